def attn_fwd(
    Q,
    K,
    V,
    Out,
    Lse,
    sm_scale,
    stride_qz,
    stride_qh,
    stride_qm,
    stride_qk,
    stride_kz,
    stride_kh,
    stride_kn,
    stride_kk,
    stride_vz,
    stride_vh,
    stride_vn,
    stride_vk,
    stride_oz,
    stride_oh,
    stride_om,
    stride_ok,
    seqlen_q,
    seqlen_k,
    BLOCK_M: tl.constexpr,
    BLOCK_N: tl.constexpr,
    HEAD_DIM: tl.constexpr,
    CAUSAL: tl.constexpr,
):
    start_m = tl.program_id(0)
    off_hz = tl.program_id(1)
    q_off = off_hz * stride_qh
    k_off = off_hz * stride_kh
    v_off = off_hz * stride_vh
    offs_m = start_m * BLOCK_M + tl.arange(0, BLOCK_M)
    offs_d = tl.arange(0, HEAD_DIM)
    offs_n = tl.arange(0, BLOCK_N)
    q_ptrs = Q + q_off + offs_m[:, None] * stride_qm + offs_d[None, :] * stride_qk
    k_ptrs = K + k_off + offs_d[:, None] * stride_kk + offs_n[None, :] * stride_kn
    v_ptrs = V + v_off + offs_n[:, None] * stride_vn + offs_d[None, :] * stride_vk
    m_i = tl.full([BLOCK_M], float("-inf"), dtype=tl.float32)
    l_i = tl.zeros([BLOCK_M], dtype=tl.float32) + 1.0
    acc = tl.zeros([BLOCK_M, HEAD_DIM], dtype=tl.float32)
    q = tl.load(q_ptrs)
    acc, l_i, m_i = _attn_fwd_inner(
        acc,
        l_i,
        m_i,
        q,
        k_ptrs,
        v_ptrs,
        sm_scale,
        stride_kn,
        stride_vn,
        start_m,
        seqlen_k,
        BLOCK_M,
        BLOCK_N,
        HEAD_DIM,
        CAUSAL,
    )
    acc = acc / l_i[:, None]
    lse = m_i + tl.math.log2(l_i) / 1.4426950408889634
    o_ptrs = (
        Out
        + off_hz * stride_oh
        + offs_m[:, None] * stride_om
        + offs_d[None, :] * stride_ok
    )
    tl.store(o_ptrs, acc.to(Out.dtype.element_ty))
    tl.store(Lse + off_hz * seqlen_q + offs_m, lse)

# config = {"BLOCK_M": 128, "BLOCK_N": 128, "HEAD_DIM": 128, "arch": "sm_90", "causal": false, "dtype": "fp16", "num_stages": 3, "num_warps": 4}
# arch = sm_90


// ===== COMPILED SASS (sm_90a) =====

	.target	sm_90a

	.elftype	@"ET_EXEC"


//--------------------- .note.nv.tkinfo           --------------------------
	.section	.note.nv.tkinfo,"",@"SHT_NOTE"
	.sectionflags	@"SHF_NOTE_NV_TKINFO"
	.tkinfo
        /*0018*/ 	.word	0x00000002
        /*0030*/ 	.string	""
        /*0030*/ 	.string	"ptxas"
        /*0030*/ 	.string	"Cuda compilation tools, release 13.0, V13.0.88"
        /*0030*/ 	.string	"Build cuda_13.0.r13.0/compiler.36424714_0"
        /*0030*/ 	.string	"-v  -suppress-debug-info  -lineinfo  -arch sm_90a "



//--------------------- .note.nv.cuinfo           --------------------------
	.section	.note.nv.cuinfo,"",@"SHT_NOTE"
	.sectionflags	@"SHF_NOTE_NV_CUINFO"
        /*0018*/ 	.short	0x0002
        /*001a*/ 	.short	0x005a
        /*001c*/ 	.short	0x0082
	.zero		2


//--------------------- .nv.info                  --------------------------
	.section	.nv.info,"",@"SHT_CUDA_INFO"
	.align	4


	//----- nvinfo : EIATTR_REGCOUNT
	.align		4
        /*0000*/ 	.byte	0x04, 0x2f
        /*0002*/ 	.short	(.L_2 - .L_1)
	.align		4
.L_1:
        /*0004*/ 	.word	index@(attn_fwd)
        /*0008*/ 	.word	0x000000ff


	//----- nvinfo : EIATTR_FRAME_SIZE
	.align		4
.L_2:
        /*000c*/ 	.byte	0x04, 0x11
        /*000e*/ 	.short	(.L_4 - .L_3)
	.align		4
.L_3:
        /*0010*/ 	.word	index@(attn_fwd)
        /*0014*/ 	.word	0x00000970


	//----- nvinfo : EIATTR_MIN_STACK_SIZE
	.align		4
.L_4:
        /*0018*/ 	.byte	0x04, 0x12
        /*001a*/ 	.short	(.L_6 - .L_5)
	.align		4
.L_5:
        /*001c*/ 	.word	index@(attn_fwd)
        /*0020*/ 	.word	0x00000970
.L_6:


//--------------------- .nv.compat                --------------------------
	.section	.nv.compat,"",@"SHT_CUDA_COMPAT_INFO"
	.align	4
        /*0000*/ 	.byte	0x02, 0x09, 0x01, 0x00, 0x02, 0x02, 0x04, 0x00, 0x02, 0x05, 0x05, 0x00, 0x03, 0x07, 0x01, 0x01
        /*0010*/ 	.byte	0x02, 0x03, 0x00, 0x00, 0x02, 0x06, 0x01, 0x00, 0x04, 0x0b, 0x08, 0x00, 0x00, 0x00, 0x00, 0x00
        /*0020*/ 	.byte	0x00, 0x00, 0x00, 0x00


//--------------------- .nv.info.attn_fwd         --------------------------
	.section	.nv.info.attn_fwd,"",@"SHT_CUDA_INFO"
	.sectionflags	@""
	.align	4


	//----- nvinfo : EIATTR_CUDA_API_VERSION
	.align		4
        /*0000*/ 	.byte	0x04, 0x37
        /*0002*/ 	.short	(.L_8 - .L_7)
.L_7:
        /*0004*/ 	.word	0x00000082


	//----- nvinfo : EIATTR_KPARAM_INFO
	.align		4
.L_8:
        /*0008*/ 	.byte	0x04, 0x17
        /*000a*/ 	.short	(.L_10 - .L_9)
.L_9:
        /*000c*/ 	.word	0x00000000
        /*0010*/ 	.short	0x0019
        /*0012*/ 	.short	0x0080
        /*0014*/ 	.byte	0x00, 0xf4, 0x21, 0x00


	//----- nvinfo : EIATTR_KPARAM_INFO
	.align		4
.L_10:
        /*0018*/ 	.byte	0x04, 0x17
        /*001a*/ 	.short	(.L_12 - .L_11)
.L_11:
        /*001c*/ 	.word	0x00000000
        /*0020*/ 	.short	0x0018
        /*0022*/ 	.short	0x0078
        /*0024*/ 	.byte	0x00, 0xf4, 0x21, 0x00


	//----- nvinfo : EIATTR_KPARAM_INFO
	.align		4
.L_12:
        /*0028*/ 	.byte	0x04, 0x17
        /*002a*/ 	.short	(.L_14 - .L_13)
.L_13:
        /*002c*/ 	.word	0x00000000
        /*0030*/ 	.short	0x0017
        /*0032*/ 	.short	0x0070
        /*0034*/ 	.byte	0x00, 0xf0, 0x11, 0x00


	//----- nvinfo : EIATTR_KPARAM_INFO
	.align		4
.L_14:
        /*0038*/ 	.byte	0x04, 0x17
        /*003a*/ 	.short	(.L_16 - .L_15)
.L_15:
        /*003c*/ 	.word	0x00000000
        /*0040*/ 	.short	0x0016
        /*0042*/ 	.short	0x006c
        /*0044*/ 	.byte	0x00, 0xf0, 0x11, 0x00


	//----- nvinfo : EIATTR_KPARAM_INFO
	.align		4
.L_16:
        /*0048*/ 	.byte	0x04, 0x17
        /*004a*/ 	.short	(.L_18 - .L_17)
.L_17:
        /*004c*/ 	.word	0x00000000
        /*0050*/ 	.short	0x0015
        /*0052*/ 	.short	0x0068
        /*0054*/ 	.byte	0x00, 0xf0, 0x11, 0x00


	//----- nvinfo : EIATTR_KPARAM_INFO
	.align		4
.L_18:
        /*0058*/ 	.byte	0x04, 0x17
        /*005a*/ 	.short	(.L_20 - .L_19)
.L_19:
        /*005c*/ 	.word	0x00000000
        /*0060*/ 	.short	0x0014
        /*0062*/ 	.short	0x0064
        /*0064*/ 	.byte	0x00, 0xf0, 0x11, 0x00


	//----- nvinfo : EIATTR_KPARAM_INFO
	.align		4
.L_20:
        /*0068*/ 	.byte	0x04, 0x17
        /*006a*/ 	.short	(.L_22 - .L_21)
.L_21:
        /*006c*/ 	.word	0x00000000
        /*0070*/ 	.short	0x0013
        /*0072*/ 	.short	0x0060
        /*0074*/ 	.byte	0x00, 0xf0, 0x11, 0x00


	//----- nvinfo : EIATTR_KPARAM_INFO
	.align		4
.L_22:
        /*0078*/ 	.byte	0x04, 0x17
        /*007a*/ 	.short	(.L_24 - .L_23)
.L_23:
        /*007c*/ 	.word	0x00000000
        /*0080*/ 	.short	0x0012
        /*0082*/ 	.short	0x005c
        /*0084*/ 	.byte	0x00, 0xf0, 0x11, 0x00


	//----- nvinfo : EIATTR_KPARAM_INFO
	.align		4
.L_24:
        /*0088*/ 	.byte	0x04, 0x17
        /*008a*/ 	.short	(.L_26 - .L_25)
.L_25:
        /*008c*/ 	.word	0x00000000
        /*0090*/ 	.short	0x0011
        /*0092*/ 	.short	0x0058
        /*0094*/ 	.byte	0x00, 0xf0, 0x11, 0x00


	//----- nvinfo : EIATTR_KPARAM_INFO
	.align		4
.L_26:
        /*0098*/ 	.byte	0x04, 0x17
        /*009a*/ 	.short	(.L_28 - .L_27)
.L_27:
        /*009c*/ 	.word	0x00000000
        /*00a0*/ 	.short	0x0010
        /*00a2*/ 	.short	0x0054
        /*00a4*/ 	.byte	0x00, 0xf0, 0x11, 0x00


	//----- nvinfo : EIATTR_KPARAM_INFO
	.align		4
.L_28:
        /*00a8*/ 	.byte	0x04, 0x17
        /*00aa*/ 	.short	(.L_30 - .L_29)
.L_29:
        /*00ac*/ 	.word	0x00000000
        /*00b0*/ 	.short	0x000f
        /*00b2*/ 	.short	0x0050
        /*00b4*/ 	.byte	0x00, 0xf0, 0x11, 0x00


	//----- nvinfo : EIATTR_KPARAM_INFO
	.align		4
.L_30:
        /*00b8*/ 	.byte	0x04, 0x17
        /*00ba*/ 	.short	(.L_32 - .L_31)
.L_31:
        /*00bc*/ 	.word	0x00000000
        /*00c0*/ 	.short	0x000e
        /*00c2*/ 	.short	0x004c
        /*00c4*/ 	.byte	0x00, 0xf0, 0x11, 0x00


	//----- nvinfo : EIATTR_KPARAM_INFO
	.align		4
.L_32:
        /*00c8*/ 	.byte	0x04, 0x17
        /*00ca*/ 	.short	(.L_34 - .L_33)
.L_33:
        /*00cc*/ 	.word	0x00000000
        /*00d0*/ 	.short	0x000d
        /*00d2*/ 	.short	0x0048
        /*00d4*/ 	.byte	0x00, 0xf0, 0x11, 0x00


	//----- nvinfo : EIATTR_KPARAM_INFO
	.align		4
.L_34:
        /*00d8*/ 	.byte	0x04, 0x17
        /*00da*/ 	.short	(.L_36 - .L_35)
.L_35:
        /*00dc*/ 	.word	0x00000000
        /*00e0*/ 	.short	0x000c
        /*00e2*/ 	.short	0x0044
        /*00e4*/ 	.byte	0x00, 0xf0, 0x11, 0x00


	//----- nvinfo : EIATTR_KPARAM_INFO
	.align		4
.L_36:
        /*00e8*/ 	.byte	0x04, 0x17
        /*00ea*/ 	.short	(.L_38 - .L_37)
.L_37:
        /*00ec*/ 	.word	0x00000000
        /*00f0*/ 	.short	0x000b
        /*00f2*/ 	.short	0x0040
        /*00f4*/ 	.byte	0x00, 0xf0, 0x11, 0x00


	//----- nvinfo : EIATTR_KPARAM_INFO
	.align		4
.L_38:
        /*00f8*/ 	.byte	0x04, 0x17
        /*00fa*/ 	.short	(.L_40 - .L_39)
.L_39:
        /*00fc*/ 	.word	0x00000000
        /*0100*/ 	.short	0x000a
        /*0102*/ 	.short	0x003c
        /*0104*/ 	.byte	0x00, 0xf0, 0x11, 0x00


	//----- nvinfo : EIATTR_KPARAM_INFO
	.align		4
.L_40:
        /*0108*/ 	.byte	0x04, 0x17
        /*010a*/ 	.short	(.L_42 - .L_41)
.L_41:
        /*010c*/ 	.word	0x00000000
        /*0110*/ 	.short	0x0009
        /*0112*/ 	.short	0x0038
        /*0114*/ 	.byte	0x00, 0xf0, 0x11, 0x00


	//----- nvinfo : EIATTR_KPARAM_INFO
	.align		4
.L_42:
        /*0118*/ 	.byte	0x04, 0x17
        /*011a*/ 	.short	(.L_44 - .L_43)
.L_43:
        /*011c*/ 	.word	0x00000000
        /*0120*/ 	.short	0x0008
        /*0122*/ 	.short	0x0034
        /*0124*/ 	.byte	0x00, 0xf0, 0x11, 0x00


	//----- nvinfo : EIATTR_KPARAM_INFO
	.align		4
.L_44:
        /*0128*/ 	.byte	0x04, 0x17
        /*012a*/ 	.short	(.L_46 - .L_45)
.L_45:
        /*012c*/ 	.word	0x00000000
        /*0130*/ 	.short	0x0007
        /*0132*/ 	.short	0x0030
        /*0134*/ 	.byte	0x00, 0xf0, 0x11, 0x00


	//----- nvinfo : EIATTR_KPARAM_INFO
	.align		4
.L_46:
        /*0138*/ 	.byte	0x04, 0x17
        /*013a*/ 	.short	(.L_48 - .L_47)
.L_47:
        /*013c*/ 	.word	0x00000000
        /*0140*/ 	.short	0x0006
        /*0142*/ 	.short	0x002c
        /*0144*/ 	.byte	0x00, 0xf0, 0x11, 0x00


	//----- nvinfo : EIATTR_KPARAM_INFO
	.align		4
.L_48:
        /*0148*/ 	.byte	0x04, 0x17
        /*014a*/ 	.short	(.L_50 - .L_49)
.L_49:
        /*014c*/ 	.word	0x00000000
        /*0150*/ 	.short	0x0005
        /*0152*/ 	.short	0x0028
        /*0154*/ 	.byte	0x00, 0xf0, 0x11, 0x00


	//----- nvinfo : EIATTR_KPARAM_INFO
	.align		4
.L_50:
        /*0158*/ 	.byte	0x04, 0x17
        /*015a*/ 	.short	(.L_52 - .L_51)
.L_51:
        /*015c*/ 	.word	0x00000000
        /*0160*/ 	.short	0x0004
        /*0162*/ 	.short	0x0020
        /*0164*/ 	.byte	0x00, 0xf4, 0x21, 0x00


	//----- nvinfo : EIATTR_KPARAM_INFO
	.align		4
.L_52:
        /*0168*/ 	.byte	0x04, 0x17
        /*016a*/ 	.short	(.L_54 - .L_53)
.L_53:
        /*016c*/ 	.word	0x00000000
        /*0170*/ 	.short	0x0003
        /*0172*/ 	.short	0x0018
        /*0174*/ 	.byte	0x00, 0xf4, 0x21, 0x00


	//----- nvinfo : EIATTR_KPARAM_INFO
	.align		4
.L_54:
        /*0178*/ 	.byte	0x04, 0x17
        /*017a*/ 	.short	(.L_56 - .L_55)
.L_55:
        /*017c*/ 	.word	0x00000000
        /*0180*/ 	.short	0x0002
        /*0182*/ 	.short	0x0010
        /*0184*/ 	.byte	0x00, 0xf4, 0x21, 0x00


	//----- nvinfo : EIATTR_KPARAM_INFO
	.align		4
.L_56:
        /*0188*/ 	.byte	0x04, 0x17
        /*018a*/ 	.short	(.L_58 - .L_57)
.L_57:
        /*018c*/ 	.word	0x00000000
        /*0190*/ 	.short	0x0001
        /*0192*/ 	.short	0x0008
        /*0194*/ 	.byte	0x00, 0xf4, 0x21, 0x00


	//----- nvinfo : EIATTR_KPARAM_INFO
	.align		4
.L_58:
        /*0198*/ 	.byte	0x04, 0x17
        /*019a*/ 	.short	(.L_60 - .L_59)
.L_59:
        /*019c*/ 	.word	0x00000000
        /*01a0*/ 	.short	0x0000
        /*01a2*/ 	.short	0x0000
        /*01a4*/ 	.byte	0x00, 0xf4, 0x21, 0x00


	//----- nvinfo : EIATTR_SPARSE_MMA_MASK
	.align		4
.L_60:
        /*01a8*/ 	.byte	0x03, 0x50
        /*01aa*/ 	.short	0x0000


	//----- nvinfo : EIATTR_MAXREG_COUNT
	.align		4
        /*01ac*/ 	.byte	0x03, 0x1b
        /*01ae*/ 	.short	0x00ff


	//----- nvinfo : EIATTR_NUM_BARRIERS
	.align		4
        /*01b0*/ 	.byte	0x02, 0x4c
        /*01b2*/ 	.byte	0x01
	.zero		1


	//----- nvinfo : EIATTR_ANNOTATIONS
	.align		4
        /*01b4*/ 	.byte	0x04, 0x55
        /*01b6*/ 	.short	(.L_62 - .L_61)


	//   ....[0]....
.L_61:
        /*01b8*/ 	.word	0x00000001
        /*01bc*/ 	.byte	0xd0, 0x2c, 0x00, 0x00, 0x01, 0x00, 0x00, 0x00, 0xf0, 0x2c, 0x00, 0x00, 0x01, 0x00, 0x00, 0x00
        /* <DEDUP_REMOVED lines=541> */
        /*239c*/ 	.byte	0xa0, 0x59, 0x01, 0x00


	//----- nvinfo : EIATTR_MERCURY_ISA_VERSION
	.align		4
.L_62:
        /*23a0*/ 	.byte	0x03, 0x5f
        /*23a2*/ 	.short	0x0101


	//----- nvinfo : EIATTR_COOP_GROUP_MASK_REGIDS
	.align		4
        /*23a4*/ 	.byte	0x04, 0x29
        /*23a6*/ 	.short	(.L_64 - .L_63)


	//   ....[0]....
.L_63:
        /*23a8*/ 	.word	0xffffffff


	//   ....[1]....
        /*23ac*/ 	.word	0xffffffff


	//   ....[2]....
        /*23b0*/ 	.word	0xffffffff


	//   ....[3]....
        /*23b4*/ 	.word	0xffffffff


	//   ....[4]....
        /*23b8*/ 	.word	0xffffffff


	//   ....[5]....
        /*23bc*/ 	.word	0xffffffff


	//   ....[6]....
        /*23c0*/ 	.word	0xffffffff


	//   ....[7]....
        /*23c4*/ 	.word	0xffffffff


	//   ....[8]....
        /*23c8*/ 	.word	0xffffffff


	//   ....[9]....
        /*23cc*/ 	.word	0xffffffff


	//   ....[10]....
        /*23d0*/ 	.word	0xffffffff


	//   ....[11]....
        /*23d4*/ 	.word	0xffffffff


	//   ....[12]....
        /*23d8*/ 	.word	0xffffffff


	//   ....[13]....
        /*23dc*/ 	.word	0xffffffff


	//   ....[14]....
        /*23e0*/ 	.word	0xffffffff


	//   ....[15]....
        /*23e4*/ 	.word	0xffffffff


	//----- nvinfo : EIATTR_COOP_GROUP_INSTR_OFFSETS
	.align		4
.L_64:
        /*23e8*/ 	.byte	0x04, 0x28
        /*23ea*/ 	.short	(.L_66 - .L_65)


	//   ....[0]....
.L_65:
        /*23ec*/ 	.word	0x0000def0


	//   ....[1]....
        /*23f0*/ 	.word	0x0000df10


	//   ....[2]....
        /*23f4*/ 	.word	0x0000e5e0


	//   ....[3]....
        /*23f8*/ 	.word	0x0000e680


	//   ....[4]....
        /*23fc*/ 	.word	0x0000edb0


	//   ....[5]....
        /*2400*/ 	.word	0x0000ee60


	//   ....[6]....
        /*2404*/ 	.word	0x0000fc30


	//   ....[7]....
        /*2408*/ 	.word	0x00010510


	//   ....[8]....
        /*240c*/ 	.word	0x000145d0


	//   ....[9]....
        /*2410*/ 	.word	0x00014670


	//   ....[10]....
        /*2414*/ 	.word	0x00014680


	//   ....[11]....
        /*2418*/ 	.word	0x00014690


	//   ....[12]....
        /*241c*/ 	.word	0x000146b0


	//   ....[13]....
        /*2420*/ 	.word	0x000146e0


	//   ....[14]....
        /*2424*/ 	.word	0x00014730


	//   ....[15]....
        /*2428*/ 	.word	0x00014740


	//----- nvinfo : EIATTR_EXIT_INSTR_OFFSETS
	.align		4
.L_66:
        /*242c*/ 	.byte	0x04, 0x1c
        /*242e*/ 	.short	(.L_68 - .L_67)


	//   ....[0]....
.L_67:
        /*2430*/ 	.word	0x0001ad80


	//----- nvinfo : EIATTR_REQNTID
	.align		4
.L_68:
        /*2434*/ 	.byte	0x04, 0x10
        /*2436*/ 	.short	(.L_70 - .L_69)
.L_69:
        /*2438*/ 	.word	0x00000080
        /*243c*/ 	.word	0x00000001
        /*2440*/ 	.word	0x00000001


	//----- nvinfo : EIATTR_CBANK_PARAM_SIZE
	.align		4
.L_70:
        /*2444*/ 	.byte	0x03, 0x19
        /*2446*/ 	.short	0x0088


	//----- nvinfo : EIATTR_PARAM_CBANK
	.align		4
        /*2448*/ 	.byte	0x04, 0x0a
        /*244a*/ 	.short	(.L_72 - .L_71)
	.align		4
.L_71:
        /*244c*/ 	.word	index@(.nv.constant0.attn_fwd)
        /*2450*/ 	.short	0x0210
        /*2452*/ 	.short	0x0088


	//----- nvinfo : EIATTR_SW_WAR
	.align		4
.L_72:
        /*2454*/ 	.byte	0x04, 0x36
        /*2456*/ 	.short	(.L_74 - .L_73)
.L_73:
        /*2458*/ 	.word	0x00000008
.L_74:


//--------------------- .nv.callgraph             --------------------------
	.section	.nv.callgraph,"",@"SHT_CUDA_CALLGRAPH"
	.align	4
	.sectionentsize	8
	.align		4
        /*0000*/ 	.word	0x00000000
	.align		4
        /*0004*/ 	.word	0xffffffff
	.align		4
        /*0008*/ 	.word	0x00000000
	.align		4
        /*000c*/ 	.word	0xfffffffe
	.align		4
        /*0010*/ 	.word	0x00000000
	.align		4
        /*0014*/ 	.word	0xfffffffd
	.align		4
        /*0018*/ 	.word	0x00000000
	.align		4
        /*001c*/ 	.word	0xfffffffc


//--------------------- .nv.constant4             --------------------------
	.section	.nv.constant4,"a",@progbits
	.align	8
	.align		8
.nv.constant4:
        /*0000*/ 	.dword	_$_str


//--------------------- .text.attn_fwd            --------------------------
	.section	.text.attn_fwd,"ax",@progbits
	.align	128
        .global         attn_fwd
        .type           attn_fwd,@function
        .size           attn_fwd,(.L_x_3 - attn_fwd)
        .other          attn_fwd,@"STO_CUDA_ENTRY STV_DEFAULT"
attn_fwd:
.text.attn_fwd:
[----:B------:R-:W0:Y:S01]  /*0000*/  LDC R1, c[0x0][0x28] ;  /* 0x00000a00ff017b82 */ /* 0x000e220000000800 */
[----:B------:R-:W1:Y:S07]  /*0010*/  S2R R252, SR_TID.X ;  /* 0x0000000000fc7919 */ /* 0x000e6e0000002100 */
[----:B------:R-:W2:Y:S01]  /*0020*/  S2UR UR61, SR_CTAID.Y ;  /* 0x00000000003d79c3 */ /* 0x000ea20000002600 */
[----:B------:R-:W-:Y:S01]  /*0030*/  ULDC.64 UR4, c[0x0][0x240] ;  /* 0x0000900000047ab9 */ /* 0x000fe20000000a00 */
[----:B0-----:R-:W-:Y:S01]  /*0040*/  IADD3 R1, R1, -0x970, RZ ;  /* 0xfffff69001017810 */ /* 0x001fe20007ffe0ff */
[----:B------:R-:W0:Y:S05]  /*0050*/  S2R R3, SR_CTAID.X ;  /* 0x0000000000037919 */ /* 0x000e2a0000002500 */
[----:B------:R-:W3:Y:S08]  /*0060*/  LDC.64 R4, c[0x0][0x210] ;  /* 0x00008400ff047b82 */ /* 0x000ef00000000a00 */
[----:B------:R-:W4:Y:S01]  /*0070*/  LDC R17, c[0x0][0x248] ;  /* 0x00009200ff117b82 */ /* 0x000f220000000800 */
[----:B--2---:R-:W-:-:S04]  /*0080*/  UIMAD UR4, UR61, UR4, URZ ;  /* 0x000000043d0472a4 */ /* 0x004fc8000f8e023f */
[----:B------:R-:W-:Y:S01]  /*0090*/  USHF.L.U32 UR6, UR4, 0x1, URZ ;  /* 0x0000000104067899 */ /* 0x000fe2000800063f */
[----:B-1----:R-:W-:-:S04]  /*00a0*/  LOP3.LUT R0, R252, 0x7f, RZ, 0xc0, !PT ;  /* 0x0000007ffc007812 */ /* 0x002fc800078ec0ff */
[----:B0-----:R-:W-:-:S05]  /*00b0*/  LEA R2, R3, R0, 0x7 ;  /* 0x0000000003027211 */ /* 0x001fca00078e38ff */
[----:B------:R-:W-:Y:S01]  /*00c0*/  IMAD R2, R2, UR5, RZ ;  /* 0x0000000502027c24 */ /* 0x000fe2000f8e02ff */
[----:B------:R-:W-:Y:S01]  /*00d0*/  UIMAD.WIDE UR4, UR4, 0x2, URZ ;  /* 0x00000002040478a5 */ /* 0x000fe2000f8e023f */
[----:B----4-:R-:W-:-:S03]  /*00e0*/  SHF.L.U32 R3, R17, 0x3, RZ ;  /* 0x0000000311037819 */ /* 0x010fc600000006ff */
[C---:B------:R-:W-:Y:S01]  /*00f0*/  SHF.L.U32 R241, R2.reuse, 0x1, RZ ;  /* 0x0000000102f17819 */ /* 0x040fe200000006ff */
[----:B------:R-:W-:-:S03]  /*0100*/  IMAD.HI R2, R2, 0x2, RZ ;  /* 0x0000000202027827 */ /* 0x000fc600078e02ff */
[----:B---3--:R-:W-:Y:S01]  /*0110*/  IADD3 R240, P0, P1, R241, UR6, R4 ;  /* 0x00000006f1f07c10 */ /* 0x008fe2000f91e004 */
[C---:B------:R-:W-:Y:S01]  /*0120*/  IMAD R15, R17.reuse, 0x12, RZ ;  /* 0x00000012110f7824 */ /* 0x040fe200078e02ff */
[C---:B------:R-:W-:Y:S01]  /*0130*/  SHF.L.U32 R11, R17.reuse, 0x5, RZ ;  /* 0x00000005110b7819 */ /* 0x040fe200000006ff */
[C---:B------:R-:W-:Y:S01]  /*0140*/  IMAD R23, R17.reuse, 0x24, RZ ;  /* 0x0000002411177824 */ /* 0x040fe200078e02ff */
[----:B------:R-:W-:Y:S01]  /*0150*/  IADD3.X R241, R2, UR5, R5, P0, P1 ;  /* 0x0000000502f17c10 */ /* 0x000fe200087e2405 */
[C---:B------:R-:W-:Y:S01]  /*0160*/  IMAD R25, R17.reuse, 0x48, RZ ;  /* 0x0000004811197824 */ /* 0x040fe200078e02ff */
[CC--:B------:R-:W-:Y:S01]  /*0170*/  LEA R242, P0, R17.reuse, R240.reuse, 0x4 ;  /* 0x000000f011f27211 */ /* 0x0c0fe200078020ff */
[C---:B------:R-:W-:Y:S01]  /*0180*/  IMAD R247, R17.reuse, 0x90, RZ ;  /* 0x0000009011f77824 */ /* 0x040fe200078e02ff */
[C---:B------:R-:W-:Y:S01]  /*0190*/  SHF.L.U32 R5, R17.reuse, 0x4, RZ ;  /* 0x0000000411057819 */ /* 0x040fe200000006ff */
[----:B------:R-:W-:Y:S01]  /*01a0*/  IMAD R19, R17, 0xa, RZ ;  /* 0x0000000a11137824 */ /* 0x000fe200078e02ff */
[-C--:B------:R-:W-:Y:S01]  /*01b0*/  LEA.HI.X.SX32 R243, R3, R241.reuse, 0x1, P0 ;  /* 0x000000f103f37211 */ /* 0x080fe200000f0eff */
[----:B------:R-:W-:Y:S01]  /*01c0*/  ULDC.64 UR6, c[0x0][0x208] ;  /* 0x0000820000067ab9 */ /* 0x000fe20000000a00 */
[CC--:B------:R-:W-:Y:S01]  /*01d0*/  LEA R6, P0, R17.reuse, R240.reuse, 0x5 ;  /* 0x000000f011067211 */ /* 0x0c0fe200078028ff */
[C---:B------:R-:W-:Y:S01]  /*01e0*/  IMAD R131, R17.reuse, 0x28, RZ ;  /* 0x0000002811837824 */ /* 0x040fe200078e02ff */
[C---:B------:R-:W-:Y:S01]  /*01f0*/  LEA R10, P1, R17.reuse, R240, 0x6 ;  /* 0x000000f0110a7211 */ /* 0x040fe200078230ff */
[----:B------:R-:W-:Y:S01]  /*0200*/  IMAD R237, R17, 0xa0, RZ ;  /* 0x000000a011ed7824 */ /* 0x000fe200078e02ff */
[----:B------:R-:W-:Y:S01]  /*0210*/  LEA.HI.X.SX32 R7, R5, R241, 0x1, P0 ;  /* 0x000000f105077211 */ /* 0x000fe200000f0eff */
[----:B------:R-:W2:Y:S01]  /*0220*/  LDG.E.U16 R242, desc[UR6][R242.64] ;  /* 0x00000006f2f27981 */ /* 0x000ea2000c1e1500 */
[----:B------:R-:W-:-:S02]  /*0230*/  LEA R3, R17, R17, 0x3 ;  /* 0x0000001111037211 */ /* 0x000fc400078e18ff */
[-C--:B------:R-:W-:Y:S01]  /*0240*/  IADD3 R2, P0, R15, R240.reuse, RZ ;  /* 0x000000f00f027210 */ /* 0x080fe20007f1e0ff */
[C---:B------:R-:W-:Y:S01]  /*0250*/  IMAD R21, R17.reuse, 0x14, RZ ;  /* 0x0000001411157824 */ /* 0x040fe200078e02ff */
[C---:B------:R-:W-:Y:S01]  /*0260*/  SHF.L.U32 R13, R17.reuse, 0x6, RZ ;  /* 0x00000006110d7819 */ /* 0x040fe200000006ff */
[C---:B------:R-:W-:Y:S01]  /*0270*/  IMAD R205, R17.reuse, 0x50, RZ ;  /* 0x0000005011cd7824 */ /* 0x040fe200078e02ff */
[CC--:B------:R-:W-:Y:S01]  /*0280*/  LEA R12, P2, R17.reuse, R240.reuse, 0x7 ;  /* 0x000000f0110c7211 */ /* 0x0c0fe200078438ff */
[----:B------:R-:W-:Y:S01]  /*0290*/  IMAD R229, R17, 0xc0, RZ ;  /* 0x000000c011e57824 */ /* 0x000fe200078e02ff */
[-C--:B------:R-:W-:Y:S01]  /*02a0*/  LEA.HI.X.SX32 R11, R11, R241.reuse, 0x1, P1 ;  /* 0x000000f10b0b7211 */ /* 0x080fe200008f0eff */
[----:B------:R0:W3:Y:S01]  /*02b0*/  LDG.E.U16 R243, desc[UR6][R6.64] ;  /* 0x0000000606f37981 */ /* 0x0000e2000c1e1500 */
[----:B------:R-:W-:Y:S02]  /*02c0*/  IADD3 R4, P1, R23, R240, RZ ;  /* 0x000000f017047210 */ /* 0x000fe40007f3e0ff */
[-C--:B------:R-:W-:Y:S01]  /*02d0*/  LEA.HI.X.SX32 R3, R3, R241.reuse, 0x1, P0 ;  /* 0x000000f103037211 */ /* 0x080fe200000f0eff */
[----:B------:R1:W4:Y:S01]  /*02e0*/  LDG.E.U16 R244, desc[UR6][R10.64] ;  /* 0x000000060af47981 */ /* 0x000322000c1e1500 */
[----:B------:R-:W-:-:S02]  /*02f0*/  LEA.HI.X.SX32 R13, R13, R241, 0x1, P2 ;  /* 0x000000f10d0d7211 */ /* 0x000fc400010f0eff */
[-C--:B------:R-:W-:Y:S01]  /*0300*/  IADD3 R14, P0, R25, R240.reuse, RZ ;  /* 0x000000f0190e7210 */ /* 0x080fe20007f1e0ff */
[----:B------:R-:W-:Y:S01]  /*0310*/  IMAD R211, R17, 0x60, RZ ;  /* 0x0000006011d37824 */ /* 0x000fe200078e02ff */
[-C--:B------:R-:W-:Y:S01]  /*0320*/  IADD3 R246, P2, R247, R240.reuse, RZ ;  /* 0x000000f0f7f67210 */ /* 0x080fe20007f5e0ff */
[----:B------:R5:W4:Y:S01]  /*0330*/  LDG.E.U16 R245, desc[UR6][R12.64] ;  /* 0x000000060cf57981 */ /* 0x000b22000c1e1500 */
[-C--:B------:R-:W-:Y:S02]  /*0340*/  LEA.HI.X.SX32 R5, R15, R241.reuse, 0x1, P1 ;  /* 0x000000f10f057211 */ /* 0x080fe400008f0eff */
[----:B------:R-:W-:Y:S01]  /*0350*/  LEA.HI.X.SX32 R15, R23, R241, 0x1, P0 ;  /* 0x000000f1170f7211 */ /* 0x000fe200000f0eff */
[C---:B------:R-:W-:Y:S01]  /*0360*/  IMAD R235, R17.reuse, 0xb0, RZ ;  /* 0x000000b011eb7824 */ /* 0x040fe200078e02ff */
[C---:B0-----:R-:W-:Y:S01]  /*0370*/  LEA R7, R17.reuse, R17, 0x2 ;  /* 0x0000001111077211 */ /* 0x041fe200078e10ff */
[----:B------:R-:W-:Y:S01]  /*0380*/  IMAD R227, R17, 0xd0, RZ ;  /* 0x000000d011e37824 */ /* 0x000fe200078e02ff */
[-C--:B-1----:R-:W-:Y:S01]  /*0390*/  IADD3 R10, P0, R19, R240.reuse, RZ ;  /* 0x000000f0130a7210 */ /* 0x082fe20007f1e0ff */
[----:B------:R-:W-:Y:S01]  /*03a0*/  IMAD R231, R17, 0xe0, RZ ;  /* 0x000000e011e77824 */ /* 0x000fe200078e02ff */
[-C--:B------:R-:W-:Y:S01]  /*03b0*/  LEA.HI.X.SX32 R247, R25, R241.reuse, 0x1, P2 ;  /* 0x000000f119f77211 */ /* 0x080fe200010f0eff */
[----:B------:R-:W-:Y:S01]  /*03c0*/  IMAD R197, R17, 0x30, RZ ;  /* 0x0000003011c57824 */ /* 0x000fe200078e02ff */
[-C--:B-----5:R-:W-:Y:S01]  /*03d0*/  IADD3 R12, P2, R131, R240.reuse, RZ ;  /* 0x000000f0830c7210 */ /* 0x0a0fe20007f5e0ff */
[----:B------:R-:W-:Y:S01]  /*03e0*/  IMAD R217, R17, 0x70, RZ ;  /* 0x0000007011d97824 */ /* 0x000fe200078e02ff */
[-C--:B------:R-:W-:Y:S01]  /*03f0*/  IADD3 R236, P3, R237, R240.reuse, RZ ;  /* 0x000000f0edec7210 */ /* 0x080fe20007f7e0ff */
[----:B------:R-:W-:Y:S01]  /*0400*/  IMAD R199, R17, 0x38, RZ ;  /* 0x0000003811c77824 */ /* 0x000fe200078e02ff */
[----:B------:R-:W-:Y:S01]  /*0410*/  LEA.HI.X.SX32 R11, R7, R241, 0x1, P0 ;  /* 0x000000f1070b7211 */ /* 0x000fe200000f0eff */
[----:B------:R-:W5:Y:S01]  /*0420*/  LDG.E.U16 R8, desc[UR6][R2.64] ;  /* 0x0000000602087981 */ /* 0x000f62000c1e1500 */
[----:B------:R-:W-:-:S02]  /*0430*/  IADD3 R6, P1, R21, R240, RZ ;  /* 0x000000f015067210 */ /* 0x000fc40007f3e0ff */
[-C--:B------:R-:W-:Y:S01]  /*0440*/  LEA.HI.X.SX32 R13, R21, R241.reuse, 0x1, P2 ;  /* 0x000000f1150d7211 */ /* 0x080fe200010f0eff */
[----:B------:R-:W-:Y:S01]  /*0450*/  IMAD R68, R17, 0x58, RZ ;  /* 0x0000005811447824 */ /* 0x000fe200078e02ff */
[-C--:B------:R-:W-:Y:S01]  /*0460*/  IADD3 R228, P2, R229, R240.reuse, RZ ;  /* 0x000000f0e5e47210 */ /* 0x080fe20007f5e0ff */
[----:B------:R-:W-:Y:S01]  /*0470*/  IMAD R215, R17, 0x68, RZ ;  /* 0x0000006811d77824 */ /* 0x000fe200078e02ff */
[-C--:B------:R-:W-:Y:S01]  /*0480*/  IADD3 R238, P5, R205, R240.reuse, RZ ;  /* 0x000000f0cdee7210 */ /* 0x080fe20007fbe0ff */
[----:B------:R-:W-:Y:S01]  /*0490*/  IMAD R233, R17, 0xf0, RZ ;  /* 0x000000f011e97824 */ /* 0x000fe200078e02ff */
[-C--:B------:R-:W-:Y:S01]  /*04a0*/  LEA.HI.X.SX32 R237, R205, R241.reuse, 0x1, P3 ;  /* 0x000000f1cded7211 */ /* 0x080fe200018f0eff */
[----:B------:R0:W5:Y:S01]  /*04b0*/  LDG.E.U16 R2, desc[UR6][R10.64] ;  /* 0x000000060a027981 */ /* 0x000162000c1e1500 */
[-C--:B------:R-:W-:Y:S01]  /*04c0*/  IADD3 R230, P3, R211, R240.reuse, RZ ;  /* 0x000000f0d3e67210 */ /* 0x080fe20007f7e0ff */
[----:B------:R-:W-:Y:S01]  /*04d0*/  IMAD R72, R17, 0x18, RZ ;  /* 0x0000001811487824 */ /* 0x000fe200078e02ff */
[-C--:B------:R-:W-:Y:S01]  /*04e0*/  LEA.HI.X.SX32 R7, R19, R241.reuse, 0x1, P1 ;  /* 0x000000f113077211 */ /* 0x080fe200008f0eff */
[----:B------:R-:W-:Y:S01]  /*04f0*/  IMAD R221, R17, 0x82, RZ ;  /* 0x0000008211dd7824 */ /* 0x000fe200078e02ff */
[-C--:B------:R-:W-:Y:S01]  /*0500*/  IADD3 R234, P6, R235, R240.reuse, RZ ;  /* 0x000000f0ebea7210 */ /* 0x080fe20007fde0ff */
[----:B------:R-:W-:Y:S01]  /*0510*/  IMAD R117, R17, 0x1c, RZ ;  /* 0x0000001c11757824 */ /* 0x000fe200078e02ff */
[-C--:B------:R-:W-:Y:S01]  /*0520*/  IADD3 R226, P1, R227, R240.reuse, RZ ;  /* 0x000000f0e3e27210 */ /* 0x080fe20007f3e0ff */
[----:B------:R-:W-:Y:S01]  /*0530*/  IMAD R219, R17, 0x92, RZ ;  /* 0x0000009211db7824 */ /* 0x000fe200078e02ff */
[-C--:B------:R-:W-:Y:S01]  /*0540*/  IADD3 R224, P4, R231, R240.reuse, RZ ;  /* 0x000000f0e7e07210 */ /* 0x080fe20007f9e0ff */
[----:B0-----:R-:W-:Y:S01]  /*0550*/  IMAD R11, R17, 0xa2, RZ ;  /* 0x000000a2110b7824 */ /* 0x001fe200078e02ff */
[-C--:B------:R-:W-:Y:S01]  /*0560*/  LEA.HI.X.SX32 R239, R131, R241.reuse, 0x1, P5 ;  /* 0x000000f183ef7211 */ /* 0x080fe200028f0eff */
[----:B------:R-:W-:Y:S01]  /*0570*/  IMAD R225, R17, 0xc2, RZ ;  /* 0x000000c211e17824 */ /* 0x000fe200078e02ff */
[-C--:B------:R-:W-:Y:S01]  /*0580*/  LEA.HI.X.SX32 R229, R211, R241.reuse, 0x1, P2 ;  /* 0x000000f1d3e57211 */ /* 0x080fe200010f0eff */
[----:B------:R-:W-:Y:S01]  /*0590*/  IMAD R223, R17, 0xb2, RZ ;  /* 0x000000b211df7824 */ /* 0x000fe200078e02ff */
        /* <DEDUP_REMOVED lines=9> */
[C---:B------:R-:W-:Y:S01]  /*0630*/  IMAD R206, R17.reuse, 0xf2, RZ ;  /* 0x000000f211ce7824 */ /* 0x040fe200078e02ff */
[-C--:B------:R-:W-:Y:S01]  /*0640*/  LEA.HI.X.SX32 R235, R68, R241.reuse, 0x1, P6 ;  /* 0x000000f144eb7211 */ /* 0x080fe200030f0eff */
[----:B------:R-:W-:Y:S01]  /*0650*/  IMAD R209, R17, 0x59, RZ ;  /* 0x0000005911d17824 */ /* 0x000fe200078e02ff */
[----:B------:R-:W-:Y:S01]  /*0660*/  LEA.HI.X.SX32 R227, R215, R241, 0x1, P1 ;  /* 0x000000f1d7e37211 */ /* 0x000fe200008f0eff */
[C---:B------:R-:W-:Y:S01]  /*0670*/  IMAD R16, R17.reuse, 0x69, RZ ;  /* 0x0000006911107824 */ /* 0x040fe200078e02ff */
[C---:B------:R-:W-:Y:S01]  /*0680*/  LEA R201, R17.reuse, R17, 0x6 ;  /* 0x0000001111c97211 */ /* 0x040fe200078e30ff */
[----:B------:R-:W-:Y:S01]  /*0690*/  IMAD R207, R17, 0x51, RZ ;  /* 0x0000005111cf7824 */ /* 0x000fe200078e02ff */
[-C--:B------:R-:W-:Y:S01]  /*06a0*/  IADD3 R220, P6, R221, R240.reuse, RZ ;  /* 0x000000f0dddc7210 */ /* 0x080fe20007fde0ff */
[C---:B------:R-:W-:Y:S01]  /*06b0*/  IMAD R18, R17.reuse, 0x71, RZ ;  /* 0x0000007111127824 */ /* 0x040fe200078e02ff */
        /* <DEDUP_REMOVED lines=14> */
[-C--:B------:R-:W-:Y:S01]  /*07a0*/  LEA.HI.X.SX32 R225, R217, R241.reuse, 0x1, P4 ;  /* 0x000000f1d9e17211 */ /* 0x080fe200020f0eff */
[----:B------:R-:W-:Y:S01]  /*07b0*/  IMAD R177, R17, 0x72, RZ ;  /* 0x0000007211b17824 */ /* 0x000fe200078e02ff */
[----:B------:R-:W-:Y:S01]  /*07c0*/  IADD3 R210, P4, R210, R240, RZ ;  /* 0x000000f0d2d27210 */ /* 0x000fe20007f9e0ff */
[----:B------:R0:W5:Y:S01]  /*07d0*/  LDG.E.U16 R7, desc[UR6][R6.64] ;  /* 0x0000000606077981 */ /* 0x000162000c1e1500 */
[----:B------:R-:W-:-:S02]  /*07e0*/  LEA.HI.X.SX32 R223, R124, R241, 0x1, P0 ;  /* 0x000000f17cdf7211 */ /* 0x000fc400000f0eff */
[-C--:B------:R-:W-:Y:S01]  /*07f0*/  IADD3 R208, P0, R208, R240.reuse, RZ ;  /* 0x000000f0d0d07210 */ /* 0x080fe20007f1e0ff */
[----:B------:R-:W-:Y:S01]  /*0800*/  IMAD R195, R17, 0x29, RZ ;  /* 0x0000002911c37824 */ /* 0x000fe200078e02ff */
[-C--:B------:R-:W-:Y:S01]  /*0810*/  LEA.HI.X.SX32 R221, R201, R241.reuse, 0x1, P6 ;  /* 0x000000f1c9dd7211 */ /* 0x080fe200030f0eff */
[----:B------:R-:W5:Y:S01]  /*0820*/  LDG.E.U16 R5, desc[UR6][R4.64] ;  /* 0x0000000604057981 */ /* 0x000f62000c1e1500 */
[-C--:B------:R-:W-:Y:S02]  /*0830*/  IADD3 R206, P6, R206, R240.reuse, RZ ;  /* 0x000000f0cece7210 */ /* 0x080fe40007fde0ff */
[-C--:B------:R-:W-:Y:S01]  /*0840*/  LEA.HI.X.SX32 R219, R203, R241.reuse, 0x1, P5 ;  /* 0x000000f1cbdb7211 */ /* 0x080fe200028f0eff */
[----:B------:R1:W5:Y:S01]  /*0850*/  LDG.E.U16 R3, desc[UR6][R14.64] ;  /* 0x000000060e037981 */ /* 0x000362000c1e1500 */
[----:B------:R-:W-:Y:S02]  /*0860*/  IADD3 R190, P5, R215, R240, RZ ;  /* 0x000000f0d7be7210 */ /* 0x000fe40007fbe0ff */
[----:B------:R-:W-:-:S02]  /*0870*/  LEA.HI.X.SX32 R215, R209, R241, 0x1, P3 ;  /* 0x000000f1d1d77211 */ /* 0x000fc400018f0eff */
[CC--:B------:R-:W-:Y:S02]  /*0880*/  LEA R167, R17.reuse, R17.reuse, 0x4 ;  /* 0x0000001111a77211 */ /* 0x0c0fe400078e20ff */
[C---:B------:R-:W-:Y:S01]  /*0890*/  LEA R193, R17.reuse, R17, 0x5 ;  /* 0x0000001111c17211 */ /* 0x040fe200078e28ff */
[C---:B------:R-:W-:Y:S01]  /*08a0*/  IMAD R191, R17.reuse, 0x1a, RZ ;  /* 0x0000001a11bf7824 */ /* 0x040fe200078e02ff */
[-C--:B------:R-:W-:Y:S01]  /*08b0*/  LEA.HI.X.SX32 R211, R16, R241.reuse, 0x1, P4 ;  /* 0x000000f110d37211 */ /* 0x080fe200020f0eff */
[----:B------:R-:W-:Y:S01]  /*08c0*/  IMAD R188, R17, 0x84, RZ ;  /* 0x0000008411bc7824 */ /* 0x000fe200078e02ff */
[-C--:B------:R-:W-:Y:S01]  /*08d0*/  LEA.HI.X.SX32 R217, R207, R241.reuse, 0x1, P1 ;  /* 0x000000f1cfd97211 */ /* 0x080fe200008f0eff */
[----:B0-----:R-:W-:Y:S01]  /*08e0*/  IMAD R6, R17, 0x31, RZ ;  /* 0x0000003111067824 */ /* 0x001fe200078e02ff */
[----:B------:R-:W-:Y:S01]  /*08f0*/  IADD3 R204, P4, R175, R240, RZ ;  /* 0x000000f0afcc7210 */ /* 0x000fe20007f9e0ff */
[----:B------:R0:W5:Y:S01]  /*0900*/  LDG.E.U16 R4, desc[UR6][R12.64] ;  /* 0x000000060c047981 */ /* 0x000162000c1e1500 */
[----:B------:R-:W-:-:S02]  /*0910*/  LEA.HI.X.SX32 R209, R18, R241, 0x1, P0 ;  /* 0x000000f112d17211 */ /* 0x000fc400000f0eff */
[-C--:B------:R-:W-:Y:S01]  /*0920*/  IADD3 R202, P0, R135, R240.reuse, RZ ;  /* 0x000000f087ca7210 */ /* 0x080fe20007f1e0ff */
[C---:B-1----:R-:W-:Y:S01]  /*0930*/  IMAD R14, R17.reuse, 0x39, RZ ;  /* 0x00000039110e7824 */ /* 0x042fe200078e02ff */
[-C--:B------:R-:W-:Y:S01]  /*0940*/  LEA.HI.X.SX32 R207, R20, R241.reuse, 0x1, P6 ;  /* 0x000000f114cf7211 */ /* 0x080fe200030f0eff */
[----:B------:R-:W-:Y:S01]  /*0950*/  IMAD R186, R17, 0x94, RZ ;  /* 0x0000009411ba7824 */ /* 0x000fe200078e02ff */
[-C--:B------:R-:W-:Y:S02]  /*0960*/  IADD3 R200, P6, R187, R240.reuse, RZ ;  /* 0x000000f0bbc87210 */ /* 0x080fe40007fde0ff */
[C---:B------:R-:W-:Y:S01]  /*0970*/  SHF.L.U32 R129, R17.reuse, 0x1, RZ ;  /* 0x0000000111817819 */ /* 0x040fe200000006ff */
[----:B------:R-:W-:Y:S01]  /*0980*/  IMAD R213, R17, 0x61, RZ ;  /* 0x0000006111d57824 */ /* 0x000fe200078e02ff */
[-C--:B------:R-:W-:Y:S01]  /*0990*/  LEA.HI.X.SX32 R205, R167, R241.reuse, 0x1, P4 ;  /* 0x000000f1a7cd7211 */ /* 0x080fe200020f0eff */
[----:B0-----:R-:W-:Y:S01]  /*09a0*/  IMAD R12, R17, 0x34, RZ ;  /* 0x00000034110c7824 */ /* 0x001fe200078e02ff */
        /* <DEDUP_REMOVED lines=13> */
[C---:B------:R-:W-:Y:S01]  /*0a80*/  IMAD R96, R17.reuse, 0x5a, RZ ;  /* 0x0000005a11607824 */ /* 0x040fe200078e02ff */
[-C--:B------:R-:W-:Y:S01]  /*0a90*/  LEA.HI.X.SX32 R167, R6, R241.reuse, 0x1, P0 ;  /* 0x000000f106a77211 */ /* 0x080fe200000f0eff */
[C---:B------:R-:W-:Y:S01]  /*0aa0*/  IMAD R178, R17.reuse, 0xd4, RZ ;  /* 0x000000d411b27824 */ /* 0x040fe200078e02ff */
[-C--:B------:R-:W-:Y:S01]  /*0ab0*/  IADD3 R188, P1, R188, R240.reuse, RZ ;  /* 0x000000f0bcbc7210 */ /* 0x080fe20007f3e0ff */
[----:B------:R-:W-:Y:S01]  /*0ac0*/  IMAD R181, R17, 0xa6, RZ ;  /* 0x000000a611b57824 */ /* 0x000fe200078e02ff */
[-C--:B------:R-:W-:Y:S01]  /*0ad0*/  IADD3 R192, P0, R191, R240.reuse, RZ ;  /* 0x000000f0bfc07210 */ /* 0x080fe20007f1e0ff */
[C---:B------:R-:W-:Y:S01]  /*0ae0*/  IMAD R121, R17.reuse, 0x44, RZ ;  /* 0x0000004411797824 */ /* 0x040fe200078e02ff */
[-C--:B------:R-:W-:Y:S01]  /*0af0*/  LEA.HI.X.SX32 R197, R14, R241.reuse, 0x1, P6 ;  /* 0x000000f10ec57211 */ /* 0x080fe200030f0eff */
[C---:B------:R-:W-:Y:S01]  /*0b00*/  IMAD R111, R17.reuse, 0x6a, RZ ;  /* 0x0000006a116f7824 */ /* 0x040fe200078e02ff */
[-C--:B------:R-:W-:Y:S01]  /*0b10*/  IADD3 R186, P3, R186, R240.reuse, RZ ;  /* 0x000000f0baba7210 */ /* 0x080fe20007f7e0ff */
[C---:B------:R-:W-:Y:S01]  /*0b20*/  IMAD R101, R17.reuse, 0x2a, RZ ;  /* 0x0000002a11657824 */ /* 0x040fe200078e02ff */
[-C--:B------:R-:W-:Y:S01]  /*0b30*/  IADD3 R102, P6, R12, R240.reuse, RZ ;  /* 0x000000f00c667210 */ /* 0x080fe20007fde0ff */
[----:B------:R-:W-:Y:S01]  /*0b40*/  IMAD R113, R17, 0x64, RZ ;  /* 0x0000006411717824 */ /* 0x000fe200078e02ff */
[-C--:B------:R-:W-:Y:S01]  /*0b50*/  LEA.HI.X.SX32 R213, R213, R241.reuse, 0x1, P2 ;  /* 0x000000f1d5d57211 */ /* 0x080fe200010f0eff */
[C---:B------:R-:W-:Y:S01]  /*0b60*/  IMAD R173, R17.reuse, 0x15, RZ ;  /* 0x0000001511ad7824 */ /* 0x040fe200078e02ff */
[-C--:B------:R-:W-:Y:S01]  /*0b70*/  IADD3 R184, P2, R184, R240.reuse, RZ ;  /* 0x000000f0b8b87210 */ /* 0x080fe20007f5e0ff */
[C---:B------:R-:W-:Y:S01]  /*0b80*/  IMAD R109, R17.reuse, 0x74, RZ ;  /* 0x00000074116d7824 */ /* 0x040fe200078e02ff */
[CC--:B------:R-:W-:Y:S01]  /*0b90*/  LEA.HI.X.SX32 R195, R17.reuse, R241.reuse, 0x1, P4 ;  /* 0x000000f111c37211 */ /* 0x0c0fe200020f0eff */
[C---:B------:R-:W-:Y:S01]  /*0ba0*/  IMAD R171, R17.reuse, 0xc6, RZ ;  /* 0x000000c611ab7824 */ /* 0x040fe200078e02ff */
[-C--:B------:R-:W-:Y:S01]  /*0bb0*/  IADD3 R182, P4, R182, R240.reuse, RZ ;  /* 0x000000f0b6b67210 */ /* 0x080fe20007f9e0ff */
[----:B------:R-:W-:Y:S01]  /*0bc0*/  IMAD R70, R17, 0x3a, RZ ;  /* 0x0000003a11467824 */ /* 0x000fe200078e02ff */
[-C--:B------:R-:W-:Y:S01]  /*0bd0*/  LEA.HI.X.SX32 R193, R103, R241.reuse, 0x1, P0 ;  /* 0x000000f167c17211 */ /* 0x080fe200000f0eff */
[----:B------:R-:W-:Y:S01]  /*0be0*/  IMAD R169, R17, 0xd6, RZ ;  /* 0x000000d611a97824 */ /* 0x000fe200078e02ff */
[-C--:B------:R-:W-:Y:S01]  /*0bf0*/  LEA.HI.X.SX32 R189, R187, R241.reuse, 0x1, P1 ;  /* 0x000000f1bbbd7211 */ /* 0x080fe200008f0eff */
[----:B------:R-:W-:Y:S01]  /*0c00*/  IMAD R168, R17, 0xf4, RZ ;  /* 0x000000f411a87824 */ /* 0x000fe200078e02ff */
[-C--:B------:R-:W-:Y:S01]  /*0c10*/  LEA.HI.X.SX32 R103, R191, R241.reuse, 0x1, P6 ;  /* 0x000000f1bf677211 */ /* 0x080fe200030f0eff */
[C---:B------:R-:W-:Y:S01]  /*0c20*/  IMAD R157, R17.reuse, 0x63, RZ ;  /* 0x00000063119d7824 */ /* 0x040fe200078e02ff */
[-C--:B------:R-:W-:Y:S01]  /*0c30*/  LEA.HI.X.SX32 R187, R98, R241.reuse, 0x1, P3 ;  /* 0x000000f162bb7211 */ /* 0x080fe200018f0eff */
[C---:B------:R-:W-:Y:S01]  /*0c40*/  IMAD R133, R17.reuse, 0x6, RZ ;  /* 0x0000000611857824 */ /* 0x040fe200078e02ff */
[-C--:B------:R-:W-:Y:S01]  /*0c50*/  IADD3 R180, P6, R180, R240.reuse, RZ ;  /* 0x000000f0b4b47210 */ /* 0x080fe20007fde0ff */
[----:B------:R-:W-:Y:S01]  /*0c60*/  IMAD R176, R17, 0xe4, RZ ;  /* 0x000000e411b07824 */ /* 0x000fe200078e02ff */
[-C--:B------:R-:W-:Y:S01]  /*0c70*/  IADD3 R164, P3, R185, R240.reuse, RZ ;  /* 0x000000f0b9a47210 */ /* 0x080fe20007f7e0ff */
[----:B------:R-:W-:Y:S01]  /*0c80*/  IMAD R155, R17, 0x6b, RZ ;  /* 0x0000006b119b7824 */ /* 0x000fe200078e02ff */
[-C--:B------:R-:W-:Y:S01]  /*0c90*/  LEA.HI.X.SX32 R185, R183, R241.reuse, 0x1, P2 ;  /* 0x000000f1b7b97211 */ /* 0x080fe200010f0eff */
[C---:B------:R-:W-:Y:S01]  /*0ca0*/  IMAD R92, R17.reuse, 0x7a, RZ ;  /* 0x0000007a115c7824 */ /* 0x040fe200078e02ff */
        /* <DEDUP_REMOVED lines=8> */
[----:B------:R-:W-:Y:S01]  /*0d30*/  LEA.HI.X.SX32 R181, R179, R241, 0x1, P6 ;  /* 0x000000f1b3b57211 */ /* 0x000fe200030f0eff */
[----:B------:R-:W-:Y:S01]  /*0d40*/  IMAD R165, R17, 0x43, RZ ;  /* 0x0000004311a57824 */ /* 0x000fe200078e02ff */
[----:B------:R-:W-:-:S02]  /*0d50*/  IADD3 R174, P6, R121, R240, RZ ;  /* 0x000000f079ae7210 */ /* 0x000fc40007fde0ff */
[C---:B------:R-:W-:Y:S01]  /*0d60*/  LEA R151, R17.reuse, R17, 0x1 ;  /* 0x0000001111977211 */ /* 0x040fe200078e08ff */
        /* <DEDUP_REMOVED lines=17> */
[CC--:B------:R-:W-:Y:S01]  /*0e80*/  LEA R128, P0, R17.reuse, R240.reuse, 0x2 ;  /* 0x000000f011807211 */ /* 0x0c0fe200078010ff */
[C---:B------:R-:W-:Y:S01]  /*0e90*/  IMAD R137, R17.reuse, 0x7b, RZ ;  /* 0x0000007b11897824 */ /* 0x040fe200078e02ff */
[-C--:B------:R-:W-:Y:S01]  /*0ea0*/  LEA.HI.X.SX32 R171, R70, R241.reuse, 0x1, P5 ;  /* 0x000000f146ab7211 */ /* 0x080fe200028f0eff */
[----:B------:R-:W-:Y:S01]  /*0eb0*/  IMAD R143, R17, 0x23, RZ ;  /* 0x00000023118f7824 */ /* 0x000fe200078e02ff */
[-C--:B------:R-:W-:Y:S01]  /*0ec0*/  IADD3 R154, P5, R169, R240.reuse, RZ ;  /* 0x000000f0a99a7210 */ /* 0x080fe20007fbe0ff */
[C---:B------:R-:W-:Y:S01]  /*0ed0*/  IMAD R69, R17.reuse, 0x2c, RZ ;  /* 0x0000002c11457824 */ /* 0x040fe200078e02ff */
[-C--:B------:R-:W-:Y:S01]  /*0ee0*/  IADD3 R168, P1, R168, R240.reuse, RZ ;  /* 0x000000f0a8a87210 */ /* 0x080fe20007f3e0ff */
[----:B------:R-:W-:Y:S01]  /*0ef0*/  IMAD R161, R17, 0x53, RZ ;  /* 0x0000005311a17824 */ /* 0x000fe200078e02ff */
[-C--:B------:R-:W-:Y:S01]  /*0f00*/  LEA.HI.X.SX32 R157, R157, R241.reuse, 0x1, P6 ;  /* 0x000000f19d9d7211 */ /* 0x080fe200030f0eff */
[----:B------:R-:W-:Y:S01]  /*0f10*/  IMAD R147, R17, 0x13, RZ ;  /* 0x0000001311937824 */ /* 0x000fe200078e02ff */
[-C--:B------:R-:W-:Y:S01]  /*0f20*/  LEA.HI.X.SX32 R129, R129, R241.reuse, 0x1, P0 ;  /* 0x000000f181817211 */ /* 0x080fe200000f0eff */
[----:B------:R-:W-:Y:S01]  /*0f30*/  IMAD R15, R17, 0x76, RZ ;  /* 0x00000076110f7824 */ /* 0x000fe200078e02ff */
[-C--:B------:R-:W-:Y:S01]  /*0f40*/  IADD3 R150, P6, R133, R240.reuse, RZ ;  /* 0x000000f085967210 */ /* 0x080fe20007fde0ff */
[C---:B------:R-:W-:Y:S01]  /*0f50*/  IMAD R29, R17.reuse, 0x56, RZ ;  /* 0x00000056111d7824 */ /* 0x040fe200078e02ff */
[-C--:B------:R-:W-:Y:S01]  /*0f60*/  IADD3 R176, P0, R176, R240.reuse, RZ ;  /* 0x000000f0b0b07210 */ /* 0x080fe20007f1e0ff */
[----:B------:R-:W-:Y:S01]  /*0f70*/  IMAD R107, R17, 0x33, RZ ;  /* 0x00000033116b7824 */ /* 0x000fe200078e02ff */
[-C--:B------:R-:W-:Y:S01]  /*0f80*/  LEA.HI.X.SX32 R155, R155, R241.reuse, 0x1, P5 ;  /* 0x000000f19b9b7211 */ /* 0x080fe200028f0eff */
        /* <DEDUP_REMOVED lines=16> */
[C---:B------:R-:W-:Y:S01]  /*1090*/  IMAD R38, R17.reuse, 0x3c, RZ ;  /* 0x0000003c11267824 */ /* 0x040fe200078e02ff */
[-C--:B------:R-:W-:Y:S01]  /*10a0*/  IADD3 R136, P3, R136, R240.reuse, RZ ;  /* 0x000000f088887210 */ /* 0x080fe20007f7e0ff */
[----:B------:R-:W-:Y:S01]  /*10b0*/  IMAD R116, R17, 0xa8, RZ ;  /* 0x000000a811747824 */ /* 0x000fe200078e02ff */
[-C--:B------:R-:W-:Y:S01]  /*10c0*/  LEA.HI.X.SX32 R149, R149, R241.reuse, 0x1, P5 ;  /* 0x000000f195957211 */ /* 0x080fe200028f0eff */
[----:B------:R-:W-:Y:S01]  /*10d0*/  IMAD R65, R17, 0x4c, RZ ;  /* 0x0000004c11417824 */ /* 0x000fe200078e02ff */
[----:B------:R-:W-:Y:S01]  /*10e0*/  LEA.HI.X.SX32 R153, R153, R241, 0x1, P1 ;  /* 0x000000f199997211 */ /* 0x000fe200008f0eff */
[----:B------:R-:W-:Y:S01]  /*10f0*/  IMAD R114, R17, 0xb8, RZ ;  /* 0x000000b811727824 */ /* 0x000fe200078e02ff */
[-C--:B------:R-:W-:Y:S01]  /*1100*/  IADD3 R142, P5, R49, R240.reuse, RZ ;  /* 0x000000f0318e7210 */ /* 0x080fe20007fbe0ff */
[----:B------:R-:W-:Y:S01]  /*1110*/  IMAD R60, R17, 0xd8, RZ ;  /* 0x000000d8113c7824 */ /* 0x000fe200078e02ff */
[----:B------:R-:W-:-:S02]  /*1120*/  IADD3 R146, P1, R119, R240, RZ ;  /* 0x000000f077927210 */ /* 0x000fc40007f3e0ff */
[C---:B------:R-:W-:Y:S01]  /*1130*/  SHF.L.U32 R123, R17.reuse, 0x2, RZ ;  /* 0x00000002117b7819 */ /* 0x040fe200000006ff */
        /* <DEDUP_REMOVED lines=19> */
[----:B------:R-:W-:Y:S01]  /*1270*/  LEA.HI.X.SX32 R147, R147, R241, 0x1, P1 ;  /* 0x000000f193937211 */ /* 0x000fe200008f0eff */
[----:B------:R-:W-:Y:S01]  /*1280*/  IMAD R66, R17, 0x8a, RZ ;  /* 0x0000008a11427824 */ /* 0x000fe200078e02ff */
[-C--:B------:R-:W-:Y:S01]  /*1290*/  IADD3 R138, P5, R15, R240.reuse, RZ ;  /* 0x000000f00f8a7210 */ /* 0x080fe20007fbe0ff */
[C---:B------:R-:W-:Y:S01]  /*12a0*/  IMAD R97, R17.reuse, 0x2d, RZ ;  /* 0x0000002d11617824 */ /* 0x040fe200078e02ff */
[-C--:B------:R-:W-:Y:S01]  /*12b0*/  IADD3 R68, P4, R68, R240.reuse, RZ ;  /* 0x000000f044447210 */ /* 0x080fe20007f9e0ff */
[----:B------:R-:W-:Y:S01]  /*12c0*/  IMAD R89, R17, 0x4d, RZ ;  /* 0x0000004d11597824 */ /* 0x000fe200078e02ff */
[----:B------:R-:W-:-:S02]  /*12d0*/  IADD3 R140, P1, R29, R240, RZ ;  /* 0x000000f01d8c7210 */ /* 0x000fc40007f3e0ff */
[C---:B------:R-:W-:Y:S01]  /*12e0*/  LEA R105, R17.reuse, -R17, 0x3 ;  /* 0x8000001111697211 */ /* 0x040fe200078e18ff */
[----:B------:R-:W-:Y:S01]  /*12f0*/  IMAD R85, R17, 0x2e, RZ ;  /* 0x0000002e11557824 */ /* 0x000fe200078e02ff */
[-C--:B------:R-:W-:Y:S01]  /*1300*/  LEA.HI.X.SX32 R107, R107, R241.reuse, 0x1, P6 ;  /* 0x000000f16b6b7211 */ /* 0x080fe200030f0eff */
[----:B------:R-:W-:Y:S01]  /*1310*/  IMAD R93, R17, 0x3d, RZ ;  /* 0x0000003d115d7824 */ /* 0x000fe200078e02ff */
[-C--:B------:R-:W-:Y:S01]  /*1320*/  LEA.HI.X.SX32 R163, R163, R241.reuse, 0x1, P2 ;  /* 0x000000f1a3a37211 */ /* 0x080fe200010f0eff */
[----:B------:R-:W-:Y:S01]  /*1330*/  IMAD R24, R17, 0xba, RZ ;  /* 0x000000ba11187824 */ /* 0x000fe200078e02ff */
[----:B------:R-:W-:Y:S01]  /*1340*/  LEA.HI.X.SX32 R159, R159, R241, 0x1, P0 ;  /* 0x000000f19f9f7211 */ /* 0x000fe200000f0eff */
[----:B------:R-:W-:Y:S01]  /*1350*/  IMAD R67, R17, 0x45, RZ ;  /* 0x0000004511437824 */ /* 0x000fe200078e02ff */
[-C--:B------:R-:W-:Y:S02]  /*1360*/  IADD3 R132, P6, R73, R240.reuse, RZ ;  /* 0x000000f049847210 */ /* 0x080fe40007fde0ff */
[C---:B------:R-:W-:Y:S01]  /*1370*/  LEA R91, R17.reuse, -R17, 0x4 ;  /* 0x80000011115b7211 */ /* 0x040fe200078e20ff */
        /* <DEDUP_REMOVED lines=8> */
[C---:B------:R-:W-:Y:S01]  /*1400*/  IMAD R25, R17.reuse, 0x5d, RZ ;  /* 0x0000005d11197824 */ /* 0x040fe200078e02ff */
[CC--:B------:R-:W-:Y:S01]  /*1410*/  LEA R122, P3, R17.reuse, R240.reuse, 0x3 ;  /* 0x000000f0117a7211 */ /* 0x0c0fe200078618ff */
[----:B------:R-:W-:Y:S01]  /*1420*/  IMAD R80, R17, 0xea, RZ ;  /* 0x000000ea11507824 */ /* 0x000fe200078e02ff */
[----:B------:R-:W-:Y:S01]  /*1430*/  LEA.HI.X.SX32 R141, R141, R241, 0x1, P1 ;  /* 0x000000f18d8d7211 */ /* 0x000fe200008f0eff */
[----:B------:R-:W2:Y:S01]  /*1440*/  LDG.E.U16 R9, desc[UR6][R240.64] ;  /* 0x00000006f0097981 */ /* 0x000ea2000c1e1500 */
[----:B------:R-:W-:-:S02]  /*1450*/  IADD3 R64, P5, R64, R240, RZ ;  /* 0x000000f040407210 */ /* 0x000fc40007fbe0ff */
[-C--:B------:R-:W-:Y:S01]  /*1460*/  LEA.HI.X.SX32 R69, R69, R241.reuse, 0x1, P4 ;  /* 0x000000f145457211 */ /* 0x080fe200020f0eff */
[----:B------:R0:W5:Y:S01]  /*1470*/  LDG.E.U16 R246, desc[UR6][R246.64] ;  /* 0x00000006f6f67981 */ /* 0x000162000c1e1500 */
[-C--:B------:R-:W-:Y:S02]  /*1480*/  IADD3 R120, P1, R120, R240.reuse, RZ ;  /* 0x000000f078787210 */ /* 0x080fe40007f3e0ff */
[-C--:B------:R-:W-:Y:S01]  /*1490*/  LEA.HI.X.SX32 R133, R133, R241.reuse, 0x1, P6 ;  /* 0x000000f185857211 */ /* 0x080fe200030f0eff */
[----:B------:R-:W-:Y:S01]  /*14a0*/  IMAD R86, R17, 0xaa, RZ ;  /* 0x000000aa11567824 */ /* 0x000fe200078e02ff */
[-C--:B------:R-:W-:Y:S01]  /*14b0*/  IADD3 R112, P4, R125, R240.reuse, RZ ;  /* 0x000000f07d707210 */ /* 0x080fe20007f9e0ff */
[----:B------:R-:W-:Y:S01]  /*14c0*/  IMAD R83, R17, 0xac, RZ ;  /* 0x000000ac11537824 */ /* 0x000fe200078e02ff */
[----:B------:R-:W-:Y:S01]  /*14d0*/  IADD3 R116, P6, R116, R240, RZ ;  /* 0x000000f074747210 */ /* 0x000fe20007fde0ff */
[----:B------:R-:W5:Y:S01]  /*14e0*/  LDG.E.U16 R239, desc[UR6][R238.64] ;  /* 0x00000006eeef7981 */ /* 0x000f62000c1e1500 */
[----:B------:R-:W-:-:S02]  /*14f0*/  LEA.HI.X.SX32 R73, R73, R241, 0x1, P2 ;  /* 0x000000f149497211 */ /* 0x000fc400010f0eff */
[-C--:B------:R-:W-:Y:S01]  /*1500*/  LEA.HI.X.SX32 R125, R38, R241.reuse, 0x1, P0 ;  /* 0x000000f1267d7211 */ /* 0x080fe200000f0eff */
[----:B------:R-:W5:Y:S01]  /*1510*/  LDG.E.U16 R237, desc[UR6][R236.64] ;  /* 0x00000006eced7981 */ /* 0x000f62000c1e1500 */
[-C--:B------:R-:W-:Y:S02]  /*1520*/  IADD3 R114, P2, R114, R240.reuse, RZ ;  /* 0x000000f072727210 */ /* 0x080fe40007f5e0ff */
[-C--:B------:R-:W-:Y:S01]  /*1530*/  IADD3 R118, P0, R65, R240.reuse, RZ ;  /* 0x000000f041767210 */ /* 0x080fe20007f1e0ff */
[----:B------:R-:W5:Y:S01]  /*1540*/  LDG.E.U16 R235, desc[UR6][R234.64] ;  /* 0x00000006eaeb7981 */ /* 0x000f62000c1e1500 */
[-C--:B------:R-:W-:Y:S02]  /*1550*/  LEA.HI.X.SX32 R123, R123, R241.reuse, 0x1, P3 ;  /* 0x000000f17b7b7211 */ /* 0x080fe400018f0eff */
        /* <DEDUP_REMOVED lines=12> */
[-C--:B------:R-:W-:Y:S01]  /*1620*/  IADD3 R70, P2, R70, R240.reuse, RZ ;  /* 0x000000f046467210 */ /* 0x080fe20007f5e0ff */
[----:B------:R-:W5:Y:S01]  /*1630*/  LDG.E.U16 R131, desc[UR6][R130.64] ;  /* 0x0000000682837981 */ /* 0x000f62000c1e1500 */
[-C--:B------:R-:W-:Y:S02]  /*1640*/  LEA.HI.X.SX32 R61, R61, R241.reuse, 0x1, P3 ;  /* 0x000000f13d3d7211 */ /* 0x080fe400018f0eff */
[-C--:B------:R-:W-:Y:S01]  /*1650*/  LEA.HI.X.SX32 R119, R119, R241.reuse, 0x1, P0 ;  /* 0x000000f177777211 */ /* 0x080fe200000f0eff */
[----:B------:R-:W5:Y:S01]  /*1660*/  LDG.E.U16 R225, desc[UR6][R224.64] ;  /* 0x00000006e0e17981 */ /* 0x000f62000c1e1500 */
[-C--:B------:R-:W-:Y:S02]  /*1670*/  IADD3 R94, P3, R111, R240.reuse, RZ ;  /* 0x000000f06f5e7210 */ /* 0x080fe40007f7e0ff */
[----:B------:R-:W-:Y:S01]  /*1680*/  IADD3 R108, P0, R108, R240, RZ ;  /* 0x000000f06c6c7210 */ /* 0x000fe20007f1e0ff */
[----:B------:R-:W5:Y:S01]  /*1690*/  LDG.E.U16 R223, desc[UR6][R222.64] ;  /* 0x00000006dedf7981 */ /* 0x000f62000c1e1500 */
[----:B------:R-:W-:-:S02]  /*16a0*/  LEA.HI.X.SX32 R111, R109, R241, 0x1, P1 ;  /* 0x000000f16d6f7211 */ /* 0x000fc400008f0eff */
[-C--:B------:R-:W-:Y:S01]  /*16b0*/  IADD3 R104, P1, R41, R240.reuse, RZ ;  /* 0x000000f029687210 */ /* 0x080fe20007f3e0ff */
[----:B------:R-:W-:Y:S01]  /*16c0*/  IMAD R79, R17, 0x65, RZ ;  /* 0x00000065114f7824 */ /* 0x000fe200078e02ff */
[-C--:B------:R-:W-:Y:S01]  /*16d0*/  LEA.HI.X.SX32 R77, R77, R241.reuse, 0x1, P6 ;  /* 0x000000f14d4d7211 */ /* 0x080fe200030f0eff */
[----:B------:R-:W-:Y:S01]  /*16e0*/  IMAD R251, R17, 0xfa, RZ ;  /* 0x000000fa11fb7824 */ /* 0x000fe200078e02ff */
[-C--:B------:R-:W-:Y:S01]  /*16f0*/  LEA.HI.X.SX32 R71, R71, R241.reuse, 0x1, P2 ;  /* 0x000000f147477211 */ /* 0x080fe200010f0eff */
[----:B------:R-:W-:Y:S01]  /*1700*/  IMAD R81, R17, 0xbc, RZ ;  /* 0x000000bc11517824 */ /* 0x000fe200078e02ff */
[-C--:B------:R-:W-:Y:S01]  /*1710*/  IADD3 R96, P6, R96, R240.reuse, RZ ;  /* 0x000000f060607210 */ /* 0x080fe20007fde0ff */
[----:B------:R-:W5:Y:S01]  /*1720*/  LDG.E.U16 R220, desc[UR6][R220.64] ;  /* 0x00000006dcdc7981 */ /* 0x000f62000c1e1500 */
[-C--:B------:R-:W-:Y:S02]  /*1730*/  IADD3 R88, P2, R88, R240.reuse, RZ ;  /* 0x000000f058587210 */ /* 0x080fe40007f5e0ff */
[-C--:B------:R-:W-:Y:S01]  /*1740*/  LEA.HI.X.SX32 R95, R95, R241.reuse, 0x1, P3 ;  /* 0x000000f15f5f7211 */ /* 0x080fe200018f0eff */
[----:B------:R-:W-:Y:S01]  /*1750*/  IMAD R57, R17, 0x75, RZ ;  /* 0x0000007511397824 */ /* 0x000fe200078e02ff */
[----:B------:R-:W-:Y:S01]  /*1760*/  LEA.HI.X.SX32 R109, R36, R241, 0x1, P0 ;  /* 0x000000f1246d7211 */ /* 0x000fe200000f0eff */
[----:B------:R-:W5:Y:S01]  /*1770*/  LDG.E.U16 R218, desc[UR6][R218.64] ;  /* 0x00000006dada7981 */ /* 0x000f62000c1e1500 */
[----:B------:R-:W-:-:S02]  /*1780*/  IADD3 R90, P3, R39, R240, RZ ;  /* 0x000000f0275a7210 */ /* 0x000fc40007f7e0ff */
[-C--:B------:R-:W-:Y:S01]  /*1790*/  IADD3 R92, P0, R92, R240.reuse, RZ ;  /* 0x000000f05c5c7210 */ /* 0x080fe20007f1e0ff */
[----:B------:R-:W-:Y:S01]  /*17a0*/  IMAD R87, R17, 0x55, RZ ;  /* 0x0000005511577824 */ /* 0x000fe200078e02ff */
[-C--:B------:R-:W-:Y:S01]  /*17b0*/  LEA.HI.X.SX32 R105, R105, R241.reuse, 0x1, P1 ;  /* 0x000000f169697211 */ /* 0x080fe200008f0eff */
[----:B------:R-:W-:Y:S01]  /*17c0*/  IMAD R33, R17, 0x4e, RZ ;  /* 0x0000004e11217824 */ /* 0x000fe200078e02ff */
[-C--:B------:R-:W-:Y:S01]  /*17d0*/  IADD3 R66, P1, R66, R240.reuse, RZ ;  /* 0x000000f042427210 */ /* 0x080fe20007f3e0ff */
[----:B------:R-:W5:Y:S01]  /*17e0*/  LDG.E.U16 R216, desc[UR6][R216.64] ;  /* 0x00000006d8d87981 */ /* 0x000f62000c1e1500 */
[-C--:B------:R-:W-:Y:S02]  /*17f0*/  LEA.HI.X.SX32 R97, R97, R241.reuse, 0x1, P6 ;  /* 0x000000f161617211 */ /* 0x080fe400030f0eff */
[-C--:B------:R-:W-:Y:S01]  /*1800*/  LEA.HI.X.SX32 R89, R89, R241.reuse, 0x1, P2 ;  /* 0x000000f159597211 */ /* 0x080fe200010f0eff */
[----:B------:R-:W-:Y:S01]  /*1810*/  IMAD R44, R17, 0xda, RZ ;  /* 0x000000da112c7824 */ /* 0x000fe200078e02ff */
[-C--:B------:R-:W-:Y:S01]  /*1820*/  LEA.HI.X.SX32 R113, R113, R241.reuse, 0x1, P4 ;  /* 0x000000f171717211 */ /* 0x080fe200020f0eff */
[----:B------:R-:W-:Y:S01]  /*1830*/  IMAD R53, R17, 0x7d, RZ ;  /* 0x0000007d11357824 */ /* 0x000fe200078e02ff */
[----:B------:R-:W-:Y:S01]  /*1840*/  IADD3 R84, P6, R84, R240, RZ ;  /* 0x000000f054547210 */ /* 0x000fe20007fde0ff */
[----:B------:R-:W5:Y:S01]  /*1850*/  LDG.E.U16 R214, desc[UR6][R214.64] ;  /* 0x00000006d6d67981 */ /* 0x000f62000c1e1500 */
[----:B------:R-:W-:-:S02]  /*1860*/  LEA.HI.X.SX32 R91, R91, R241, 0x1, P3 ;  /* 0x000000f15b5b7211 */ /* 0x000fc400018f0eff */
[-C--:B------:R-:W-:Y:S01]  /*1870*/  IADD3 R62, P2, R85, R240.reuse, RZ ;  /* 0x000000f0553e7210 */ /* 0x080fe20007f5e0ff */
[----:B------:R-:W-:Y:S01]  /*1880*/  IMAD R55, R17, 0xdc, RZ ;  /* 0x000000dc11377824 */ /* 0x000fe200078e02ff */
[-C--:B------:R-:W-:Y:S01]  /*1890*/  IADD3 R98, P4, R98, R240.reuse, RZ ;  /* 0x000000f062627210 */ /* 0x080fe20007f9e0ff */
[----:B------:R-:W5:Y:S01]  /*18a0*/  LDG.E.U16 R212, desc[UR6][R212.64] ;  /* 0x00000006d4d47981 */ /* 0x000f62000c1e1500 */
[-C--:B------:R-:W-:Y:S02]  /*18b0*/  LEA.HI.X.SX32 R93, R93, R241.reuse, 0x1, P0 ;  /* 0x000000f15d5d7211 */ /* 0x080fe400000f0eff */
[-C--:B------:R-:W-:Y:S01]  /*18c0*/  IADD3 R24, P3, R24, R240.reuse, RZ ;  /* 0x000000f018187210 */ /* 0x080fe20007f7e0ff */
[----:B------:R-:W-:Y:S01]  /*18d0*/  IMAD R34, R17, 0xfe, RZ ;  /* 0x000000fe11227824 */ /* 0x000fe200078e02ff */
        /* <DEDUP_REMOVED lines=9> */
[-C--:B------:R-:W-:Y:S01]  /*1970*/  LEA.HI.X.SX32 R99, R99, R241.reuse, 0x1, P4 ;  /* 0x000000f163637211 */ /* 0x080fe200020f0eff */
[----:B------:R-:W5:Y:S01]  /*1980*/  LDG.E.U16 R208, desc[UR6][R208.64] ;  /* 0x00000006d0d07981 */ /* 0x000f62000c1e1500 */
[-C--:B------:R-:W-:Y:S02]  /*1990*/  IADD3 R58, P6, R37, R240.reuse, RZ ;  /* 0x000000f0253a7210 */ /* 0x080fe40007fde0ff */
[-C--:B------:R-:W-:Y:S01]  /*19a0*/  IADD3 R80, P2, R80, R240.reuse, RZ ;  /* 0x000000f050507210 */ /* 0x080fe20007f5e0ff */
        /* <DEDUP_REMOVED lines=8> */
[-C--:B------:R-:W-:Y:S01]  /*1a30*/  LEA.HI.X.SX32 R41, R41, R241.reuse, 0x1, P5 ;  /* 0x000000f129297211 */ /* 0x080fe200028f0eff */
[----:B------:R-:W5:Y:S01]  /*1a40*/  LDG.E.U16 R204, desc[UR6][R204.64] ;  /* 0x00000006cccc7981 */ /* 0x000f62000c1e1500 */
[-C--:B------:R-:W-:Y:S02]  /*1a50*/  IADD3 R78, P0, R251, R240.reuse, RZ ;  /* 0x000000f0fb4e7210 */ /* 0x080fe40007f1e0ff */
[----:B------:R-:W-:Y:S01]  /*1a60*/  LEA.HI.X.SX32 R83, R79, R241, 0x1, P1 ;  /* 0x000000f14f537211 */ /* 0x000fe200008f0eff */
[----:B------:R-:W5:Y:S01]  /*1a70*/  LDG.E.U16 R202, desc[UR6][R202.64] ;  /* 0x00000006caca7981 */ /* 0x000f62000c1e1500 */
[-C--:B------:R-:W-:Y:S02]  /*1a80*/  IADD3 R38, P5, R38, R240.reuse, RZ ;  /* 0x000000f026267210 */ /* 0x080fe40007fbe0ff */
[----:B------:R-:W-:-:S02]  /*1a90*/  IADD3 R30, P1, R81, R240, RZ ;  /* 0x000000f0511e7210 */ /* 0x000fc40007f3e0ff */
[C---:B------:R-:W-:Y:S01]  /*1aa0*/  LEA R59, R17.reuse, -R17, 0x5 ;  /* 0x80000011113b7211 */ /* 0x040fe200078e28ff */
[----:B0-----:R-:W-:Y:S01]  /*1ab0*/  IMAD R247, R17, 0x9c, RZ ;  /* 0x0000009c11f77824 */ /* 0x001fe200078e02ff */
[-C--:B------:R-:W-:Y:S01]  /*1ac0*/  LEA.HI.X.SX32 R81, R57, R241.reuse, 0x1, P2 ;  /* 0x000000f139517211 */ /* 0x080fe200010f0eff */
[----:B------:R-:W5:Y:S01]  /*1ad0*/  LDG.E.U16 R200, desc[UR6][R200.64] ;  /* 0x00000006c8c87981 */ /* 0x000f62000c1e1500 */
[-C--:B------:R-:W-:Y:S02]  /*1ae0*/  LEA.HI.X.SX32 R87, R87, R241.reuse, 0x1, P4 ;  /* 0x000000f157577211 */ /* 0x080fe400020f0eff */
[-C--:B------:R-:W-:Y:S01]  /*1af0*/  IADD3 R56, P2, R33, R240.reuse, RZ ;  /* 0x000000f021387210 */ /* 0x080fe20007f5e0ff */
[----:B------:R-:W-:Y:S01]  /*1b00*/  IMAD R51, R17, 0xec, RZ ;  /* 0x000000ec11337824 */ /* 0x000fe200078e02ff */
[----:B------:R-:W-:Y:S01]  /*1b10*/  IADD3 R44, P4, R44, R240, RZ ;  /* 0x000000f02c2c7210 */ /* 0x000fe20007f9e0ff */
[----:B------:R-:W5:Y:S01]  /*1b20*/  LDG.E.U16 R198, desc[UR6][R198.64] ;  /* 0x00000006c6c67981 */ /* 0x000f62000c1e1500 */
[----:B------:R-:W-:-:S02]  /*1b30*/  LEA.HI.X.SX32 R79, R53, R241, 0x1, P0 ;  /* 0x000000f1354f7211 */ /* 0x000fc400000f0eff */
[----:B------:R-:W-:Y:S01]  /*1b40*/  LEA.HI.X.SX32 R39, R39, R241, 0x1, P5 ;  /* 0x000000f127277211 */ /* 0x000fe200028f0eff */
[----:B------:R-:W5:Y:S01]  /*1b50*/  LDG.E.U16 R166, desc[UR6][R166.64] ;  /* 0x00000006a6a67981 */ /* 0x000f62000c1e1500 */
[-C--:B------:R-:W-:Y:S02]  /*1b60*/  IADD3 R28, P0, R55, R240.reuse, RZ ;  /* 0x000000f0371c7210 */ /* 0x080fe40007f1e0ff */
[----:B------:R-:W-:Y:S01]  /*1b70*/  LEA R35, R17, -R17, 0x7 ;  /* 0x8000001111237211 */ /* 0x000fe200078e38ff */
[----:B------:R-:W5:Y:S01]  /*1b80*/  LDG.E.U16 R196, desc[UR6][R196.64] ;  /* 0x00000006c4c47981 */ /* 0x000f62000c1e1500 */
[----:B------:R-:W-:Y:S02]  /*1b90*/  IADD3 R34, P5, R34, R240, RZ ;  /* 0x000000f022227210 */ /* 0x000fe40007fbe0ff */
[-C--:B------:R-:W-:Y:S01]  /*1ba0*/  LEA.HI.X.SX32 R59, R59, R241.reuse, 0x1, P6 ;  /* 0x000000f13b3b7211 */ /* 0x080fe200030f0eff */
[----:B------:R-:W5:Y:S01]  /*1bb0*/  LDG.E.U16 R194, desc[UR6][R194.64] ;  /* 0x00000006c2c27981 */ /* 0x000f62000c1e1500 */
[----:B------:R-:W-:-:S02]  /*1bc0*/  LEA.HI.X.SX32 R55, R29, R241, 0x1, P3 ;  /* 0x000000f11d377211 */ /* 0x000fc400018f0eff */
[-C--:B------:R-:W-:Y:S01]  /*1bd0*/  IADD3 R74, P6, R249, R240.reuse, RZ ;  /* 0x000000f0f94a7210 */ /* 0x080fe20007fde0ff */
[----:B------:R-:W-:Y:S01]  /*1be0*/  IMAD R47, R17, 0xfc, RZ ;  /* 0x000000fc112f7824 */ /* 0x000fe200078e02ff */
[-C--:B------:R-:W-:Y:S01]  /*1bf0*/  LEA.HI.X.SX32 R57, R43, R241.reuse, 0x1, P2 ;  /* 0x000000f12b397211 */ /* 0x080fe200010f0eff */
[----:B------:R-:W5:Y:S01]  /*1c00*/  LDG.E.U16 R102, desc[UR6][R102.64] ;  /* 0x0000000666667981 */ /* 0x000f62000c1e1500 */
[-C--:B------:R-:W-:Y:S02]  /*1c10*/  IADD3 R26, P3, R31, R240.reuse, RZ ;  /* 0x000000f01f1a7210 */ /* 0x080fe40007f7e0ff */
[-C--:B------:R-:W-:Y:S01]  /*1c20*/  LEA.HI.X.SX32 R45, R45, R241.reuse, 0x1, P4 ;  /* 0x000000f12d2d7211 */ /* 0x080fe200020f0eff */
[----:B------:R-:W5:Y:S01]  /*1c30*/  LDG.E.U16 R128, desc[UR6][R128.64] ;  /* 0x0000000680807981 */ /* 0x000f62000c1e1500 */
[CC--:B------:R-:W-:Y:S02]  /*1c40*/  IADD3 R52, P2, R19.reuse, R240.reuse, RZ ;  /* 0x000000f013347210 */ /* 0x0c0fe40007f5e0ff */
[-C--:B------:R-:W-:Y:S01]  /*1c50*/  LEA.HI.X.SX32 R31, R19, R241.reuse, 0x1, P1 ;  /* 0x000000f1131f7211 */ /* 0x080fe200008f0eff */
[----:B------:R-:W-:Y:S01]  /*1c60*/  IMAD R19, R17, 0x6e, RZ ;  /* 0x0000006e11137824 */ /* 0x000fe200078e02ff */
[----:B------:R-:W-:Y:S01]  /*1c70*/  IADD3 R50, P4, R75, R240, RZ ;  /* 0x000000f04b327210 */ /* 0x000fe20007f9e0ff */
[----:B------:R-:W5:Y:S01]  /*1c80*/  LDG.E.U16 R188, desc[UR6][R188.64] ;  /* 0x00000006bcbc7981 */ /* 0x000f62000c1e1500 */
[----:B------:R-:W-:-:S02]  /*1c90*/  LEA.HI.X.SX32 R35, R35, R241, 0x1, P5 ;  /* 0x000000f123237211 */ /* 0x000fc400028f0eff */
[-C--:B------:R-:W-:Y:S01]  /*1ca0*/  IADD3 R32, P5, R247, R240.reuse, RZ ;  /* 0x000000f0f7207210 */ /* 0x080fe20007fbe0ff */
[----:B------:R-:W5:Y:S01]  /*1cb0*/  LDG.E.U16 R186, desc[UR6][R186.64] ;  /* 0x00000006baba7981 */ /* 0x000f62000c1e1500 */
[-C--:B------:R-:W-:Y:S02]  /*1cc0*/  LEA.HI.X.SX32 R75, R49, R241.reuse, 0x1, P6 ;  /* 0x000000f1314b7211 */ /* 0x080fe400030f0eff */
[-C--:B------:R-:W-:Y:S01]  /*1cd0*/  IADD3 R48, P6, R51, R240.reuse, RZ ;  /* 0x000000f033307210 */ /* 0x080fe20007fde0ff */
[----:B------:R-:W5:Y:S01]  /*1ce0*/  LDG.E.U16 R184, desc[UR6][R184.64] ;  /* 0x00000006b8b87981 */ /* 0x000f62000c1e1500 */
[-C--:B------:R-:W-:Y:S02]  /*1cf0*/  LEA.HI.X.SX32 R51, R13, R241.reuse, 0x1, P4 ;  /* 0x000000f10d337211 */ /* 0x080fe400020f0eff */
[CC--:B------:R-:W-:Y:S01]  /*1d00*/  IADD3 R12, P4, R19.reuse, R240.reuse, RZ ;  /* 0x000000f0130c7210 */ /* 0x0c0fe20007f9e0ff */
[----:B------:R-:W5:Y:S01]  /*1d10*/  LDG.E.U16 R182, desc[UR6][R182.64] ;  /* 0x00000006b6b67981 */ /* 0x000f62000c1e1500 */
[-C--:B------:R-:W-:Y:S01]  /*1d20*/  LEA.HI.X.SX32 R29, R19, R241.reuse, 0x1, P0 ;  /* 0x000000f1131d7211 */ /* 0x080fe200000f0eff */
[----:B------:R-:W-:Y:S01]  /*1d30*/  IMAD R19, R17, 0x7e, RZ ;  /* 0x0000007e11137824 */ /* 0x000fe200078e02ff */
[----:B------:R-:W-:Y:S01]  /*1d40*/  LEA.HI.X.SX32 R33, R33, R241, 0x1, P5 ;  /* 0x000000f121217211 */ /* 0x000fe200028f0eff */
[----:B------:R-:W5:Y:S01]  /*1d50*/  LDG.E.U16 R180, desc[UR6][R180.64] ;  /* 0x00000006b4b47981 */ /* 0x000f62000c1e1500 */
[----:B------:R-:W-:-:S03]  /*1d60*/  IADD3 R46, P5, R47, R240, RZ ;  /* 0x000000f02f2e7210 */ /* 0x000fc60007fbe0ff */
[----:B------:R-:W5:Y:S04]  /*1d70*/  LDG.E.U16 R178, desc[UR6][R178.64] ;  /* 0x00000006b2b27981 */ /* 0x000f68000c1e1500 */
[----:B------:R-:W5:Y:S04]  /*1d80*/  LDG.E.U16 R176, desc[UR6][R176.64] ;  /* 0x00000006b0b07981 */ /* 0x000f68000c1e1500 */
[----:B------:R-:W5:Y:S04]  /*1d90*/  LDG.E.U16 R174, desc[UR6][R174.64] ;  /* 0x00000006aeae7981 */ /* 0x000f68000c1e1500 */
[----:B------:R-:W5:Y:S04]  /*1da0*/  LDG.E.U16 R100, desc[UR6][R100.64] ;  /* 0x0000000664647981 */ /* 0x000f68000c1e1500 */
[----:B------:R-:W5:Y:S04]  /*1db0*/  LDG.E.U16 R134, desc[UR6][R134.64] ;  /* 0x0000000686867981 */ /* 0x000f68000c1e1500 */
[----:B------:R-:W5:Y:S04]  /*1dc0*/  LDG.E.U16 R170, desc[UR6][R170.64] ;  /* 0x00000006aaaa7981 */ /* 0x000f68000c1e1500 */
[----:B------:R-:W5:Y:S01]  /*1dd0*/  LDG.E.U16 R168, desc[UR6][R168.64] ;  /* 0x00000006a8a87981 */ /* 0x000f62000c1e1500 */
[----:B------:R-:W-:-:S03]  /*1de0*/  LEA.HI.X.SX32 R49, R15, R241, 0x1, P6 ;  /* 0x000000f10f317211 */ /* 0x000fc600030f0eff */
[----:B------:R-:W5:Y:S01]  /*1df0*/  LDG.E.U16 R164, desc[UR6][R164.64] ;  /* 0x00000006a4a47981 */ /* 0x000f62000c1e1500 */
[----:B------:R-:W-:-:S03]  /*1e00*/  LEA.HI.X.SX32 R47, R19, R241, 0x1, P5 ;  /* 0x000000f1132f7211 */ /* 0x000fc600028f0eff */
[----:B------:R-:W5:Y:S04]  /*1e10*/  LDG.E.U16 R162, desc[UR6][R162.64] ;  /* 0x00000006a2a27981 */ /* 0x000f68000c1e1500 */
        /* <DEDUP_REMOVED lines=14> */
[----:B------:R0:W5:Y:S04]  /*1f00*/  LDG.E.U16 R10, desc[UR6][R10.64] ;  /* 0x000000060a0a7981 */ /* 0x000168000c1e1500 */
        /* <DEDUP_REMOVED lines=43> */
[----:B------:R-:W5:Y:S01]  /*21c0*/  LDG.E.U16 R46, desc[UR6][R46.64] ;  /* 0x000000062e2e7981 */ /* 0x000f62000c1e1500 */
[----:B------:R-:W-:-:S02]  /*21d0*/  IMAD R21, R17, 0xae, RZ ;  /* 0x000000ae11157824 */ /* 0x000fc400078e02ff */
[C---:B------:R-:W-:Y:S01]  /*21e0*/  IMAD R23, R17.reuse, 0x2f, RZ ;  /* 0x0000002f11177824 */ /* 0x040fe200078e02ff */
[----:B------:R-:W5:Y:S01]  /*21f0*/  LDG.E.U16 R104, desc[UR6][R104.64] ;  /* 0x0000000668687981 */ /* 0x000f62000c1e1500 */
        /* <DEDUP_REMOVED lines=9> */
[-C--:B------:R-:W-:Y:S01]  /*2290*/  IADD3 R16, P0, R23, R240.reuse, RZ ;  /* 0x000000f017107210 */ /* 0x080fe20007f1e0ff */
[C---:B------:R-:W-:Y:S01]  /*22a0*/  IMAD R23, R17.reuse, 0xee, RZ ;  /* 0x000000ee11177824 */ /* 0x040fe200078e02ff */
[C---:B------:R-:W-:Y:S01]  /*22b0*/  LEA R15, R17.reuse, -R17, 0x6 ;  /* 0x80000011110f7211 */ /* 0x040fe200078e30ff */
[----:B------:R-:W-:Y:S01]  /*22c0*/  IMAD R6, R17, 0x6f, RZ ;  /* 0x0000006f11067824 */ /* 0x000fe200078e02ff */
[-C--:B------:R-:W-:Y:S01]  /*22d0*/  IADD3 R42, P6, R19, R240.reuse, RZ ;  /* 0x000000f0132a7210 */ /* 0x080fe20007fde0ff */
[----:B------:R-:W-:Y:S01]  /*22e0*/  IMAD R247, R17, 0x77, RZ ;  /* 0x0000007711f77824 */ /* 0x000fe200078e02ff */
[-C--:B------:R-:W-:Y:S01]  /*22f0*/  IADD3 R22, P2, R27, R240.reuse, RZ ;  /* 0x000000f01b167210 */ /* 0x080fe20007f5e0ff */
[----:B------:R-:W5:Y:S01]  /*2300*/  LDG.E.U16 R90, desc[UR6][R90.64] ;  /* 0x000000065a5a7981 */ /* 0x000f62000c1e1500 */
[----:B------:R-:W-:Y:S01]  /*2310*/  LEA.HI.X.SX32 R43, R15, R241, 0x1, P6 ;  /* 0x000000f10f2b7211 */ /* 0x000fe200030f0eff */
[----:B------:R-:W-:Y:S01]  /*2320*/  IMAD R15, R17, 0x67, RZ ;  /* 0x00000067110f7824 */ /* 0x000fe200078e02ff */
[-C--:B------:R-:W-:Y:S01]  /*2330*/  IADD3 R14, P6, R21, R240.reuse, RZ ;  /* 0x000000f0150e7210 */ /* 0x080fe20007fde0ff */
[----:B------:R-:W-:Y:S01]  /*2340*/  IMAD R27, R17, 0x47, RZ ;  /* 0x00000047111b7824 */ /* 0x000fe200078e02ff */
[----:B------:R-:W-:Y:S01]  /*2350*/  IADD3 R240, P5, R23, R240, RZ ;  /* 0x000000f017f07210 */ /* 0x000fe20007fbe0ff */
[C---:B------:R-:W-:Y:S01]  /*2360*/  IMAD R23, R17.reuse, 0x4f, RZ ;  /* 0x0000004f11177824 */ /* 0x040fe200078e02ff */
[----:B------:R-:W5:Y:S01]  /*2370*/  LDG.E.U16 R62, desc[UR6][R62.64] ;  /* 0x000000063e3e7981 */ /* 0x000f62000c1e1500 */
[----:B------:R-:W-:-:S02]  /*2380*/  IMAD R21, R17, 0x57, RZ ;  /* 0x0000005711157824 */ /* 0x000fc400078e02ff */
[----:B------:R-:W-:Y:S01]  /*2390*/  IMAD R19, R17, 0x5f, RZ ;  /* 0x0000005f11137824 */ /* 0x000fe200078e02ff */
[-C--:B------:R-:W-:Y:S01]  /*23a0*/  LEA.HI.X.SX32 R17, R15, R241.reuse, 0x1, P0 ;  /* 0x000000f10f117211 */ /* 0x080fe200000f0eff */
[----:B------:R-:W5:Y:S01]  /*23b0*/  LDG.E.U16 R58, desc[UR6][R58.64] ;  /* 0x000000063a3a7981 */ /* 0x000f62000c1e1500 */
[-C--:B------:R-:W-:Y:S02]  /*23c0*/  LEA.HI.X.SX32 R27, R27, R241.reuse, 0x1, P3 ;  /* 0x000000f11b1b7211 */ /* 0x080fe400018f0eff */
[-C--:B------:R-:W-:Y:S01]  /*23d0*/  LEA.HI.X.SX32 R23, R23, R241.reuse, 0x1, P2 ;  /* 0x000000f117177211 */ /* 0x080fe200010f0eff */
[----:B------:R-:W5:Y:S01]  /*23e0*/  LDG.E.U16 R34, desc[UR6][R34.64] ;  /* 0x0000000622227981 */ /* 0x000f62000c1e1500 */
[-C--:B------:R-:W-:Y:S02]  /*23f0*/  LEA.HI.X.SX32 R21, R21, R241.reuse, 0x1, P1 ;  /* 0x000000f115157211 */ /* 0x080fe400008f0eff */
[-C--:B------:R-:W-:Y:S01]  /*2400*/  LEA.HI.X.SX32 R19, R19, R241.reuse, 0x1, P4 ;  /* 0x000000f113137211 */ /* 0x080fe200020f0eff */
[----:B------:R-:W5:Y:S01]  /*2410*/  LDG.E.U16 R56, desc[UR6][R56.64] ;  /* 0x0000000638387981 */ /* 0x000f62000c1e1500 */
[----:B------:R-:W-:-:S02]  /*2420*/  LEA.HI.X.SX32 R15, R6, R241, 0x1, P6 ;  /* 0x000000f1060f7211 */ /* 0x000fc400030f0eff */
[----:B------:R-:W-:Y:S01]  /*2430*/  LEA.HI.X.SX32 R241, R247, R241, 0x1, P5 ;  /* 0x000000f1f7f17211 */ /* 0x000fe200028f0eff */
        /* <DEDUP_REMOVED lines=10> */
[----:B------:R-:W1:Y:S01]  /*24e0*/  S2UR UR5, SR_CgaCtaId ;  /* 0x00000000000579c3 */ /* 0x000e620000008800 */
[----:B------:R-:W-:Y:S01]  /*24f0*/  SHF.L.U32 R6, R252, 0x1, RZ ;  /* 0x00000001fc067819 */ /* 0x000fe200000006ff */
[----:B------:R-:W-:-:S03]  /*2500*/  UMOV UR4, 0x400 ;  /* 0x0000040000047882 */ /* 0x000fc60000000000 */
[----:B------:R-:W-:-:S04]  /*2510*/  LEA R6, R252, R6, 0x8 ;  /* 0x00000006fc067211 */ /* 0x000fc800078e40ff */
[----:B------:R-:W-:-:S04]  /*2520*/  LOP3.LUT R6, R6, 0x407e, RZ, 0xc0, !PT ;  /* 0x0000407e06067812 */ /* 0x000fc800078ec0ff */
[----:B0-----:R-:W-:Y:S01]  /*2530*/  LOP3.LUT R11, R6, 0x10, RZ, 0x3c, !PT ;  /* 0x00000010060b7812 */ /* 0x001fe200078e3cff */
[----:B-1----:R-:W-:-:S09]  /*2540*/  ULEA UR4, UR5, UR4, 0x18 ;  /* 0x0000000405047291 */ /* 0x002fd2000f8ec03f */
[----:B--2---:R0:W-:Y:S04]  /*2550*/  STS.U16 [R6+UR4], R9 ;  /* 0x0000000906007988 */ /* 0x0041e80008000404 */
[----:B------:R-:W-:Y:S04]  /*2560*/  STS.U16 [R6+UR4+0x400], R242 ;  /* 0x000400f206007988 */ /* 0x000fe80008000404 */
[----:B---3--:R-:W-:Y:S04]  /*2570*/  STS.U16 [R6+UR4+0x800], R243 ;  /* 0x000800f306007988 */ /* 0x008fe80008000404 */
[----:B----4-:R-:W-:Y:S04]  /*2580*/  STS.U16 [R6+UR4+0x1000], R244 ;  /* 0x001000f406007988 */ /* 0x010fe80008000404 */
[----:B------:R-:W-:Y:S04]  /*2590*/  STS.U16 [R6+UR4+0x2000], R245 ;  /* 0x002000f506007988 */ /* 0x000fe80008000404 */
[----:B-----5:R-:W-:Y:S04]  /*25a0*/  STS.U16 [R6+UR4+0x2400], R246 ;  /* 0x002400f606007988 */ /* 0x020fe80008000404 */
[----:B------:R-:W-:Y:S04]  /*25b0*/  STS.U16 [R6+UR4+0x1400], R239 ;  /* 0x001400ef06007988 */ /* 0x000fe80008000404 */
        /* <DEDUP_REMOVED lines=9> */
[----:B------:R1:W-:Y:S04]  /*2650*/  STS.U16 [R11+UR4+0x480], R8 ;  /* 0x000480080b007988 */ /* 0x0003e80008000404 */
[----:B------:R-:W-:Y:S04]  /*2660*/  STS.U16 [R11+UR4+0x2080], R220 ;  /* 0x002080dc0b007988 */ /* 0x000fe80008000404 */
[----:B------:R-:W-:Y:S01]  /*2670*/  STS.U16 [R11+UR4+0x2480], R218 ;  /* 0x002480da0b007988 */ /* 0x000fe20008000404 */
[C---:B0-----:R-:W-:Y:S01]  /*2680*/  LOP3.LUT R9, R6.reuse, 0x20, RZ, 0x3c, !PT ;  /* 0x0000002006097812 */ /* 0x041fe200078e3cff */
[----:B-1----:R-:W0:Y:S02]  /*2690*/  LDC R8, c[0x0][0x280] ;  /* 0x0000a000ff087b82 */ /* 0x002e240000000800 */
        /* <DEDUP_REMOVED lines=14> */
[----:B------:R2:W-:Y:S01]  /*2780*/  STS.U16 [R9+UR4+0x500], R7 ;  /* 0x0005000709007988 */ /* 0x0005e20008000404 */
[----:B-1----:R-:W-:-:S03]  /*2790*/  LOP3.LUT R5, R6, 0x30, RZ, 0x3c, !PT ;  /* 0x0000003006057812 */ /* 0x002fc600078e3cff */
[----:B------:R-:W-:Y:S01]  /*27a0*/  STS.U16 [R9+UR4+0xd00], R102 ;  /* 0x000d006609007988 */ /* 0x000fe20008000404 */
[----:B--2---:R-:W-:-:S03]  /*27b0*/  LOP3.LUT R7, R6, 0x40, RZ, 0x3c, !PT ;  /* 0x0000004006077812 */ /* 0x004fc600078e3cff */
        /* <DEDUP_REMOVED lines=31> */
[----:B------:R1:W-:Y:S01]  /*29b0*/  STS.U16 [R7+UR4+0xa00], R4 ;  /* 0x000a000407007988 */ /* 0x0003e20008000404 */
[----:B--2---:R-:W-:-:S03]  /*29c0*/  LOP3.LUT R3, R6, 0x60, RZ, 0x3c, !PT ;  /* 0x0000006006037812 */ /* 0x004fc600078e3cff */
[----:B------:R-:W-:Y:S04]  /*29d0*/  STS.U16 [R7+UR4+0xe00], R10 ;  /* 0x000e000a07007988 */ /* 0x000fe80008000404 */
[----:B------:R-:W-:Y:S04]  /*29e0*/  STS.U16 [R7+UR4+0x1a00], R190 ;  /* 0x001a00be07007988 */ /* 0x000fe80008000404 */
[----:B------:R-:W-:Y:S01]  /*29f0*/  STS.U16 [R7+UR4+0x600], R72 ;  /* 0x0006004807007988 */ /* 0x000fe20008000404 */
[----:B-1----:R-:W-:-:S03]  /*2a00*/  MOV R4, 0x3f800000 ;  /* 0x3f80000000047802 */ /* 0x002fc60000000f00 */
        /* <DEDUP_REMOVED lines=44> */
[----:B------:R-:W-:Y:S01]  /*2cd0*/  STL [R1+0x2bc], R2 ;  /* 0x0002bc0201007387 */ /* 0x000fe20000100800 */
[----:B-1----:R-:W-:-:S03]  /*2ce0*/  MOV R3, 0x3f800000 ;  /* 0x3f80000000037802 */ /* 0x002fc60000000f00 */
[----:B------:R-:W-:Y:S04]  /*2cf0*/  STL [R1+0x2b8], R4 ;  /* 0x0002b80401007387 */ /* 0x000fe80000100800 */
[----:B------:R-:W-:Y:S04]  /*2d00*/  STL [R1+0x2b4], R3 ;  /* 0x0002b40301007387 */ /* 0x000fe80000100800 */
[----:B------:R-:W-:Y:S04]  /*2d10*/  STL [R1], RZ ;  /* 0x000000ff01007387 */ /* 0x000fe80000100800 */
[----:B------:R-:W-:Y:S04]  /*2d20*/  STL [R1+0x2b0], R2 ;  /* 0x0002b00201007387 */ /* 0x000fe80000100800 */
[----:B------:R-:W-:Y:S04]  /*2d30*/  STL [R1+0x4], RZ ;  /* 0x000004ff01007387 */ /* 0x000fe80000100800 */
        /* <DEDUP_REMOVED lines=61> */
[----:B------:R-:W-:Y:S01]  /*3110*/  STL [R1+0xfc], RZ ;  /* 0x0000fcff01007387 */ /* 0x000fe20000100800 */
[----:B0-----:R-:W-:-:S02]  /*3120*/  ISETP.GE.AND P0, PT, R8, 0x1, PT ;  /* 0x000000010800780c */ /* 0x001fc40003f06270 */
[----:B------:R-:W-:Y:S02]  /*3130*/  LOP3.LUT R5, R6, 0x70, RZ, 0x3c, !PT ;  /* 0x0000007006057812 */ /* 0x000fe400078e3cff */
[----:B------:R-:W-:Y:S02]  /*3140*/  CS2R R152, SRZ ;  /* 0x0000000000987805 */ /* 0x000fe4000001ff00 */
[----:B------:R-:W-:Y:S01]  /*3150*/  MOV R7, 0xff800000 ;  /* 0xff80000000077802 */ /* 0x000fe20000000f00 */
[----:B------:R-:W-:Y:S01]  /*3160*/  STS.U16 [R5+UR4+0x380], R104 ;  /* 0x0003806805007988 */ /* 0x000fe20008000404 */
[----:B------:R-:W-:-:S03]  /*3170*/  MOV R11, 0xff800000 ;  /* 0xff800000000b7802 */ /* 0x000fc60000000f00 */
[----:B------:R-:W-:Y:S01]  /*3180*/  STS.U16 [R5+UR4+0x780], R90 ;  /* 0x0007805a05007988 */ /* 0x000fe20008000404 */
[----:B------:R-:W-:-:S03]  /*3190*/  MOV R10, 0xff800000 ;  /* 0xff800000000a7802 */ /* 0x000fc60000000f00 */
[----:B------:R-:W-:Y:S01]  /*31a0*/  STS.U16 [R5+UR4+0xb80], R62 ;  /* 0x000b803e05007988 */ /* 0x000fe20008000404 */
[----:B------:R-:W-:-:S03]  /*31b0*/  CS2R R154, SRZ ;  /* 0x00000000009a7805 */ /* 0x000fc6000001ff00 */
[----:B------:R-:W-:Y:S01]  /*31c0*/  STS.U16 [R5+UR4+0xf80], R58 ;  /* 0x000f803a05007988 */ /* 0x000fe20008000404 */
[----:B------:R-:W-:-:S03]  /*31d0*/  CS2R R156, SRZ ;  /* 0x00000000009c7805 */ /* 0x000fc6000001ff00 */
[----:B------:R-:W-:Y:S01]  /*31e0*/  STS.U16 [R5+UR4+0x1380], R56 ;  /* 0x0013803805007988 */ /* 0x000fe20008000404 */
[----:B------:R-:W-:-:S03]  /*31f0*/  CS2R R158, SRZ ;  /* 0x00000000009e7805 */ /* 0x000fc6000001ff00 */
[----:B------:R-:W-:Y:S01]  /*3200*/  STS.U16 [R5+UR4+0x1780], R52 ;  /* 0x0017803405007988 */ /* 0x000fe20008000404 */
[----:B------:R-:W-:-:S03]  /*3210*/  CS2R R160, SRZ ;  /* 0x0000000000a07805 */ /* 0x000fc6000001ff00 */
[----:B------:R0:W-:Y:S01]  /*3220*/  STS.U16 [R5+UR4+0x1b80], R12 ;  /* 0x001b800c05007988 */ /* 0x0001e20008000404 */
[----:B------:R-:W-:-:S03]  /*3230*/  CS2R R162, SRZ ;  /* 0x0000000000a27805 */ /* 0x000fc6000001ff00 */
[----:B------:R1:W-:Y:S01]  /*3240*/  STS.U16 [R5+UR4+0x1f80], R42 ;  /* 0x001f802a05007988 */ /* 0x0003e20008000404 */
[----:B------:R-:W-:-:S03]  /*3250*/  CS2R R164, SRZ ;  /* 0x0000000000a47805 */ /* 0x000fc6000001ff00 */
[----:B------:R1:W-:Y:S01]  /*3260*/  STS.U16 [R5+UR4+0x3f80], R34 ;  /* 0x003f802205007988 */ /* 0x0003e20008000404 */
[----:B------:R-:W-:-:S03]  /*3270*/  CS2R R166, SRZ ;  /* 0x0000000000a67805 */ /* 0x000fc6000001ff00 */
[----:B------:R1:W-:Y:S01]  /*3280*/  STS.U16 [R5+UR4+0x2380], R26 ;  /* 0x0023801a05007988 */ /* 0x0003e20008000404 */
[----:B0-----:R-:W-:-:S03]  /*3290*/  MOV R12, 0xff800000 ;  /* 0xff800000000c7802 */ /* 0x001fc60000000f00 */
[----:B------:R1:W-:Y:S01]  /*32a0*/  STS.U16 [R5+UR4+0x2780], R22 ;  /* 0x0027801605007988 */ /* 0x0003e20008000404 */
        /* <DEDUP_REMOVED lines=10> */
[----:B------:R-:W-:Y:S02]  /*3350*/  CS2R R178, SRZ ;  /* 0x0000000000b27805 */ /* 0x000fe4000001ff00 */
[----:B------:R-:W-:Y:S02]  /*3360*/  CS2R R180, SRZ ;  /* 0x0000000000b47805 */ /* 0x000fe4000001ff00 */
[----:B------:R-:W-:Y:S02]  /*3370*/  CS2R R182, SRZ ;  /* 0x0000000000b67805 */ /* 0x000fe4000001ff00 */
[----:B------:R-:W-:Y:S02]  /*3380*/  CS2R R184, SRZ ;  /* 0x0000000000b87805 */ /* 0x000fe4000001ff00 */
[----:B------:R-:W-:Y:S02]  /*3390*/  CS2R R186, SRZ ;  /* 0x0000000000ba7805 */ /* 0x000fe4000001ff00 */
[----:B------:R-:W-:-:S02]  /*33a0*/  CS2R R188, SRZ ;  /* 0x0000000000bc7805 */ /* 0x000fc4000001ff00 */
        /* <DEDUP_REMOVED lines=12> */
[----:B------:R-:W-:Y:S01]  /*3470*/  CS2R R214, SRZ ;  /* 0x0000000000d67805 */ /* 0x000fe2000001ff00 */
[----:B-1----:R-:W-:Y:S06]  /*3480*/  @!P0 BRA `(.L_x_0) ;  /* 0x0000011400148947 */ /* 0x002fec0003800000 */
[----:B------:R-:W0:Y:S01]  /*3490*/  LDC.64 R2, c[0x0][0x260] ;  /* 0x00009800ff027b82 */ /* 0x000e220000000a00 */
[----:B------:R-:W-:Y:S01]  /*34a0*/  STL [R1+0x6f8], R250 ;  /* 0x0006f8fa01007387 */ /* 0x000fe20000100800 */
[----:B------:R-:W-:Y:S01]  /*34b0*/  ULDC UR5, c[0x0][0x258] ;  /* 0x0000960000057ab9 */ /* 0x000fe20000000800 */
[----:B------:R-:W-:Y:S01]  /*34c0*/  ULDC.64 UR8, c[0x0][0x218] ;  /* 0x0000860000087ab9 */ /* 0x000fe20000000a00 */
[----:B------:R-:W-:Y:S01]  /*34d0*/  MOV R20, 0x3f800000 ;  /* 0x3f80000000147802 */ /* 0x000fe20000000f00 */
[----:B------:R-:W-:Y:S01]  /*34e0*/  STL [R1+0x6fc], R250 ;  /* 0x0006fcfa01007387 */ /* 0x000fe20000100800 */
[----:B------:R-:W-:Y:S02]  /*34f0*/  MOV R36, 0x3f800000 ;  /* 0x3f80000000247802 */ /* 0x000fe40000000f00 */
[----:B------:R-:W-:Y:S01]  /*3500*/  CS2R R152, SRZ ;  /* 0x0000000000987805 */ /* 0x000fe2000001ff00 */
[----:B------:R-:W1:Y:S01]  /*3510*/  LDC.64 R4, c[0x0][0x250] ;  /* 0x00009400ff047b82 */ /* 0x000e620000000a00 */
[----:B------:R-:W-:Y:S01]  /*3520*/  STL [R1+0x700], R250 ;  /* 0x000700fa01007387 */ /* 0x000fe20000100800 */
[----:B------:R-:W-:-:S02]  /*3530*/  CS2R R154, SRZ ;  /* 0x00000000009a7805 */ /* 0x000fc4000001ff00 */
[----:B------:R-:W-:Y:S02]  /*3540*/  CS2R R156, SRZ ;  /* 0x00000000009c7805 */ /* 0x000fe4000001ff00 */
[----:B------:R-:W-:Y:S02]  /*3550*/  CS2R R158, SRZ ;  /* 0x00000000009e7805 */ /* 0x000fe4000001ff00 */
[----:B------:R-:W-:Y:S01]  /*3560*/  CS2R R160, SRZ ;  /* 0x0000000000a07805 */ /* 0x000fe2000001ff00 */
[----:B------:R-:W-:Y:S01]  /*3570*/  USHF.R.U32.HI UR36, URZ, 0x4, UR4 ;  /* 0x000000043f247899 */ /* 0x000fe20008011604 */
[----:B------:R-:W-:Y:S01]  /*3580*/  MOV R233, 0xff800000 ;  /* 0xff80000000e97802 */ /* 0x000fe20000000f00 */
[----:B------:R-:W2:Y:S01]  /*3590*/  LDC R249, c[0x0][0x268] ;  /* 0x00009a00fff97b82 */ /* 0x000ea20000000800 */
[----:B------:R-:W-:Y:S01]  /*35a0*/  CS2R R162, SRZ ;  /* 0x0000000000a27805 */ /* 0x000fe2000001ff00 */
[----:B------:R-:W-:Y:S01]  /*35b0*/  USGXT.U32 UR36, UR36, 0xe ;  /* 0x0000000e2424789a */ /* 0x000fe20008000000 */
[----:B------:R-:W-:-:S02]  /*35c0*/  CS2R R164, SRZ ;  /* 0x0000000000a47805 */ /* 0x000fc4000001ff00 */
[----:B------:R-:W-:Y:S02]  /*35d0*/  CS2R R166, SRZ ;  /* 0x0000000000a67805 */ /* 0x000fe4000001ff00 */
[----:B------:R-:W-:Y:S01]  /*35e0*/  CS2R R168, SRZ ;  /* 0x0000000000a87805 */ /* 0x000fe2000001ff00 */
[----:B------:R-:W-:Y:S01]  /*35f0*/  UIADD3 UR32, UP0, UR36, 0x80, URZ ;  /* 0x0000008024207890 */ /* 0x000fe2000ff1e03f */
[----:B------:R-:W-:Y:S01]  /*3600*/  CS2R R170, SRZ ;  /* 0x0000000000aa7805 */ /* 0x000fe2000001ff00 */
[----:B0-----:R0:W-:Y:S01]  /*3610*/  STL [R1+0x6bc], R3 ;  /* 0x0006bc0301007387 */ /* 0x0011e20000100800 */
[----:B------:R-:W-:Y:S01]  /*3620*/  MOV R8, R3 ;  /* 0x0000000300087202 */ /* 0x000fe20000000f00 */
[----:B------:R-:W3:Y:S01]  /*3630*/  LDC R18, c[0x0][0x268] ;  /* 0x00009a00ff127b82 */ /* 0x000ee20000000800 */
[----:B------:R-:W-:Y:S02]  /*3640*/  MOV R11, R2 ;  /* 0x00000002000b7202 */ /* 0x000fe40000000f00 */
[----:B------:R-:W-:-:S02]  /*3650*/  CS2R R172, SRZ ;  /* 0x0000000000ac7805 */ /* 0x000fc4000001ff00 */
[----:B------:R-:W-:Y:S02]  /*3660*/  CS2R R174, SRZ ;  /* 0x0000000000ae7805 */ /* 0x000fe4000001ff00 */
[----:B------:R-:W-:Y:S02]  /*3670*/  CS2R R176, SRZ ;  /* 0x0000000000b07805 */ /* 0x000fe4000001ff00 */
[----:B------:R-:W-:Y:S01]  /*3680*/  CS2R R178, SRZ ;  /* 0x0000000000b27805 */ /* 0x000fe2000001ff00 */
[----:B-1----:R-:W-:Y:S01]  /*3690*/  IMAD R4, R4, UR61, RZ ;  /* 0x0000003d04047c24 */ /* 0x002fe2000f8e02ff */
[----:B------:R-:W-:Y:S01]  /*36a0*/  CS2R R180, SRZ ;  /* 0x0000000000b47805 */ /* 0x000fe2000001ff00 */
[C---:B0-----:R-:W-:Y:S01]  /*36b0*/  IMAD R3, R0.reuse, UR5, RZ ;  /* 0x0000000500037c24 */ /* 0x041fe2000f8e02ff */
[----:B------:R-:W0:Y:S01]  /*36c0*/  LDC R245, c[0x0][0x268] ;  /* 0x00009a00fff57b82 */ /* 0x000e220000000800 */
[----:B------:R-:W-:Y:S01]  /*36d0*/  IMAD R0, R0, R8, RZ ;  /* 0x0000000800007224 */ /* 0x000fe200078e02ff */
[C---:B------:R-:W-:Y:S01]  /*36e0*/  SHF.L.U32 R2, R4.reuse, 0x1, RZ ;  /* 0x0000000104027819 */ /* 0x040fe200000006ff */
[----:B------:R-:W-:Y:S01]  /*36f0*/  IMAD.HI R4, R4, 0x2, RZ ;  /* 0x0000000204047827 */ /* 0x000fe200078e02ff */
[C---:B------:R-:W-:Y:S01]  /*3700*/  SHF.L.U32 R7, R3.reuse, 0x1, RZ ;  /* 0x0000000103077819 */ /* 0x040fe200000006ff */
[----:B------:R-:W-:Y:S01]  /*3710*/  UMOV UR5, URZ ;  /* 0x0000003f00057c82 */ /* 0x000fe20008000000 */
[----:B------:R-:W-:Y:S01]  /*3720*/  SHF.L.U32 R13, R0, 0x1, RZ ;  /* 0x00000001000d7819 */ /* 0x000fe200000006ff */
[----:B------:R-:W-:Y:S01]  /*3730*/  IMAD.HI R3, R3, 0x2, RZ ;  /* 0x0000000203037827 */ /* 0x000fe200078e02ff */
[----:B------:R-:W-:Y:S01]  /*3740*/  IADD3 R2, P0, P1, R7, UR8, R2 ;  /* 0x0000000807027c10 */ /* 0x000fe2000f91e002 */
[----:B------:R-:W1:Y:S01]  /*3750*/  LDC R242, c[0x0][0x268] ;  /* 0x00009a00fff27b82 */ /* 0x000e620000000800 */
[----:B------:R-:W-:Y:S01]  /*3760*/  UIADD3.X UR33, UR5, 0x40000040, URZ, UP0, !UPT ;  /* 0x4000004005217890 */ /* 0x000fe200087fe43f */
[----:B------:R-:W-:Y:S01]  /*3770*/  IMAD R7, R5, 0x42, RZ ;  /* 0x0000004205077824 */ /* 0x000fe200078e02ff */
[----:B------:R-:W-:Y:S01]  /*3780*/  IADD3.X R3, R3, UR9, R4, P0, P1 ;  /* 0x0000000903037c10 */ /* 0x000fe200087e2404 */
[----:B------:R-:W-:Y:S01]  /*3790*/  IMAD R4, R11, UR61, RZ ;  /* 0x0000003d0b047c24 */ /* 0x000fe2000f8e02ff */
[----:B------:R-:W-:Y:S01]  /*37a0*/  ULDC.64 UR8, c[0x0][0x220] ;  /* 0x0000880000087ab9 */ /* 0x000fe20000000a00 */
[----:B------:R-:W-:Y:S01]  /*37b0*/  IMAD R9, R5, 0x44, RZ ;  /* 0x0000004405097824 */ /* 0x000fe200078e02ff */
[-C--:B------:R-:W-:Y:S01]  /*37c0*/  IADD3 RZ, P0, R7, R2.reuse, RZ ;  /* 0x0000000207ff7210 */ /* 0x080fe20007f1e0ff */
[----:B------:R-:W-:Y:S01]  /*37d0*/  IMAD R7, R5, 0x46, RZ ;  /* 0x0000004605077824 */ /* 0x000fe200078e02ff */
[C---:B------:R-:W-:Y:S01]  /*37e0*/  SHF.L.U32 R8, R4.reuse, 0x1, RZ ;  /* 0x0000000104087819 */ /* 0x040fe200000006ff */
[----:B------:R-:W-:Y:S01]  /*37f0*/  IMAD.HI R4, R4, 0x2, RZ ;  /* 0x0000000204047827 */ /* 0x000fe200078e02ff */
[-C--:B------:R-:W-:Y:S01]  /*3800*/  IADD3 RZ, P3, R9, R2.reuse, RZ ;  /* 0x0000000209ff7210 */ /* 0x080fe20007f7e0ff */
[----:B------:R-:W4:Y:S01]  /*3810*/  LDC R243, c[0x0][0x268] ;  /* 0x00009a00fff37b82 */ /* 0x000f220000000800 */
[----:B------:R-:W-:Y:S01]  /*3820*/  IADD3 R8, P1, P2, R13, UR8, R8 ;  /* 0x000000080d087c10 */ /* 0x000fe2000fa3e008 */
[----:B------:R-:W-:Y:S01]  /*3830*/  IMAD R9, R5, 0x48, RZ ;  /* 0x0000004805097824 */ /* 0x000fe200078e02ff */
[-C--:B------:R-:W-:Y:S01]  /*3840*/  IADD3 RZ, P4, R7, R2.reuse, RZ ;  /* 0x0000000207ff7210 */ /* 0x080fe20007f9e0ff */
[----:B------:R-:W-:Y:S01]  /*3850*/  IMAD.HI R15, R0, 0x2, RZ ;  /* 0x00000002000f7827 */ /* 0x000fe200078e02ff */
[C---:B---3--:R-:W-:Y:S01]  /*3860*/  SHF.L.U32 R74, R18.reuse, 0x2, RZ ;  /* 0x00000002124a7819 */ /* 0x048fe200000006ff */
[----:B------:R-:W-:Y:S01]  /*3870*/  UMOV UR8, URZ ;  /* 0x0000003f00087c82 */ /* 0x000fe20008000000 */
[-C--:B------:R-:W-:Y:S01]  /*3880*/  IADD3 RZ, P5, R9, R2.reuse, RZ ;  /* 0x0000000209ff7210 */ /* 0x080fe20007fbe0ff */
[----:B------:R-:W-:Y:S01]  /*3890*/  IMAD R33, R5, 0x24, RZ ;  /* 0x0000002405217824 */ /* 0x000fe200078e02ff */
[----:B------:R-:W-:Y:S01]  /*38a0*/  IADD3.X R9, R15, UR9, R4, P1, P2 ;  /* 0x000000090f097c10 */ /* 0x000fe20008fe4404 */
[C---:B------:R-:W-:Y:S01]  /*38b0*/  IMAD R7, R5.reuse, 0x12, RZ ;  /* 0x0000001205077824 */ /* 0x040fe200078e02ff */
[----:B------:R-:W3:Y:S01]  /*38c0*/  LDC R244, c[0x0][0x268] ;  /* 0x00009a00fff47b82 */ /* 0x000ee20000000800 */
[----:B------:R-:W-:Y:S01]  /*38d0*/  IMAD R37, R5, 0x28, RZ ;  /* 0x0000002805257824 */ /* 0x000fe200078e02ff */
[-C--:B------:R-:W-:Y:S01]  /*38e0*/  IADD3 RZ, P2, R33, R2.reuse, RZ ;  /* 0x0000000221ff7210 */ /* 0x080fe20007f5e0ff */
[----:B------:R-:W-:Y:S01]  /*38f0*/  IMAD R13, R5, 0x14, RZ ;  /* 0x00000014050d7824 */ /* 0x000fe200078e02ff */
[-C--:B------:R-:W-:Y:S01]  /*3900*/  LEA.HI.X.SX32 R73, R33, R3.reuse, 0x1, P5 ;  /* 0x0000000321497211 */ /* 0x080fe200028f0eff */
[----:B------:R-:W-:Y:S01]  /*3910*/  IMAD R41, R5, 0x2c, RZ ;  /* 0x0000002c05297824 */ /* 0x000fe200078e02ff */
[-C--:B------:R-:W-:Y:S01]  /*3920*/  LEA.HI.X.SX32 R101, R7, R3.reuse, 0x1, P2 ;  /* 0x0000000307657211 */ /* 0x080fe200010f0eff */
[----:B------:R-:W-:Y:S01]  /*3930*/  IMAD R11, R5, 0x4a, RZ ;  /* 0x0000004a050b7824 */ /* 0x000fe200078e02ff */
[-C--:B------:R-:W-:Y:S01]  /*3940*/  IADD3 RZ, P2, R37, R2.reuse, RZ ;  /* 0x0000000225ff7210 */ /* 0x080fe20007f5e0ff */
[C---:B------:R-:W-:Y:S01]  /*3950*/  IMAD R17, R5.reuse, 0x16, RZ ;  /* 0x0000001605117824 */ /* 0x040fe200078e02ff */
[----:B------:R-:W3:Y:S01]  /*3960*/  LDC R246, c[0x0][0x268] ;  /* 0x00009a00fff67b82 */ /* 0x000ee20000000800 */
[----:B------:R-:W-:Y:S01]  /*3970*/  IMAD R35, R5, 0x26, RZ ;  /* 0x0000002605237824 */ /* 0x000fe200078e02ff */
[-C--:B------:R-:W-:Y:S01]  /*3980*/  LEA.HI.X.SX32 R99, R13, R3.reuse, 0x1, P2 ;  /* 0x000000030d637211 */ /* 0x080fe200010f0eff */
[----:B------:R-:W-:Y:S01]  /*3990*/  IMAD R47, R5, 0x30, RZ ;  /* 0x00000030052f7824 */ /* 0x000fe200078e02ff */
[-C--:B------:R-:W-:Y:S01]  /*39a0*/  IADD3 RZ, P2, R41, R2.reuse, RZ ;  /* 0x0000000229ff7210 */ /* 0x080fe20007f5e0ff */
[----:B------:R-:W-:Y:S01]  /*39b0*/  IMAD R21, R5, 0x18, RZ ;  /* 0x0000001805157824 */ /* 0x000fe200078e02ff */
[-C--:B------:R-:W-:Y:S01]  /*39c0*/  IADD3 RZ, P6, R11, R2.reuse, RZ ;  /* 0x000000020bff7210 */ /* 0x080fe20007fde0ff */
        /* <DEDUP_REMOVED lines=12> */
[----:B------:R-:W-:Y:S01]  /*3a90*/  STL [R1+0x2ac], R101 ;  /* 0x0002ac6501007387 */ /* 0x000fe20000100800 */
[----:B------:R-:W-:Y:S01]  /*3aa0*/  IMAD R43, R5, 0x2e, RZ ;  /* 0x0000002e052b7824 */ /* 0x000fe200078e02ff */
[-C--:B------:R-:W-:Y:S01]  /*3ab0*/  IADD3 RZ, P1, R39, R2.reuse, RZ ;  /* 0x0000000227ff7210 */ /* 0x080fe20007f3e0ff */
[----:B------:R-:W-:Y:S01]  /*3ac0*/  IMAD R29, R5, 0x1c, RZ ;  /* 0x0000001c051d7824 */ /* 0x000fe200078e02ff */
[----:B------:R2:W-:Y:S01]  /*3ad0*/  STL [R1+0x2a4], R53 ;  /* 0x0002a43501007387 */ /* 0x0005e20000100800 */
[-C--:B------:R-:W-:Y:S01]  /*3ae0*/  LEA.HI.X.SX32 R91, R25, R3.reuse, 0x1, P2 ;  /* 0x00000003195b7211 */ /* 0x080fe200010f0eff */
[----:B------:R-:W-:Y:S01]  /*3af0*/  IMAD R19, R5, 0x17, RZ ;  /* 0x0000001705137824 */ /* 0x000fe200078e02ff */
[-C--:B------:R-:W-:Y:S01]  /*3b00*/  IADD3 RZ, P2, R57, R2.reuse, RZ ;  /* 0x0000000239ff7210 */ /* 0x080fe20007f5e0ff */
[----:B------:R-:W-:Y:S01]  /*3b10*/  IMAD R49, R5, 0x32, RZ ;  /* 0x0000003205317824 */ /* 0x000fe200078e02ff */
[-C--:B------:R-:W-:Y:S01]  /*3b20*/  LEA.HI.X.SX32 R11, R15, R3.reuse, 0x1, P1 ;  /* 0x000000030f0b7211 */ /* 0x080fe200008f0eff */
[----:B------:R-:W-:Y:S01]  /*3b30*/  IMAD R7, R5, 0x1e, RZ ;  /* 0x0000001e05077824 */ /* 0x000fe200078e02ff */
[-C--:B------:R-:W-:Y:S01]  /*3b40*/  IADD3 RZ, P1, R43, R2.reuse, RZ ;  /* 0x000000022bff7210 */ /* 0x080fe20007f3e0ff */
[----:B------:R-:W-:Y:S01]  /*3b50*/  IMAD R13, R5, 0x4c, RZ ;  /* 0x0000004c050d7824 */ /* 0x000fe200078e02ff */
[-C--:B------:R-:W-:Y:S01]  /*3b60*/  LEA.HI.X.SX32 R87, R29, R3.reuse, 0x1, P2 ;  /* 0x000000031d577211 */ /* 0x080fe200010f0eff */
[----:B--2---:R-:W-:Y:S01]  /*3b70*/  IMAD R53, R5, 0x3c, RZ ;  /* 0x0000003c05357824 */ /* 0x004fe200078e02ff */
        /* <DEDUP_REMOVED lines=8> */
[----:B------:R-:W-:Y:S01]  /*3c00*/  LEA.HI.X.SX32 R83, R7, R3, 0x1, P2 ;  /* 0x0000000307537211 */ /* 0x000fe200010f0eff */
[----:B------:R-:W-:Y:S01]  /*3c10*/  STL [R1+0x29c], R99 ;  /* 0x00029c6301007387 */ /* 0x000fe20000100800 */
[-C--:B------:R-:W-:Y:S01]  /*3c20*/  IADD3 RZ, P2, R13, R2.reuse, RZ ;  /* 0x000000020dff7210 */ /* 0x080fe20007f5e0ff */
[C---:B------:R-:W-:Y:S01]  /*3c30*/  IMAD R13, R5.reuse, 0x50, RZ ;  /* 0x00000050050d7824 */ /* 0x040fe200078e02ff */
[----:B------:R-:W-:Y:S01]  /*3c40*/  LEA R7, R5, R5, 0x5 ;  /* 0x0000000505077211 */ /* 0x000fe200078e28ff */
[----:B------:R2:W-:Y:S01]  /*3c50*/  STL [R1+0x294], R11 ;  /* 0x0002940b01007387 */ /* 0x0005e20000100800 */
[-C--:B------:R-:W-:Y:S01]  /*3c60*/  IADD3 RZ, P1, R55, R2.reuse, RZ ;  /* 0x0000000237ff7210 */ /* 0x080fe20007f3e0ff */
[----:B------:R-:W-:Y:S01]  /*3c70*/  IMAD R31, R5, 0x1d, RZ ;  /* 0x0000001d051f7824 */ /* 0x000fe200078e02ff */
[-C--:B------:R-:W-:Y:S01]  /*3c80*/  LEA.HI.X.SX32 R79, R7, R3.reuse, 0x1, P0 ;  /* 0x00000003074f7211 */ /* 0x080fe200000f0eff */
[----:B------:R-:W-:Y:S01]  /*3c90*/  IMAD R7, R5, 0x23, RZ ;  /* 0x0000002305077824 */ /* 0x000fe200078e02ff */
[-C--:B------:R-:W-:Y:S01]  /*3ca0*/  IADD3 RZ, P0, R13, R2.reuse, RZ ;  /* 0x000000020dff7210 */ /* 0x080fe20007f1e0ff */
[----:B------:R-:W-:Y:S01]  /*3cb0*/  STL [R1+0x28c], R97 ;  /* 0x00028c6101007387 */ /* 0x000fe20000100800 */
[----:B------:R-:W-:Y:S01]  /*3cc0*/  IMAD R13, R5, 0x54, RZ ;  /* 0x00000054050d7824 */ /* 0x000fe200078e02ff */
[-C--:B------:R-:W-:Y:S01]  /*3cd0*/  LEA.HI.X.SX32 R89, R27, R3.reuse, 0x1, P1 ;  /* 0x000000031b597211 */ /* 0x080fe200008f0eff */
[----:B------:R-:W-:Y:S01]  /*3ce0*/  IMAD R15, R5, 0x4e, RZ ;  /* 0x0000004e050f7824 */ /* 0x000fe200078e02ff */
[----:B------:R0:W-:Y:S01]  /*3cf0*/  STL [R1+0x284], R45 ;  /* 0x0002842d01007387 */ /* 0x0001e20000100800 */
[-C--:B------:R-:W-:Y:S01]  /*3d00*/  IADD3 RZ, P1, R61, R2.reuse, RZ ;  /* 0x000000023dff7210 */ /* 0x080fe20007f3e0ff */
[----:B------:R-:W3:Y:S01]  /*3d10*/  LDC R247, c[0x0][0x268] ;  /* 0x00009a00fff77b82 */ /* 0x000ee20000000800 */
[-C--:B------:R-:W-:Y:S01]  /*3d20*/  LEA.HI.X.SX32 R75, R7, R3.reuse, 0x1, P4 ;  /* 0x00000003074b7211 */ /* 0x080fe200020f0eff */
[----:B------:R-:W-:Y:S01]  /*3d30*/  IMAD R7, R5, 0x25, RZ ;  /* 0x0000002505077824 */ /* 0x000fe200078e02ff */
[-C--:B------:R-:W-:Y:S01]  /*3d40*/  IADD3 RZ, P4, R13, R2.reuse, RZ ;  /* 0x000000020dff7210 */ /* 0x080fe20007f9e0ff */
[----:B------:R-:W-:Y:S01]  /*3d50*/  IMAD R13, R5, 0x58, RZ ;  /* 0x00000058050d7824 */ /* 0x000fe200078e02ff */
[----:B------:R-:W-:Y:S01]  /*3d60*/  LEA.HI.X.SX32 R85, R31, R3, 0x1, P1 ;  /* 0x000000031f557211 */ /* 0x000fe200008f0eff */
[----:B------:R-:W-:Y:S01]  /*3d70*/  STL [R1+0x27c], R95 ;  /* 0x00027c5f01007387 */ /* 0x000fe20000100800 */
[C---:B--2---:R-:W-:Y:S01]  /*3d80*/  LEA R11, R5.reuse, -R5, 0x5 ;  /* 0x80000005050b7211 */ /* 0x044fe200078e28ff */
[----:B0-----:R-:W-:Y:S01]  /*3d90*/  IMAD R45, R5, 0x3e, RZ ;  /* 0x0000003e052d7824 */ /* 0x001fe200078e02ff */
[-C--:B------:R-:W-:Y:S01]  /*3da0*/  LEA.HI.X.SX32 R71, R7, R3.reuse, 0x1, P6 ;  /* 0x0000000307477211 */ /* 0x080fe200030f0eff */
[----:B------:R-:W-:Y:S01]  /*3db0*/  IMAD R7, R5, 0x27, RZ ;  /* 0x0000002705077824 */ /* 0x000fe200078e02ff */
[-C--:B------:R-:W-:Y:S01]  /*3dc0*/  IADD3 RZ, P6, R13, R2.reuse, RZ ;  /* 0x000000020dff7210 */ /* 0x080fe20007fde0ff */
[----:B------:R-:W-:Y:S01]  /*3dd0*/  IMAD R13, R5, 0x5c, RZ ;  /* 0x0000005c050d7824 */ /* 0x000fe200078e02ff */
[-C--:B------:R-:W-:Y:S01]  /*3de0*/  IADD3 RZ, P1, R45, R2.reuse, RZ ;  /* 0x000000022dff7210 */ /* 0x080fe20007f3e0ff */
[----:B------:R-:W-:Y:S01]  /*3df0*/  STL [R1+0x274], R93 ;  /* 0x0002745d01007387 */ /* 0x000fe20000100800 */
[-C--:B------:R-:W-:Y:S01]  /*3e00*/  LEA.HI.X.SX32 R59, R39, R3.reuse, 0x1, P4 ;  /* 0x00000003273b7211 */ /* 0x080fe200020f0eff */
[----:B------:R-:W0:Y:S01]  /*3e10*/  LDC R78, c[0x0][0x268] ;  /* 0x00009a00ff4e7b82 */ /* 0x000e220000000800 */
[-C--:B------:R-:W-:Y:S01]  /*3e20*/  LEA.HI.X.SX32 R81, R11, R3.reuse, 0x1, P1 ;  /* 0x000000030b517211 */ /* 0x080fe200008f0eff */
[----:B------:R-:W-:Y:S01]  /*3e30*/  IMAD R11, R5, 0x22, RZ ;  /* 0x00000022050b7824 */ /* 0x000fe200078e02ff */
[-C--:B------:R-:W-:Y:S01]  /*3e40*/  IADD3 RZ, P1, R15, R2.reuse, RZ ;  /* 0x000000020fff7210 */ /* 0x080fe20007f3e0ff */
[----:B------:R-:W-:Y:S01]  /*3e50*/  IMAD R15, R5, 0x52, RZ ;  /* 0x00000052050f7824 */ /* 0x000fe200078e02ff */
[-C--:B------:R-:W-:Y:S01]  /*3e60*/  LEA.HI.X.SX32 R69, R35, R3.reuse, 0x1, P2 ;  /* 0x0000000323457211 */ /* 0x080fe200010f0eff */
[----:B------:R-:W-:Y:S01]  /*3e70*/  STL [R1+0x26c], R91 ;  /* 0x00026c5b01007387 */ /* 0x000fe20000100800 */
[-C--:B------:R-:W-:Y:S01]  /*3e80*/  LEA.HI.X.SX32 R67, R7, R3.reuse, 0x1, P1 ;  /* 0x0000000307437211 */ /* 0x080fe200008f0eff */
[----:B------:R-:W-:Y:S01]  /*3e90*/  IMAD R7, R5, 0x29, RZ ;  /* 0x0000002905077824 */ /* 0x000fe200078e02ff */
[-C--:B------:R-:W-:Y:S01]  /*3ea0*/  LEA.HI.X.SX32 R77, R11, R3.reuse, 0x1, P3 ;  /* 0x000000030b4d7211 */ /* 0x080fe200018f0eff */
[----:B------:R-:W-:Y:S01]  /*3eb0*/  IMAD R11, R5, 0x56, RZ ;  /* 0x00000056050b7824 */ /* 0x000fe200078e02ff */
[-C--:B------:R-:W-:Y:S01]  /*3ec0*/  IADD3 RZ, P1, R13, R2.reuse, RZ ;  /* 0x000000020dff7210 */ /* 0x080fe20007f3e0ff */
[----:B------:R-:W-:Y:S01]  /*3ed0*/  IMAD R13, R5, 0x60, RZ ;  /* 0x00000060050d7824 */ /* 0x000fe200078e02ff */
[-C--:B------:R-:W-:Y:S01]  /*3ee0*/  IADD3 RZ, P3, R15, R2.reuse, RZ ;  /* 0x000000020fff7210 */ /* 0x080fe20007f7e0ff */
[----:B------:R-:W-:Y:S01]  /*3ef0*/  STL [R1+0x264], R89 ;  /* 0x0002645901007387 */ /* 0x000fe20000100800 */
        /* <DEDUP_REMOVED lines=16> */
[-C--:B------:R-:W-:Y:S01]  /*4000*/  IADD3 RZ, P2, R13, R2.reuse, RZ ;  /* 0x000000020dff7210 */ /* 0x080fe20007f5e0ff */
[----:B------:R-:W-:Y:S01]  /*4010*/  IMAD R13, R5, 0x6c, RZ ;  /* 0x0000006c050d7824 */ /* 0x000fe200078e02ff */
[-C--:B------:R-:W-:Y:S01]  /*4020*/  IADD3 RZ, P0, R11, R2.reuse, RZ ;  /* 0x000000020bff7210 */ /* 0x080fe20007f1e0ff */
[----:B------:R-:W-:Y:S01]  /*4030*/  IMAD R11, R5, 0x62, RZ ;  /* 0x00000062050b7824 */ /* 0x000fe200078e02ff */
[----:B------:R-:W-:Y:S01]  /*4040*/  STL [R1+0x254], R85 ;  /* 0x0002545501007387 */ /* 0x000fe20000100800 */
[-C--:B------:R-:W-:Y:S01]  /*4050*/  LEA.HI.X.SX32 R37, R41, R3.reuse, 0x1, P6 ;  /* 0x0000000329257211 */ /* 0x080fe200030f0eff */
[----:B------:R-:W2:Y:S01]  /*4060*/  LDC R80, c[0x0][0x268] ;  /* 0x00009a00ff507b82 */ /* 0x000ea20000000800 */
        /* <DEDUP_REMOVED lines=8> */
[----:B------:R-:W1:Y:S01]  /*40f0*/  LDC R76, c[0x0][0x268] ;  /* 0x00009a00ff4c7b82 */ /* 0x000e620000000800 */
[-C--:B------:R-:W-:Y:S01]  /*4100*/  LEA.HI.X.SX32 R27, R7, R3.reuse, 0x1, P4 ;  /* 0x00000003071b7211 */ /* 0x080fe200020f0eff */
[----:B------:R-:W-:Y:S01]  /*4110*/  STL [R1+0x244], R81 ;  /* 0x0002445101007387 */ /* 0x000fe20000100800 */
[-C--:B------:R-:W-:Y:S01]  /*4120*/  IADD3 RZ, P4, R13, R2.reuse, RZ ;  /* 0x000000020dff7210 */ /* 0x080fe20007f9e0ff */
[----:B------:R-:W-:Y:S01]  /*4130*/  IMAD R7, R5, 0x33, RZ ;  /* 0x0000003305077824 */ /* 0x000fe200078e02ff */
[-C--:B------:R-:W-:Y:S01]  /*4140*/  IADD3 RZ, P6, R11, R2.reuse, RZ ;  /* 0x000000020bff7210 */ /* 0x080fe20007fde0ff */
[----:B------:R-:W-:Y:S01]  /*4150*/  STL [R1+0x23c], R79 ;  /* 0x00023c4f01007387 */ /* 0x000fe20000100800 */
[----:B------:R-:W-:Y:S01]  /*4160*/  IMAD R13, R5, 0x74, RZ ;  /* 0x00000074050d7824 */ /* 0x000fe200078e02ff */
[-C--:B------:R-:W-:Y:S01]  /*4170*/  LEA.HI.X.SX32 R29, R47, R3.reuse, 0x1, P3 ;  /* 0x000000032f1d7211 */ /* 0x080fe200018f0eff */
[----:B------:R-:W-:Y:S01]  /*4180*/  IMAD R11, R5, 0x6a, RZ ;  /* 0x0000006a050b7824 */ /* 0x000fe200078e02ff */
[----:B------:R-:W-:Y:S01]  /*4190*/  STL [R1+0x234], R77 ;  /* 0x0002344d01007387 */ /* 0x000fe20000100800 */
[-C--:B------:R-:W-:Y:S01]  /*41a0*/  LEA.HI.X.SX32 R23, R7, R3.reuse, 0x1, P6 ;  /* 0x0000000307177211 */ /* 0x080fe200030f0eff */
[----:B------:R-:W-:Y:S01]  /*41b0*/  IMAD R7, R5, 0x35, RZ ;  /* 0x0000003505077824 */ /* 0x000fe200078e02ff */
[-C--:B------:R-:W-:Y:S01]  /*41c0*/  IADD3 RZ, P6, R13, R2.reuse, RZ ;  /* 0x000000020dff7210 */ /* 0x080fe20007fde0ff */
[----:B------:R4:W-:Y:S01]  /*41d0*/  STL [R1+0x22c], R75 ;  /* 0x00022c4b01007387 */ /* 0x0009e20000100800 */
[-C--:B------:R-:W-:Y:S01]  /*41e0*/  IADD3 RZ, P1, R11, R2.reuse, RZ ;  /* 0x000000020bff7210 */ /* 0x080fe20007f3e0ff */
[----:B------:R-:W-:Y:S01]  /*41f0*/  IMAD R13, R5, 0x78, RZ ;  /* 0x00000078050d7824 */ /* 0x000fe200078e02ff */
[-C--:B------:R-:W-:Y:S01]  /*4200*/  LEA.HI.X.SX32 R25, R49, R3.reuse, 0x1, P5 ;  /* 0x0000000331197211 */ /* 0x080fe200028f0eff */
[----:B------:R-:W-:Y:S01]  /*4210*/  STL [R1+0x224], R73 ;  /* 0x0002244901007387 */ /* 0x000fe20000100800 */
[----:B------:R-:W-:Y:S01]  /*4220*/  IMAD R11, R5, 0x6e, RZ ;  /* 0x0000006e050b7824 */ /* 0x000fe200078e02ff */
[-C--:B------:R-:W-:Y:S01]  /*4230*/  LEA.HI.X.SX32 R19, R7, R3.reuse, 0x1, P1 ;  /* 0x0000000307137211 */ /* 0x080fe200008f0eff */
[----:B------:R-:W-:Y:S01]  /*4240*/  IMAD R7, R5, 0x37, RZ ;  /* 0x0000003705077824 */ /* 0x000fe200078e02ff */
[----:B------:R-:W-:Y:S01]  /*4250*/  STL [R1+0x21c], R71 ;  /* 0x00021c4701007387 */ /* 0x000fe20000100800 */
[-C--:B------:R-:W-:Y:S01]  /*4260*/  IADD3 RZ, P1, R13, R2.reuse, RZ ;  /* 0x000000020dff7210 */ /* 0x080fe20007f3e0ff */
[----:B------:R-:W-:Y:S01]  /*4270*/  IMAD R13, R5, 0x7c, RZ ;  /* 0x0000007c050d7824 */ /* 0x000fe200078e02ff */
[-C--:B------:R-:W-:Y:S01]  /*4280*/  IADD3 RZ, P3, R11, R2.reuse, RZ ;  /* 0x000000020bff7210 */ /* 0x080fe20007f7e0ff */
[----:B------:R-:W-:Y:S01]  /*4290*/  STL [R1+0x214], R69 ;  /* 0x0002144501007387 */ /* 0x000fe20000100800 */
[-C--:B------:R-:W-:Y:S01]  /*42a0*/  LEA.HI.X.SX32 R21, R51, R3.reuse, 0x1, P2 ;  /* 0x0000000333157211 */ /* 0x080fe200010f0eff */
[----:B------:R-:W-:Y:S01]  /*42b0*/  IMAD R11, R5, 0x72, RZ ;  /* 0x00000072050b7824 */ /* 0x000fe200078e02ff */
[-C--:B------:R-:W-:Y:S01]  /*42c0*/  LEA.HI.X.SX32 R17, R55, R3.reuse, 0x1, P0 ;  /* 0x0000000337117211 */ /* 0x080fe200000f0eff */
[----:B------:R-:W-:Y:S01]  /*42d0*/  STL [R1+0x20c], R67 ;  /* 0x00020c4301007387 */ /* 0x000fe20000100800 */
[-C--:B------:R-:W-:Y:S01]  /*42e0*/  LEA.HI.X.SX32 R15, R7, R3.reuse, 0x1, P3 ;  /* 0x00000003070f7211 */ /* 0x080fe200018f0eff */
[----:B------:R-:W-:Y:S01]  /*42f0*/  IMAD R49, R5, 0x3d, RZ ;  /* 0x0000003d05317824 */ /* 0x000fe200078e02ff */
[-C--:B------:R-:W-:Y:S01]  /*4300*/  IADD3 RZ, P3, R13, R2.reuse, RZ ;  /* 0x000000020dff7210 */ /* 0x080fe20007f7e0ff */
[----:B------:R3:W-:Y:S01]  /*4310*/  STL [R1+0x204], R65 ;  /* 0x0002044101007387 */ /* 0x0007e20000100800 */
[-C--:B------:R-:W-:Y:S01]  /*4320*/  LEA.HI.X.SX32 R13, R57, R3.reuse, 0x1, P4 ;  /* 0x00000003390d7211 */ /* 0x080fe200020f0eff */
[----:B------:R-:W-:Y:S01]  /*4330*/  IMAD R57, R5, 0x3b, RZ ;  /* 0x0000003b05397824 */ /* 0x000fe200078e02ff */
[-C--:B------:R-:W-:Y:S01]  /*4340*/  IADD3 RZ, P5, R11, R2.reuse, RZ ;  /* 0x000000020bff7210 */ /* 0x080fe20007fbe0ff */
[----:B------:R-:W-:Y:S01]  /*4350*/  STL [R1+0x1fc], R63 ;  /* 0x0001fc3f01007387 */ /* 0x000fe20000100800 */
[----:B------:R-:W-:Y:S01]  /*4360*/  LEA.HI.X.SX32 R251, R61, R3, 0x1, P6 ;  /* 0x000000033dfb7211 */ /* 0x000fe200030f0eff */
[C---:B------:R-:W-:Y:S01]  /*4370*/  IMAD R11, R5.reuse, 0x76, RZ ;  /* 0x00000076050b7824 */ /* 0x040fe200078e02ff */
[C---:B------:R-:W-:Y:S01]  /*4380*/  LEA R41, R5.reuse, -R5, 0x6 ;  /* 0x8000000505297211 */ /* 0x040fe200078e30ff */
[----:B------:R-:W-:Y:S01]  /*4390*/  STL [R1+0x1f4], R59 ;  /* 0x0001f43b01007387 */ /* 0x000fe20000100800 */
[C---:B----4-:R-:W-:Y:S01]  /*43a0*/  SHF.L.U32 R75, R18.reuse, 0x3, RZ ;  /* 0x00000003124b7819 */ /* 0x050fe200000006ff */
[----:B---3--:R-:W-:Y:S01]  /*43b0*/  IMAD R65, R5, 0x39, RZ ;  /* 0x0000003905417824 */ /* 0x008fe200078e02ff */
[-C--:B------:R-:W-:Y:S01]  /*43c0*/  IADD3 RZ, P2, R11, R2.reuse, RZ ;  /* 0x000000020bff7210 */ /* 0x080fe20007f5e0ff */
[----:B------:R-:W-:Y:S01]  /*43d0*/  STL [R1+0x1ec], R39 ;  /* 0x0001ec2701007387 */ /* 0x000fe20000100800 */
[----:B------:R-:W-:Y:S01]  /*43e0*/  IMAD R11, R5, 0x7a, RZ ;  /* 0x0000007a050b7824 */ /* 0x000fe200078e02ff */
[----:B------:R-:W3:Y:S01]  /*43f0*/  LDC R79, c[0x0][0x268] ;  /* 0x00009a00ff4f7b82 */ /* 0x000ee20000000800 */
[----:B------:R-:W-:Y:S01]  /*4400*/  SHF.L.U32 R77, R18, 0x4, RZ ;  /* 0x00000004124d7819 */ /* 0x000fe200000006ff */
[----:B------:R4:W-:Y:S01]  /*4410*/  STL [R1+0x1e4], R37 ;  /* 0x0001e42501007387 */ /* 0x0009e20000100800 */
[----:B0-----:R-:W-:Y:S01]  /*4420*/  SHF.L.U32 R78, R78, 0x5, RZ ;  /* 0x000000054e4e7819 */ /* 0x001fe200000006ff */
[----:B-1----:R-:W-:Y:S01]  /*4430*/  IMAD R76, R76, 0x82, RZ ;  /* 0x000000824c4c7824 */ /* 0x002fe200078e02ff */
[----:B------:R-:W-:Y:S01]  /*4440*/  IADD3 RZ, P0, R11, R2, RZ ;  /* 0x000000020bff7210 */ /* 0x000fe20007f1e0ff */
[----:B------:R0:W-:Y:S01]  /*4450*/  STL [R1+0x1dc], R35 ;  /* 0x0001dc2301007387 */ /* 0x0001e20000100800 */
[----:B------:R-:W-:Y:S01]  /*4460*/  IMAD R11, R5, 0x7e, RZ ;  /* 0x0000007e050b7824 */ /* 0x000fe200078e02ff */
[----:B------:R-:W1:Y:S01]  /*4470*/  LDC R83, c[0x0][0x268] ;  /* 0x00009a00ff537b82 */ /* 0x000e620000000800 */
[----:B--2---:R-:W-:Y:S01]  /*4480*/  SHF.L.U32 R80, R80, 0x6, RZ ;  /* 0x0000000650507819 */ /* 0x004fe200000006ff */
[----:B------:R-:W-:Y:S01]  /*4490*/  STL [R1+0x1d4], R33 ;  /* 0x0001d42101007387 */ /* 0x000fe20000100800 */
[C---:B------:R-:W-:Y:S01]  /*44a0*/  LEA R94, R18.reuse, R18, 0x3 ;  /* 0x00000012125e7211 */ /* 0x040fe200078e18ff */
[C---:B----4-:R-:W-:Y:S01]  /*44b0*/  IMAD R37, R18.reuse, 0xc, RZ ;  /* 0x0000000c12257824 */ /* 0x050fe200078e02ff */
[----:B------:R-:W-:Y:S01]  /*44c0*/  IADD3 RZ, P4, R11, R2, RZ ;  /* 0x000000020bff7210 */ /* 0x000fe20007f9e0ff */
[----:B------:R-:W-:Y:S01]  /*44d0*/  STL [R1+0x1cc], R31 ;  /* 0x0001cc1f01007387 */ /* 0x000fe20000100800 */
[CC--:B------:R-:W-:Y:S01]  /*44e0*/  LEA R110, R18.reuse, R18.reuse, 0x2 ;  /* 0x00000012126e7211 */ /* 0x0c0fe200078e10ff */
[----:B------:R-:W2:Y:S01]  /*44f0*/  LDC R82, c[0x0][0x268] ;  /* 0x00009a00ff527b82 */ /* 0x000ea20000000800 */
[----:B0-----:R-:W-:Y:S01]  /*4500*/  MOV R35, 0x3f800000 ;  /* 0x3f80000000237802 */ /* 0x001fe20000000f00 */
[----:B------:R-:W-:Y:S01]  /*4510*/  STL [R1+0x1c4], R29 ;  /* 0x0001c41d01007387 */ /* 0x000fe20000100800 */
[C---:B------:R-:W-:Y:S01]  /*4520*/  IMAD R127, R18.reuse, 0xb, RZ ;  /* 0x0000000b127f7824 */ /* 0x040fe200078e02ff */
[CC--:B------:R-:W-:Y:S01]  /*4530*/  LEA R143, R18.reuse, R18.reuse, 0x1 ;  /* 0x00000012128f7211 */ /* 0x0c0fe200078e08ff */
[C---:B------:R-:W-:Y:S01]  /*4540*/  IMAD R215, R18.reuse, 0xd, RZ ;  /* 0x0000000d12d77824 */ /* 0x040fe200078e02ff */
[----:B------:R-:W-:Y:S01]  /*4550*/  STL [R1+0x1bc], R27 ;  /* 0x0001bc1b01007387 */ /* 0x000fe20000100800 */
[CC--:B------:R-:W-:Y:S01]  /*4560*/  LEA R239, R18.reuse, -R18.reuse, 0x3 ;  /* 0x8000001212ef7211 */ /* 0x0c0fe200078e18ff */
[----:B------:R-:W0:Y:S01]  /*4570*/  LDC R81, c[0x0][0x268] ;  /* 0x00009a00ff517b82 */ /* 0x000e220000000800 */
[----:B---3--:R-:W-:Y:S01]  /*4580*/  IMAD R79, R79, 0x84, RZ ;  /* 0x000000844f4f7824 */ /* 0x008fe200078e02ff */
[----:B------:R-:W-:Y:S01]  /*4590*/  STL [R1+0x1b4], R25 ;  /* 0x0001b41901007387 */ /* 0x000fe20000100800 */
[C---:B------:R-:W-:Y:S01]  /*45a0*/  IMAD R56, R18.reuse, 0xe, RZ ;  /* 0x0000000e12387824 */ /* 0x040fe200078e02ff */
[----:B------:R-:W-:Y:S01]  /*45b0*/  LEA R240, R18, -R18, 0x4 ;  /* 0x8000001212f07211 */ /* 0x000fe200078e20ff */
[----:B------:R-:W-:Y:S01]  /*45c0*/  UIADD3 UR9, UR4, 0x8000, URZ ;  /* 0x0000800004097890 */ /* 0x000fe2000fffe03f */
[----:B------:R-:W-:Y:S01]  /*45d0*/  STL [R1+0x1ac], R23 ;  /* 0x0001ac1701007387 */ /* 0x000fe20000100800 */
[----:B------:R-:W-:Y:S01]  /*45e0*/  MOV R4, RZ ;  /* 0x000000ff00047202 */ /* 0x000fe20000000f00 */
[----:B------:R-:W3:Y:S01]  /*45f0*/  LDC R11, c[0x0][0x268] ;  /* 0x00009a00ff0b7b82 */ /* 0x000ee20000000800 */
[----:B-1----:R-:W-:Y:S01]  /*4600*/  LEA R83, R83, R83, 0x5 ;  /* 0x0000005353537211 */ /* 0x002fe200078e28ff */
[----:B------:R-:W-:Y:S01]  /*4610*/  STL [R1+0x1a4], R21 ;  /* 0x0001a41501007387 */ /* 0x000fe20000100800 */
[----:B------:R-:W-:Y:S01]  /*4620*/  USHF.R.U32.HI UR9, URZ, 0x4, UR9 ;  /* 0x000000043f097899 */ /* 0x000fe20008011609 */
[----:B------:R-:W-:-:S02]  /*4630*/  MOV R0, RZ ;  /* 0x000000ff00007202 */ /* 0x000fc40000000f00 */
[----:B------:R-:W-:Y:S01]  /*4640*/  CS2R R182, SRZ ;  /* 0x0000000000b67805 */ /* 0x000fe2000001ff00 */
[----:B------:R1:W-:Y:S01]  /*4650*/  STL [R1+0x19c], R19 ;  /* 0x00019c1301007387 */ /* 0x0003e20000100800 */
[----:B------:R-:W-:Y:S01]  /*4660*/  USGXT.U32 UR38, UR9, 0xe ;  /* 0x0000000e0926789a */ /* 0x000fe20008000000 */
[----:B------:R-:W4:Y:S01]  /*4670*/  LDC R85, c[0x0][0x268] ;  /* 0x00009a00ff557b82 */ /* 0x000f220000000800 */
[----:B--2---:R-:W-:Y:S01]  /*4680*/  LEA R82, R82, R82, 0x6 ;  /* 0x0000005252527211 */ /* 0x004fe200078e30ff */
[----:B------:R-:W-:Y:S01]  /*4690*/  STL [R1+0x194], R17 ;  /* 0x0001941101007387 */ /* 0x000fe20000100800 */
[----:B------:R-:W-:Y:S01]  /*46a0*/  UIADD3 UR34, UP1, UR38, 0x2, URZ ;  /* 0x0000000226227890 */ /* 0x000fe2000ff3e03f */
[----:B------:R-:W-:Y:S01]  /*46b0*/  CS2R R184, SRZ ;  /* 0x0000000000b87805 */ /* 0x000fe2000001ff00 */
[----:B------:R-:W-:Y:S01]  /*46c0*/  UMOV UR60, URZ ;  /* 0x0000003f003c7c82 */ /* 0x000fe20008000000 */
[----:B------:R-:W-:Y:S01]  /*46d0*/  STL [R1+0x18c], R15 ;  /* 0x00018c0f01007387 */ /* 0x000fe20000100800 */
[----:B------:R-:W-:Y:S01]  /*46e0*/  UIADD3.X UR35, UR8, 0x40000040, URZ, UP1, !UPT ;  /* 0x4000004008237890 */ /* 0x000fe20008ffe43f */
[----:B-1----:R-:W1:Y:S01]  /*46f0*/  LDC R19, c[0x0][0x268] ;  /* 0x00009a00ff137b82 */ /* 0x002e620000000800 */
[----:B0-----:R-:W-:Y:S01]  /*4700*/  IMAD R81, R81, 0x86, RZ ;  /* 0x0000008651517824 */ /* 0x001fe200078e02ff */
[----:B------:R-:W-:Y:S01]  /*4710*/  STL [R1+0x184], R13 ;  /* 0x0001840d01007387 */ /* 0x000fe20000100800 */
[----:B------:R-:W-:-:S03]  /*4720*/  ULDC UR5, c[0x0][0x238] ;  /* 0x00008e0000057ab9 */ /* 0x000fc60000000800 */
[----:B------:R0:W-:Y:S02]  /*4730*/  STL [R1+0x6d8], R249 ;  /* 0x0006d8f901007387 */ /* 0x0001e40000100800 */
[----:B------:R-:W2:Y:S01]  /*4740*/  LDC R87, c[0x0][0x268] ;  /* 0x00009a00ff577b82 */ /* 0x000ea20000000800 */
[----:B---3--:R-:W-:Y:S01]  /*4750*/  IMAD R11, R11, 0x44, RZ ;  /* 0x000000440b0b7824 */ /* 0x008fe200078e02ff */
[----:B------:R-:W-:Y:S04]  /*4760*/  STL [R1+0x2bc], R20 ;  /* 0x0002bc1401007387 */ /* 0x000fe80000100800 */
[----:B------:R3:W-:Y:S01]  /*4770*/  STL [R1+0x2b8], R36 ;  /* 0x0002b82401007387 */ /* 0x0007e20000100800 */
[----:B0-----:R-:W-:Y:S01]  /*4780*/  LEA.HI.X.SX32 R249, R65, R3, 0x1, P5 ;  /* 0x0000000341f97211 */ /* 0x001fe200028f0eff */
[----:B------:R-:W0:Y:S02]  /*4790*/  LDC R13, c[0x0][0x268] ;  /* 0x00009a00ff0d7b82 */ /* 0x000e240000000800 */
[----:B------:R1:W-:Y:S01]  /*47a0*/  STL [R1+0x2b4], R35 ;  /* 0x0002b42301007387 */ /* 0x0003e20000100800 */
[----:B----4-:R-:W-:-:S03]  /*47b0*/  IMAD R85, R85, 0x43, RZ ;  /* 0x0000004355557824 */ /* 0x010fc600078e02ff */
[----:B------:R4:W-:Y:S01]  /*47c0*/  STL [R1+0x2b0], R20 ;  /* 0x0002b01401007387 */ /* 0x0009e20000100800 */
[----:B---3--:R-:W-:Y:S01]  /*47d0*/  MOV R36, 0xff800000 ;  /* 0xff80000000247802 */ /* 0x008fe20000000f00 */
[----:B------:R-:W3:Y:S01]  /*47e0*/  LDC R84, c[0x0][0x268] ;  /* 0x00009a00ff547b82 */ /* 0x000ee20000000800 */
[----:B-1----:R-:W-:Y:S01]  /*47f0*/  IMAD R19, R19, 0x42, RZ ;  /* 0x0000004213137824 */ /* 0x002fe200078e02ff */
[----:B------:R-:W-:Y:S02]  /*4800*/  MOV R35, 0xff800000 ;  /* 0xff80000000237802 */ /* 0x000fe40000000f00 */
[----:B------:R1:W-:Y:S01]  /*4810*/  STL [R1+0x108], R36 ;  /* 0x0001082401007387 */ /* 0x0003e20000100800 */
[----:B----4-:R-:W-:-:S03]  /*4820*/  MOV R20, 0xff800000 ;  /* 0xff80000000147802 */ /* 0x010fc60000000f00 */
[----:B------:R4:W-:Y:S01]  /*4830*/  STL [R1+0x118], R35 ;  /* 0x0001182301007387 */ /* 0x0009e20000100800 */
[----:B------:R-:W3:Y:S01]  /*4840*/  LDC R86, c[0x0][0x268] ;  /* 0x00009a00ff567b82 */ /* 0x000ee20000000800 */
[----:B--2---:R-:W-:Y:S02]  /*4850*/  LEA R87, R87, R87, 0x4 ;  /* 0x0000005757577211 */ /* 0x004fe400078e20ff */
[----:B------:R-:W-:Y:S01]  /*4860*/  STL [R1], RZ ;  /* 0x000000ff01007387 */ /* 0x000fe20000100800 */
[----:B-1----:R-:W-:-:S03]  /*4870*/  IMAD R36, R18, 0x6, RZ ;  /* 0x0000000612247824 */ /* 0x002fc600078e02ff */
[----:B------:R1:W-:Y:S01]  /*4880*/  STL [R1+0x128], R20 ;  /* 0x0001281401007387 */ /* 0x0003e20000100800 */
[----:B------:R-:W2:Y:S01]  /*4890*/  LDC R7, c[0x0][0x268] ;  /* 0x00009a00ff077b82 */ /* 0x000ea20000000800 */
[C---:B----4-:R-:W-:Y:S01]  /*48a0*/  SHF.L.U32 R35, R18.reuse, 0x1, RZ ;  /* 0x0000000112237819 */ /* 0x050fe200000006ff */
[----:B0-----:R-:W-:Y:S01]  /*48b0*/  IMAD R13, R13, 0x22, RZ ;  /* 0x000000220d0d7824 */ /* 0x001fe200078e02ff */
[----:B------:R-:W-:Y:S02]  /*48c0*/  STL [R1+0x4], RZ ;  /* 0x000004ff01007387 */ /* 0x000fe40000100800 */
[----:B------:R-:W-:Y:S02]  /*48d0*/  IADD3 R248, P5, R35, R8, RZ ;  /* 0x0000000823f87210 */ /* 0x000fe40007fbe0ff */
[----:B------:R-:W-:Y:S01]  /*48e0*/  STL [R1+0x8], RZ ;  /* 0x000008ff01007387 */ /* 0x000fe20000100800 */
[----:B------:R-:W0:Y:S01]  /*48f0*/  LDC R90, c[0x0][0x268] ;  /* 0x00009a00ff5a7b82 */ /* 0x000e220000000800 */
[----:B-1----:R-:W-:-:S02]  /*4900*/  IMAD R20, R18, 0xa, RZ ;  /* 0x0000000a12147824 */ /* 0x002fc400078e02ff */
[----:B------:R-:W-:Y:S01]  /*4910*/  STL [R1+0xc], RZ ;  /* 0x00000cff01007387 */ /* 0x000fe20000100800 */
[----:B---3--:R-:W-:-:S03]  /*4920*/  IMAD R84, R84, 0x88, RZ ;  /* 0x0000008854547824 */ /* 0x008fc600078e02ff */
[----:B------:R-:W-:Y:S01]  /*4930*/  STL [R1+0x10], RZ ;  /* 0x000010ff01007387 */ /* 0x000fe20000100800 */
[----:B------:R-:W1:Y:S01]  /*4940*/  LDC R91, c[0x0][0x268] ;  /* 0x00009a00ff5b7b82 */ /* 0x000e620000000800 */
[----:B------:R-:W-:Y:S02]  /*4950*/  IMAD R86, R86, 0x8a, RZ ;  /* 0x0000008a56567824 */ /* 0x000fe400078e02ff */
[----:B------:R-:W-:Y:S04]  /*4960*/  STL [R1+0x14], RZ ;  /* 0x000014ff01007387 */ /* 0x000fe80000100800 */
[----:B------:R-:W-:Y:S01]  /*4970*/  STL [R1+0x18], RZ ;  /* 0x000018ff01007387 */ /* 0x000fe20000100800 */
[----:B------:R-:W3:Y:S01]  /*4980*/  LDC R88, c[0x0][0x268] ;  /* 0x00009a00ff587b82 */ /* 0x000ee20000000800 */
[----:B--2---:R-:W-:-:S02]  /*4990*/  IMAD R7, R7, 0x46, RZ ;  /* 0x0000004607077824 */ /* 0x004fc400078e02ff */
[----:B------:R-:W-:Y:S04]  /*49a0*/  STL [R1+0x1c], RZ ;  /* 0x00001cff01007387 */ /* 0x000fe80000100800 */
[----:B------:R-:W-:Y:S01]  /*49b0*/  STL [R1+0x20], RZ ;  /* 0x000020ff01007387 */ /* 0x000fe20000100800 */
[----:B------:R-:W2:Y:S01]  /*49c0*/  LDC R89, c[0x0][0x268] ;  /* 0x00009a00ff597b82 */ /* 0x000ea20000000800 */
[----:B0-----:R-:W-:Y:S02]  /*49d0*/  IMAD R90, R90, 0x45, RZ ;  /* 0x000000455a5a7824 */ /* 0x001fe400078e02ff */
[----:B------:R-:W-:Y:S04]  /*49e0*/  STL [R1+0x24], RZ ;  /* 0x000024ff01007387 */ /* 0x000fe80000100800 */
[----:B------:R-:W-:Y:S01]  /*49f0*/  STL [R1+0x28], RZ ;  /* 0x000028ff01007387 */ /* 0x000fe20000100800 */
[----:B------:R-:W0:Y:S01]  /*4a00*/  LDC R10, c[0x0][0x268] ;  /* 0x00009a00ff0a7b82 */ /* 0x000e220000000800 */
[----:B-1----:R-:W-:-:S02]  /*4a10*/  IMAD R91, R91, 0x23, RZ ;  /* 0x000000235b5b7824 */ /* 0x002fc400078e02ff */
[----:B------:R-:W-:Y:S04]  /*4a20*/  STL [R1+0x2c], RZ ;  /* 0x00002cff01007387 */ /* 0x000fe80000100800 */
[----:B------:R-:W-:Y:S01]  /*4a30*/  STL [R1+0x30], RZ ;  /* 0x000030ff01007387 */ /* 0x000fe20000100800 */
[----:B------:R-:W1:Y:S01]  /*4a40*/  LDC R92, c[0x0][0x268] ;  /* 0x00009a00ff5c7b82 */ /* 0x000e620000000800 */
[----:B---3--:R-:W-:Y:S02]  /*4a50*/  IMAD R88, R88, 0x8c, RZ ;  /* 0x0000008c58587824 */ /* 0x008fe400078e02ff */
        /* <DEDUP_REMOVED lines=101> */
[----:B------:R2:W-:Y:S01]  /*50b0*/  STL.64 [R1+0x6c8], R152 ;  /* 0x0006c89801007387 */ /* 0x0005e20000100a00 */
[----:B------:R-:W4:Y:S01]  /*50c0*/  LDC R111, c[0x0][0x268] ;  /* 0x00009a00ff6f7b82 */ /* 0x000f220000000800 */
[----:B0-----:R-:W-:Y:S02]  /*50d0*/  IMAD R22, R23, 0x28, RZ ;  /* 0x0000002817167824 */ /* 0x001fe400078e02ff */
[----:B------:R-:W-:Y:S04]  /*50e0*/  STL.64 [R1+0x6d0], R154 ;  /* 0x0006d09a01007387 */ /* 0x000fe80000100a00 */
[----:B------:R0:W-:Y:S01]  /*50f0*/  STL.64 [R1+0x6e0], R156 ;  /* 0x0006e09c01007387 */ /* 0x0001e20000100a00 */
[----:B------:R-:W0:Y:S01]  /*5100*/  LDC R25, c[0x0][0x268] ;  /* 0x00009a00ff197b82 */ /* 0x000e220000000800 */
[----:B-1----:R-:W-:-:S02]  /*5110*/  IMAD R23, R24, 0x50, RZ ;  /* 0x0000005018177824 */ /* 0x002fc400078e02ff */
[----:B------:R-:W-:Y:S04]  /*5120*/  STL.64 [R1+0x6e8], R158 ;  /* 0x0006e89e01007387 */ /* 0x000fe80000100a00 */
[----:B------:R-:W-:Y:S01]  /*5130*/  STL.64 [R1+0x6f0], R160 ;  /* 0x0006f0a001007387 */ /* 0x000fe20000100a00 */
[----:B------:R-:W1:Y:S01]  /*5140*/  LDC R112, c[0x0][0x268] ;  /* 0x00009a00ff707b82 */ /* 0x000e620000000800 */
[----:B---3--:R-:W-:Y:S02]  /*5150*/  IMAD R109, R109, 0xa0, RZ ;  /* 0x000000a06d6d7824 */ /* 0x008fe400078e02ff */
[----:B------:R-:W-:Y:S04]  /*5160*/  STL [R1+0x17c], R249 ;  /* 0x00017cf901007387 */ /* 0x000fe80000100800 */
[----:B------:R3:W-:Y:S01]  /*5170*/  STL [R1+0x174], R251 ;  /* 0x000174fb01007387 */ /* 0x0007e20000100800 */
[----:B--2---:R-:W-:Y:S01]  /*5180*/  LEA.HI.X.SX32 R153, R41, R3, 0x1, P4 ;  /* 0x0000000329997211 */ /* 0x004fe200020f0eff */
[----:B------:R-:W2:Y:S01]  /*5190*/  LDC R114, c[0x0][0x268] ;  /* 0x00009a00ff727b82 */ /* 0x000ea20000000800 */
[----:B----4-:R-:W-:Y:S01]  /*51a0*/  IMAD R111, R111, 0xa2, RZ ;  /* 0x000000a26f6f7824 */ /* 0x010fe200078e02ff */
[----:B------:R4:W4:Y:S01]  /*51b0*/  LDL.LU R250, [R1+0x700] ;  /* 0x0007000001fa7983 */ /* 0x0009220000300800 */
[----:B0-----:R-:W-:-:S02]  /*51c0*/  IADD3 R156, P6, R20, R8, RZ ;  /* 0x00000008149c7210 */ /* 0x001fc40007fde0ff */
[-C--:B------:R-:W-:Y:S01]  /*51d0*/  LEA.HI.X.SX32 R155, R45, R3.reuse, 0x1, P3 ;  /* 0x000000032d9b7211 */ /* 0x080fe200018f0eff */
[----:B------:R-:W-:Y:S01]  /*51e0*/  IMAD R24, R25, 0x52, RZ ;  /* 0x0000005219187824 */ /* 0x000fe200078e02ff */
[----:B---3--:R-:W-:Y:S01]  /*51f0*/  LEA.HI.X.SX32 R251, R57, R3, 0x1, P2 ;  /* 0x0000000339fb7211 */ /* 0x008fe200010f0eff */
[----:B------:R-:W0:Y:S04]  /*5200*/  LDC R115, c[0x0][0x268] ;  /* 0x00009a00ff737b82 */ /* 0x000e280000000800 */
[----:B------:R3:W-:Y:S01]  /*5210*/  STL [R1+0x16c], R251 ;  /* 0x00016cfb01007387 */ /* 0x0007e20000100800 */
[-C--:B------:R-:W-:Y:S01]  /*5220*/  IADD3 R158, P2, R36, R8.reuse, RZ ;  /* 0x00000008249e7210 */ /* 0x080fe20007f5e0ff */
[----:B-1----:R-:W-:Y:S01]  /*5230*/  IMAD R112, R112, 0xa4, RZ ;  /* 0x000000a470707824 */ /* 0x002fe200078e02ff */
[----:B------:R-:W-:Y:S01]  /*5240*/  LEA.HI.X.SX32 R249, R245, R9, 0x1, P5 ;  /* 0x00000009f5f97211 */ /* 0x000fe200028f0eff */
[----:B------:R-:W1:Y:S01]  /*5250*/  LDC R113, c[0x0][0x268] ;  /* 0x00009a00ff717b82 */ /* 0x000e620000000800 */
[----:B------:R-:W-:-:S02]  /*5260*/  LEA R154, P3, R242, R8, 0x2 ;  /* 0x00000008f29a7211 */ /* 0x000fc400078610ff */
[----:B------:R-:W-:Y:S01]  /*5270*/  LEA R152, P4, R243, R8, 0x3 ;  /* 0x00000008f3987211 */ /* 0x000fe200078818ff */
[----:B--2---:R-:W-:-:S04]  /*5280*/  IMAD R114, R114, 0x51, RZ ;  /* 0x0000005172727824 */ /* 0x004fc800078e02ff */
[----:B------:R-:W2:Y:S08]  /*5290*/  LDC R26, c[0x0][0x268] ;  /* 0x00009a00ff1a7b82 */ /* 0x000eb00000000800 */
[----:B------:R-:W2:Y:S01]  /*52a0*/  LDC R27, c[0x0][0x268] ;  /* 0x00009a00ff1b7b82 */ /* 0x000ea20000000800 */
[----:B0-----:R-:W-:-:S07]  /*52b0*/  IMAD R115, R115, 0x29, RZ ;  /* 0x0000002973737824 */ /* 0x001fce00078e02ff */
[----:B------:R-:W0:Y:S08]  /*52c0*/  LDC R118, c[0x0][0x268] ;  /* 0x00009a00ff767b82 */ /* 0x000e300000000800 */
        /* <DEDUP_REMOVED lines=31> */
[----:B------:R-:W0:Y:S01]  /*54c0*/  LDC R141, c[0x0][0x268] ;  /* 0x00009a00ff8d7b82 */ /* 0x000e220000000800 */
[----:B----4-:R4:W4:Y:S01]  /*54d0*/  LDL.LU R250, [R1+0x6fc] ;  /* 0x0006fc0001fa7983 */ /* 0x0109220000300800 */
[----:B---3--:R-:W-:Y:S01]  /*54e0*/  LEA.HI.X.SX32 R251, R53, R3, 0x1, P1 ;  /* 0x0000000335fb7211 */ /* 0x008fe200008f0eff */
[----:B-1----:R-:W-:Y:S01]  /*54f0*/  IMAD R113, R113, 0xa6, RZ ;  /* 0x000000a671717824 */ /* 0x002fe200078e02ff */
[----:B------:R-:W-:Y:S01]  /*5500*/  IADD3 R160, P1, R37, R8, RZ ;  /* 0x0000000825a07210 */ /* 0x000fe20007f3e0ff */
[----:B--2---:R-:W-:-:S03]  /*5510*/  IMAD R25, R26, 0x2a, RZ ;  /* 0x0000002a1a197824 */ /* 0x004fc600078e02ff */
[----:B------:R-:W1:Y:S01]  /*5520*/  LDC R40, c[0x0][0x268] ;  /* 0x00009a00ff287b82 */ /* 0x000e620000000800 */
[----:B------:R2:W-:Y:S01]  /*5530*/  STL [R1+0x164], R251 ;  /* 0x000164fb01007387 */ /* 0x0005e20000100800 */
[----:B------:R-:W-:Y:S01]  /*5540*/  MOV R242, R160 ;  /* 0x000000a000f27202 */ /* 0x000fe20000000f00 */
[----:B------:R-:W-:Y:S01]  /*5550*/  IMAD R26, R27, 0x54, RZ ;  /* 0x000000541b1a7824 */ /* 0x000fe200078e02ff */
[----:B------:R-:W-:Y:S01]  /*5560*/  MOV R243, R161 ;  /* 0x000000a100f37202 */ /* 0x000fe20000000f00 */
[----:B0-----:R-:W-:Y:S01]  /*5570*/  IMAD R118, R118, 0x53, RZ ;  /* 0x0000005376767824 */ /* 0x001fe200078e02ff */
[----:B------:R-:W-:Y:S01]  /*5580*/  MOV R245, R159 ;  /* 0x0000009f00f57202 */ /* 0x000fe20000000f00 */
[----:B------:R-:W-:Y:S01]  /*5590*/  IMAD R116, R116, 0xa8, RZ ;  /* 0x000000a874747824 */ /* 0x000fe200078e02ff */
[----:B------:R-:W0:Y:S01]  /*55a0*/  LDC R42, c[0x0][0x268] ;  /* 0x00009a00ff2a7b82 */ /* 0x000e220000000800 */
[----:B------:R-:W-:Y:S01]  /*55b0*/  IMAD R119, R119, 0x15, RZ ;  /* 0x0000001577777824 */ /* 0x000fe200078e02ff */
[----:B--2---:R-:W-:Y:S01]  /*55c0*/  LEA.HI.X.SX32 R251, R49, R3, 0x1, P0 ;  /* 0x0000000331fb7211 */ /* 0x004fe200000f0eff */
[----:B------:R-:W-:-:S02]  /*55d0*/  IMAD R117, R117, 0xaa, RZ ;  /* 0x000000aa75757824 */ /* 0x000fc400078e02ff */
[----:B------:R-:W-:Y:S02]  /*55e0*/  IMAD R27, R28, 0x56, RZ ;  /* 0x000000561c1b7824 */ /* 0x000fe400078e02ff */
[----:B------:R-:W-:Y:S01]  /*55f0*/  IMAD R120, R120, 0xac, RZ ;  /* 0x000000ac78787824 */ /* 0x000fe200078e02ff */
[----:B------:R-:W2:Y:S01]  /*5600*/  LDC R140, c[0x0][0x268] ;  /* 0x00009a00ff8c7b82 */ /* 0x000ea20000000800 */
[----:B------:R-:W-:Y:S02]  /*5610*/  IMAD R122, R122, 0x55, RZ ;  /* 0x000000557a7a7824 */ /* 0x000fe400078e02ff */
[----:B------:R-:W-:Y:S02]  /*5620*/  IMAD R121, R121, 0xae, RZ ;  /* 0x000000ae79797824 */ /* 0x000fe400078e02ff */
[----:B------:R-:W-:Y:S02]  /*5630*/  IMAD R123, R123, 0x2b, RZ ;  /* 0x0000002b7b7b7824 */ /* 0x000fe400078e02ff */
[----:B------:R-:W-:Y:S01]  /*5640*/  IMAD R125, R125, 0x57, RZ ;  /* 0x000000577d7d7824 */ /* 0x000fe200078e02ff */
[----:B------:R-:W3:Y:S01]  /*5650*/  LDC R142, c[0x0][0x268] ;  /* 0x00009a00ff8e7b82 */ /* 0x000ee20000000800 */
[----:B------:R-:W-:-:S02]  /*5660*/  IMAD R28, R29, 0x16, RZ ;  /* 0x000000161d1c7824 */ /* 0x000fc400078e02ff */
[----:B------:R-:W-:Y:S02]  /*5670*/  IMAD R29, R30, 0x2c, RZ ;  /* 0x0000002c1e1d7824 */ /* 0x000fe400078e02ff */
[----:B------:R-:W-:Y:S02]  /*5680*/  IMAD R30, R31, 0x58, RZ ;  /* 0x000000581f1e7824 */ /* 0x000fe400078e02ff */
[----:B------:R-:W-:Y:S01]  /*5690*/  IMAD R124, R124, 0xb0, RZ ;  /* 0x000000b07c7c7824 */ /* 0x000fe200078e02ff */
[----:B------:R-:W4:Y:S01]  /*56a0*/  LDC R43, c[0x0][0x268] ;  /* 0x00009a00ff2b7b82 */ /* 0x000f220000000800 */
[----:B------:R-:W-:Y:S02]  /*56b0*/  IMAD R126, R126, 0xb2, RZ ;  /* 0x000000b27e7e7824 */ /* 0x000fe400078e02ff */
[----:B------:R-:W-:Y:S02]  /*56c0*/  IMAD R31, R32, 0x5a, RZ ;  /* 0x0000005a201f7824 */ /* 0x000fe400078e02ff */
[----:B------:R-:W-:-:S02]  /*56d0*/  IMAD R128, R128, 0xb4, RZ ;  /* 0x000000b480807824 */ /* 0x000fc400078e02ff */
[----:B------:R-:W-:Y:S01]  /*56e0*/  IMAD R130, R130, 0x59, RZ ;  /* 0x0000005982827824 */ /* 0x000fe200078e02ff */
[----:B------:R-:W4:Y:S01]  /*56f0*/  LDC R144, c[0x0][0x268] ;  /* 0x00009a00ff907b82 */ /* 0x000f220000000800 */
[----:B------:R-:W-:Y:S02]  /*5700*/  IMAD R129, R129, 0xb6, RZ ;  /* 0x000000b681817824 */ /* 0x000fe400078e02ff */
[----:B------:R-:W-:Y:S02]  /*5710*/  IMAD R131, R131, 0x2d, RZ ;  /* 0x0000002d83837824 */ /* 0x000fe400078e02ff */
[----:B------:R-:W-:Y:S02]  /*5720*/  IMAD R134, R134, 0x5b, RZ ;  /* 0x0000005b86867824 */ /* 0x000fe400078e02ff */
[----:B------:R-:W-:Y:S01]  /*5730*/  IMAD R32, R33, 0x2e, RZ ;  /* 0x0000002e21207824 */ /* 0x000fe200078e02ff */
[----:B------:R-:W4:Y:S01]  /*5740*/  LDC R147, c[0x0][0x268] ;  /* 0x00009a00ff937b82 */ /* 0x000f220000000800 */
        /* <DEDUP_REMOVED lines=13> */
[----:B-1----:R-:W-:Y:S01]  /*5820*/  IMAD R39, R40, 0x30, RZ ;  /* 0x0000003028277824 */ /* 0x002fe200078e02ff */
[----:B------:R-:W1:Y:S01]  /*5830*/  LDC R44, c[0x0][0x268] ;  /* 0x00009a00ff2c7b82 */ /* 0x000e620000000800 */
[----:B0-----:R-:W-:-:S07]  /*5840*/  IMAD R40, R42, 0x60, RZ ;  /* 0x000000602a287824 */ /* 0x001fce00078e02ff */
[----:B------:R-:W0:Y:S01]  /*5850*/  LDC R46, c[0x0][0x268] ;  /* 0x00009a00ff2e7b82 */ /* 0x000e220000000800 */
[----:B--2---:R-:W-:-:S07]  /*5860*/  IMAD R140, R140, 0xc0, RZ ;  /* 0x000000c08c8c7824 */ /* 0x004fce00078e02ff */
[----:B------:R-:W2:Y:S01]  /*5870*/  LDC R146, c[0x0][0x268] ;  /* 0x00009a00ff927b82 */ /* 0x000ea20000000800 */
[----:B---3--:R-:W-:-:S07]  /*5880*/  IMAD R142, R142, 0xc2, RZ ;  /* 0x000000c28e8e7824 */ /* 0x008fce00078e02ff */
[----:B------:R-:W3:Y:S08]  /*5890*/  LDC R151, c[0x0][0x268] ;  /* 0x00009a00ff977b82 */ /* 0x000ef00000000800 */
        /* <DEDUP_REMOVED lines=23> */
[----:B------:R-:W3:Y:S01]  /*5a10*/  LDC R198, c[0x0][0x268] ;  /* 0x00009a00ffc67b82 */ /* 0x000ee20000000800 */
[----:B----4-:R4:W4:Y:S01]  /*5a20*/  LDL.LU R250, [R1+0x6f8] ;  /* 0x0006f80001fa7983 */ /* 0x0109220000300800 */
[----:B------:R-:W-:Y:S01]  /*5a30*/  LEA.HI.X.SX32 R245, R143, R9, 0x1, P2 ;  /* 0x000000098ff57211 */ /* 0x000fe200010f0eff */
[----:B------:R-:W-:-:S05]  /*5a40*/  IMAD R42, R43, 0x62, RZ ;  /* 0x000000622b2a7824 */ /* 0x000fca00078e02ff */
[----:B------:R-:W3:Y:S01]  /*5a50*/  LDC R58, c[0x0][0x268] ;  /* 0x00009a00ff3a7b82 */ /* 0x000ee20000000800 */
[----:B------:R-:W-:Y:S01]  /*5a60*/  STL [R1+0x690], R156 ;  /* 0x0006909c01007387 */ /* 0x000fe20000100800 */
[----:B------:R-:W-:Y:S01]  /*5a70*/  IMAD R144, R144, 0xc4, RZ ;  /* 0x000000c490907824 */ /* 0x000fe200078e02ff */
[----:B------:R-:W-:Y:S01]  /*5a80*/  LEA.HI.X.SX32 R243, R36, R9, 0x1, P1 ;  /* 0x0000000924f37211 */ /* 0x000fe200008f0eff */
[----:B------:R-:W-:Y:S01]  /*5a90*/  IMAD R147, R147, 0x61, RZ ;  /* 0x0000006193937824 */ /* 0x000fe200078e02ff */
[----:B------:R-:W-:Y:S01]  /*5aa0*/  STL [R1+0x6a0], R158 ;  /* 0x0006a09e01007387 */ /* 0x000fe20000100800 */
[----:B------:R-:W-:Y:S02]  /*5ab0*/  IMAD R149, R149, 0x31, RZ ;  /* 0x0000003195957824 */ /* 0x000fe400078e02ff */
[----:B------:R-:W-:Y:S01]  /*5ac0*/  IMAD R145, R145, 0xc6, RZ ;  /* 0x000000c691917824 */ /* 0x000fe200078e02ff */
[----:B------:R-:W-:Y:S01]  /*5ad0*/  STL [R1+0x15c], R251 ;  /* 0x00015cfb01007387 */ /* 0x000fe20000100800 */
[----:B-1----:R-:W-:Y:S01]  /*5ae0*/  IMAD R43, R44, 0x32, RZ ;  /* 0x000000322c2b7824 */ /* 0x002fe200078e02ff */
[----:B------:R-:W1:Y:S01]  /*5af0*/  LDC R200, c[0x0][0x268] ;  /* 0x00009a00ffc87b82 */ /* 0x000e620000000800 */
[----:B0-----:R-:W-:Y:S01]  /*5b00*/  IMAD R44, R46, 0x64, RZ ;  /* 0x000000642e2c7824 */ /* 0x001fe200078e02ff */
[----:B------:R0:W-:Y:S01]  /*5b10*/  STL [R1+0x688], R160 ;  /* 0x000688a001007387 */ /* 0x0001e20000100800 */
[----:B--2---:R-:W-:-:S02]  /*5b20*/  IMAD R146, R146, 0xc8, RZ ;  /* 0x000000c892927824 */ /* 0x004fc400078e02ff */
[----:B---3--:R-:W-:Y:S01]  /*5b30*/  IMAD R151, R151, 0x63, RZ ;  /* 0x0000006397977824 */ /* 0x008fe200078e02ff */
[----:B------:R2:W-:Y:S01]  /*5b40*/  STL [R1+0x154], R155 ;  /* 0x0001549b01007387 */ /* 0x0005e20000100800 */
[----:B------:R-:W-:Y:S01]  /*5b50*/  IMAD R148, R148, 0xca, RZ ;  /* 0x000000ca94947824 */ /* 0x000fe200078e02ff */
[----:B------:R-:W3:Y:S01]  /*5b60*/  LDC R202, c[0x0][0x268] ;  /* 0x00009a00ffca7b82 */ /* 0x000ee20000000800 */
[----:B------:R-:W-:Y:S01]  /*5b70*/  IMAD R188, R188, 0x19, RZ ;  /* 0x00000019bcbc7824 */ /* 0x000fe200078e02ff */
[----:B------:R2:W-:Y:S01]  /*5b80*/  STL [R1+0x14c], R153 ;  /* 0x00014c9901007387 */ /* 0x0005e20000100800 */
[----:B------:R-:W-:Y:S02]  /*5b90*/  IMAD R46, R47, 0x66, RZ ;  /* 0x000000662f2e7824 */ /* 0x000fe400078e02ff */
[----:B------:R-:W-:Y:S01]  /*5ba0*/  IMAD R189, R189, 0x65, RZ ;  /* 0x00000065bdbd7824 */ /* 0x000fe200078e02ff */
[----:B0-----:R0:W5:Y:S01]  /*5bb0*/  LDL.LU.64 R160, [R1+0x6f0] ;  /* 0x0006f00001a07983 */ /* 0x0011620000300a00 */
[----:B------:R-:W-:Y:S01]  /*5bc0*/  IMAD R191, R191, 0x33, RZ ;  /* 0x00000033bfbf7824 */ /* 0x000fe200078e02ff */
[-C--:B--2---:R-:W-:Y:S01]  /*5bd0*/  LEA.HI.X.SX32 R155, R35, R9.reuse, 0x1, P3 ;  /* 0x00000009239b7211 */ /* 0x084fe200018f0eff */
[----:B------:R-:W-:Y:S01]  /*5be0*/  IMAD R150, R150, 0xcc, RZ ;  /* 0x000000cc96967824 */ /* 0x000fe200078e02ff */
[----:B------:R2:W-:Y:S01]  /*5bf0*/  STL.64 [R1+0x6b0], R248 ;  /* 0x0006b0f801007387 */ /* 0x0005e20000100a00 */
[----:B------:R-:W0:Y:S01]  /*5c00*/  LDC R204, c[0x0][0x268] ;  /* 0x00009a00ffcc7b82 */ /* 0x000e220000000800 */
[----:B------:R-:W-:Y:S01]  /*5c10*/  LEA.HI.X.SX32 R153, R74, R9, 0x1, P4 ;  /* 0x000000094a997211 */ /* 0x000fe200020f0eff */
[----:B------:R-:W-:-:S02]  /*5c20*/  IMAD R187, R187, 0xce, RZ ;  /* 0x000000cebbbb7824 */ /* 0x000fc400078e02ff */
[----:B------:R-:W-:Y:S02]  /*5c30*/  IMAD R47, R48, 0x1a, RZ ;  /* 0x0000001a302f7824 */ /* 0x000fe400078e02ff */
[----:B------:R-:W-:Y:S02]  /*5c40*/  IMAD R48, R50, 0x34, RZ ;  /* 0x0000003432307824 */ /* 0x000fe400078e02ff */
[----:B------:R-:W0:Y:S01]  /*5c50*/  LDC R59, c[0x0][0x268] ;  /* 0x00009a00ff3b7b82 */ /* 0x000e220000000800 */
[----:B------:R-:W-:Y:S01]  /*5c60*/  IMAD R50, R51, 0x68, RZ ;  /* 0x0000006833327824 */ /* 0x000fe200078e02ff */
[----:B--2---:R-:W-:Y:S01]  /*5c70*/  LEA R248, P5, R244, R8, 0x4 ;  /* 0x00000008f4f87211 */ /* 0x004fe200078a20ff */
[----:B------:R-:W-:Y:S01]  /*5c80*/  IMAD R193, R193, 0x67, RZ ;  /* 0x00000067c1c17824 */ /* 0x000fe200078e02ff */
[----:B------:R-:W-:Y:S01]  /*5c90*/  MOV R244, R158 ;  /* 0x0000009e00f47202 */ /* 0x000fe20000000f00 */
[----:B------:R-:W-:Y:S01]  /*5ca0*/  IMAD R190, R190, 0xd0, RZ ;  /* 0x000000d0bebe7824 */ /* 0x000fe200078e02ff */
[----:B------:R2:W5:Y:S01]  /*5cb0*/  LDL.LU.64 R158, [R1+0x6e8] ;  /* 0x0006e800019e7983 */ /* 0x0005620000300a00 */
[----:B------:R-:W-:Y:S01]  /*5cc0*/  LEA.HI.X.SX32 R249, R75, R9, 0x1, P5 ;  /* 0x000000094bf97211 */ /* 0x000fe200028f0eff */
[----:B------:R-:W2:Y:S01]  /*5cd0*/  LDC R206, c[0x0][0x268] ;  /* 0x00009a00ffce7b82 */ /* 0x000ea20000000800 */
[----:B------:R-:W-:Y:S01]  /*5ce0*/  IMAD R192, R192, 0xd2, RZ ;  /* 0x000000d2c0c07824 */ /* 0x000fe200078e02ff */
[----:B------:R1:W-:Y:S01]  /*5cf0*/  STL.64 [R1+0x6a8], R154 ;  /* 0x0006a89a01007387 */ /* 0x0003e20000100a00 */
[----:B------:R-:W-:-:S02]  /*5d00*/  IMAD R51, R52, 0x6a, RZ ;  /* 0x0000006a34337824 */ /* 0x000fc400078e02ff */
[----:B------:R-:W-:Y:S01]  /*5d10*/  IMAD R194, R194, 0xd4, RZ ;  /* 0x000000d4c2c27824 */ /* 0x000fe200078e02ff */
[----:B------:R3:W-:Y:S01]  /*5d20*/  STL.64 [R1+0x698], R152 ;  /* 0x0006989801007387 */ /* 0x0007e20000100a00 */
[----:B------:R-:W-:Y:S01]  /*5d30*/  IMAD R195, R195, 0xd6, RZ ;  /* 0x000000d6c3c37824 */ /* 0x000fe200078e02ff */
[----:B------:R-:W2:Y:S01]  /*5d40*/  LDC R208, c[0x0][0x268] ;  /* 0x00009a00ffd07b82 */ /* 0x000ea20000000800 */
[----:B------:R-:W-:Y:S02]  /*5d50*/  IMAD R197, R197, 0x69, RZ ;  /* 0x00000069c5c57824 */ /* 0x000fe400078e02ff */
[----:B------:R-:W-:Y:S02]  /*5d60*/  IMAD R52, R54, 0x36, RZ ;  /* 0x0000003636347824 */ /* 0x000fe400078e02ff */
[----:B------:R-:W-:Y:S01]  /*5d70*/  IMAD R199, R199, 0x35, RZ ;  /* 0x00000035c7c77824 */ /* 0x000fe200078e02ff */
[----:B-1----:R-:W-:Y:S01]  /*5d80*/  LEA R154, P3, R246, R8, 0x5 ;  /* 0x00000008f69a7211 */ /* 0x002fe200078628ff */
[----:B------:R-:W-:Y:S01]  /*5d90*/  IMAD R54, R55, 0x6c, RZ ;  /* 0x0000006c37367824 */ /* 0x000fe200078e02ff */
[----:B------:R-:W-:Y:S01]  /*5da0*/  MOV R246, R156 ;  /* 0x0000009c00f67202 */ /* 0x000fe20000000f00 */
[----:B------:R-:W1:Y:S01]  /*5db0*/  LDC R60, c[0x0][0x268] ;  /* 0x00009a00ff3c7b82 */ /* 0x000e620000000800 */
[----:B---3--:R-:W-:Y:S01]  /*5dc0*/  LEA R152, P4, R247, R8, 0x6 ;  /* 0x00000008f7987211 */ /* 0x008fe200078830ff */
[----:B------:R-:W-:Y:S01]  /*5dd0*/  IMAD R201, R201, 0x6b, RZ ;  /* 0x0000006bc9c97824 */ /* 0x000fe200078e02ff */
[----:B------:R-:W-:Y:S01]  /*5de0*/  MOV R247, R157 ;  /* 0x0000009d00f77202 */ /* 0x000fe20000000f00 */
[----:B------:R-:W-:Y:S01]  /*5df0*/  IMAD R203, R203, 0x1b, RZ ;  /* 0x0000001bcbcb7824 */ /* 0x000fe200078e02ff */
[----:B------:R3:W5:Y:S01]  /*5e00*/  LDL.LU.64 R156, [R1+0x6e0] ;  /* 0x0006e000019c7983 */ /* 0x0007620000300a00 */
[----:B------:R-:W-:Y:S01]  /*5e10*/  LEA.HI.X.SX32 R155, R77, R9, 0x1, P3 ;  /* 0x000000094d9b7211 */ /* 0x000fe200018f0eff */
[----:B------:R-:W-:Y:S01]  /*5e20*/  IMAD R196, R196, 0xd8, RZ ;  /* 0x000000d8c4c47824 */ /* 0x000fe200078e02ff */
[----:B------:R-:W3:Y:S01]  /*5e30*/  LDC R62, c[0x0][0x268] ;  /* 0x00009a00ff3e7b82 */ /* 0x000ee20000000800 */
[----:B------:R0:W-:Y:S01]  /*5e40*/  STL.64 [R1+0x678], R248 ;  /* 0x000678f801007387 */ /* 0x0001e20000100a00 */
[----:B------:R-:W-:-:S02]  /*5e50*/  IMAD R198, R198, 0xda, RZ ;  /* 0x000000dac6c67824 */ /* 0x000fc400078e02ff */
[----:B------:R-:W-:Y:S01]  /*5e60*/  IMAD R55, R58, 0x6e, RZ ;  /* 0x0000006e3a377824 */ /* 0x000fe200078e02ff */
[-C--:B------:R-:W-:Y:S01]  /*5e70*/  LEA.HI.X.SX32 R153, R78, R9.reuse, 0x1, P4 ;  /* 0x000000094e997211 */ /* 0x080fe200020f0eff */
[----:B------:R-:W-:Y:S01]  /*5e80*/  IMAD R200, R200, 0xdc, RZ ;  /* 0x000000dcc8c87824 */ /* 0x000fe200078e02ff */
[----:B------:R-:W-:Y:S01]  /*5e90*/  LEA.HI.X.SX32 R247, R110, R9, 0x1, P6 ;  /* 0x000000096ef77211 */ /* 0x000fe200030f0eff */
[----:B------:R-:W3:Y:S01]  /*5ea0*/  LDC R205, c[0x0][0x268] ;  /* 0x00009a00ffcd7b82 */ /* 0x000ee20000000800 */
[----:B------:R-:W-:Y:S02]  /*5eb0*/  IMAD R202, R202, 0xde, RZ ;  /* 0x000000decaca7824 */ /* 0x000fe400078e02ff */
[----:B0-----:R-:W-:Y:S01]  /*5ec0*/  IMAD R204, R204, 0x6d, RZ ;  /* 0x0000006dcccc7824 */ /* 0x001fe200078e02ff */
[----:B------:R-:W4:Y:S01]  /*5ed0*/  LDL.LU R249, [R1+0x6d8] ;  /* 0x0006d80001f97983 */ /* 0x000f220000300800 */
[----:B------:R-:W-:Y:S01]  /*5ee0*/  IADD3 R248, P3, R76, R8, RZ ;  /* 0x000000084cf87210 */ /* 0x000fe20007f7e0ff */
[----:B------:R-:W-:-:S02]  /*5ef0*/  IMAD R58, R59, 0x1c, RZ ;  /* 0x0000001c3b3a7824 */ /* 0x000fc400078e02ff */
[----:B------:R-:W0:Y:S01]  /*5f00*/  LDC R207, c[0x0][0x268] ;  /* 0x00009a00ffcf7b82 */ /* 0x000e220000000800 */
[----:B------:R3:W-:Y:S01]  /*5f10*/  STL.64 [R1+0x638], R154 ;  /* 0x0006389a01007387 */ /* 0x0007e20000100a00 */
[----:B------:R-:W-:Y:S01]  /*5f20*/  IADD3 R76, P4, R19, R8, RZ ;  /* 0x00000008134c7210 */ /* 0x000fe20007f9e0ff */
[----:B--2---:R-:W-:Y:S02]  /*5f30*/  IMAD R206, R206, 0x37, RZ ;  /* 0x00000037cece7824 */ /* 0x004fe400078e02ff */
[----:B------:R-:W-:Y:S01]  /*5f40*/  IMAD R208, R208, 0x6f, RZ ;  /* 0x0000006fd0d07824 */ /* 0x000fe200078e02ff */
[----:B------:R-:W-:Y:S01]  /*5f50*/  LEA.HI.X.SX32 R77, R83, R9, 0x1, P4 ;  /* 0x00000009534d7211 */ /* 0x000fe200020f0eff */
[----:B-1----:R-:W-:Y:S01]  /*5f60*/  IMAD R59, R60, 0x38, RZ ;  /* 0x000000383c3b7824 */ /* 0x002fe200078e02ff */
[----:B------:R-:W1:Y:S01]  /*5f70*/  LDC R63, c[0x0][0x268] ;  /* 0x00009a00ff3f7b82 */ /* 0x000e620000000800 */
[----:B---3--:R-:W-:Y:S01]  /*5f80*/  IMAD R60, R62, 0x70, RZ ;  /* 0x000000703e3c7824 */ /* 0x008fe200078e02ff */
[----:B------:R2:W5:Y:S06]  /*5f90*/  LDL.LU.64 R154, [R1+0x6d0] ;  /* 0x0006d000019a7983 */ /* 0x00056c0000300a00 */
[----:B------:R-:W3:Y:S01]  /*5fa0*/  LDC R209, c[0x0][0x268] ;  /* 0x00009a00ffd17b82 */ /* 0x000ee20000000800 */
[----:B------:R2:W-:Y:S01]  /*5fb0*/  STL.64 [R1+0x5b8], R152 ;  /* 0x0005b89801007387 */ /* 0x0005e20000100a00 */
[----:B------:R-:W-:-:S06]  /*5fc0*/  IMAD R205, R205, 0xe0, RZ ;  /* 0x000000e0cdcd7824 */ /* 0x000fcc00078e02ff */
[----:B------:R-:W3:Y:S01]  /*5fd0*/  LDC R210, c[0x0][0x268] ;  /* 0x00009a00ffd27b82 */ /* 0x000ee20000000800 */
[----:B0-----:R-:W-:Y:S01]  /*5fe0*/  IMAD R207, R207, 0xe2, RZ ;  /* 0x000000e2cfcf7824 */ /* 0x001fe200078e02ff */
[----:B--2---:R0:W5:Y:S06]  /*5ff0*/  LDL.LU.64 R152, [R1+0x6c8] ;  /* 0x0006c80001987983 */ /* 0x00416c0000300a00 */
[----:B------:R-:W2:Y:S01]  /*6000*/  LDC R213, c[0x0][0x268] ;  /* 0x00009a00ffd57b82 */ /* 0x000ea20000000800 */
[----:B-1----:R-:W-:-:S07]  /*6010*/  IMAD R62, R63, 0x72, RZ ;  /* 0x000000723f3e7824 */ /* 0x002fce00078e02ff */
[----:B------:R-:W1:Y:S01]  /*6020*/  LDC R214, c[0x0][0x268] ;  /* 0x00009a00ffd67b82 */ /* 0x000e620000000800 */
[----:B---3--:R-:W-:-:S07]  /*6030*/  IMAD R209, R209, 0xe4, RZ ;  /* 0x000000e4d1d17824 */ /* 0x008fce00078e02ff */
[----:B------:R-:W3:Y:S01]  /*6040*/  LDC R218, c[0x0][0x268] ;  /* 0x00009a00ffda7b82 */ /* 0x000ee20000000800 */
[----:B------:R-:W-:-:S07]  /*6050*/  IMAD R210, R210, 0xe6, RZ ;  /* 0x000000e6d2d27824 */ /* 0x000fce00078e02ff */
[----:B------:R-:W0:Y:S01]  /*6060*/  LDC R64, c[0x0][0x268] ;  /* 0x00009a00ff407b82 */ /* 0x000e220000000800 */
[----:B--2---:R-:W-:-:S07]  /*6070*/  IMAD R213, R213, 0x71, RZ ;  /* 0x00000071d5d57824 */ /* 0x004fce00078e02ff */
[----:B------:R-:W2:Y:S01]  /*6080*/  LDC R66, c[0x0][0x268] ;  /* 0x00009a00ff427b82 */ /* 0x000ea20000000800 */
[----:B-1----:R-:W-:-:S07]  /*6090*/  IMAD R214, R214, 0x39, RZ ;  /* 0x00000039d6d67824 */ /* 0x002fce00078e02ff */
[----:B------:R-:W1:Y:S01]  /*60a0*/  LDC R211, c[0x0][0x268] ;  /* 0x00009a00ffd37b82 */ /* 0x000e620000000800 */
[----:B---3--:R-:W-:-:S07]  /*60b0*/  IMAD R218, R218, 0x73, RZ ;  /* 0x00000073dada7824 */ /* 0x008fce00078e02ff */
[----:B------:R-:W3:Y:S01]  /*60c0*/  LDC R212, c[0x0][0x268] ;  /* 0x00009a00ffd47b82 */ /* 0x000ee20000000800 */
[----:B0-----:R-:W-:-:S07]  /*60d0*/  IMAD R63, R64, 0x3a, RZ ;  /* 0x0000003a403f7824 */ /* 0x001fce00078e02ff */
        /* <DEDUP_REMOVED lines=31> */
[----:B----4-:R-:W-:Y:S01]  /*62d0*/  IADD3 R250, P0, R56, R8, RZ ;  /* 0x0000000838fa7210 */ /* 0x010fe20007f1e0ff */
[----:B0-----:R-:W-:-:S06]  /*62e0*/  IMAD R70, R71, 0x7a, RZ ;  /* 0x0000007a47467824 */ /* 0x001fcc00078e02ff */
[----:B------:R-:W0:Y:S08]  /*62f0*/  LDC R226, c[0x0][0x268] ;  /* 0x00009a00ffe27b82 */ /* 0x000e300000000800 */
[----:B------:R-:W4:Y:S08]  /*6300*/  LDC R73, c[0x0][0x268] ;  /* 0x00009a00ff497b82 */ /* 0x000f300000000800 */
[----:B------:R-:W4:Y:S08]  /*6310*/  LDC R72, c[0x0][0x268] ;  /* 0x00009a00ff487b82 */ /* 0x000f300000000800 */
[----:B------:R-:W4:Y:S08]  /*6320*/  LDC R227, c[0x0][0x268] ;  /* 0x00009a00ffe37b82 */ /* 0x000f300000000800 */
[----:B------:R-:W4:Y:S08]  /*6330*/  LDC R234, c[0x0][0x268] ;  /* 0x00009a00ffea7b82 */ /* 0x000f300000000800 */
[----:B------:R-:W4:Y:S08]  /*6340*/  LDC R228, c[0x0][0x268] ;  /* 0x00009a00ffe47b82 */ /* 0x000f300000000800 */
[----:B------:R-:W4:Y:S08]  /*6350*/  LDC R231, c[0x0][0x268] ;  /* 0x00009a00ffe77b82 */ /* 0x000f300000000800 */
[----:B------:R-:W0:Y:S08]  /*6360*/  LDC R238, c[0x0][0x268] ;  /* 0x00009a00ffee7b82 */ /* 0x000e300000000800 */
[----:B------:R-:W4:Y:S08]  /*6370*/  LDC R232, c[0x0][0x268] ;  /* 0x00009a00ffe87b82 */ /* 0x000f300000000800 */
[----:B------:R-:W4:Y:S08]  /*6380*/  LDC R241, c[0x0][0x268] ;  /* 0x00009a00fff17b82 */ /* 0x000f300000000800 */
[----:B------:R-:W4:Y:S01]  /*6390*/  LDC R236, c[0x0][0x268] ;  /* 0x00009a00ffec7b82 */ /* 0x000f220000000800 */
[----:B------:R-:W-:Y:S01]  /*63a0*/  LEA R74, P5, R249, R8, 0x7 ;  /* 0x00000008f94a7211 */ /* 0x000fe200078a38ff */
[----:B--2---:R-:W-:Y:S01]  /*63b0*/  IMAD R224, R224, 0xf4, RZ ;  /* 0x000000f4e0e07824 */ /* 0x004fe200078e02ff */
[-C--:B------:R-:W-:Y:S01]  /*63c0*/  LEA.HI.X.SX32 R251, R239, R9.reuse, 0x1, P0 ;  /* 0x00000009effb7211 */ /* 0x080fe200000f0eff */
[----:B-1----:R-:W-:Y:S01]  /*63d0*/  IMAD R229, R229, 0x79, RZ ;  /* 0x00000079e5e57824 */ /* 0x002fe200078e02ff */
[-C--:B------:R-:W-:Y:S01]  /*63e0*/  LEA.HI.X.SX32 R75, R80, R9.reuse, 0x1, P5 ;  /* 0x00000009504b7211 */ /* 0x080fe200028f0eff */
[----:B---3--:R-:W-:Y:S01]  /*63f0*/  IMAD R230, R230, 0x3d, RZ ;  /* 0x0000003de6e67824 */ /* 0x008fe200078e02ff */
[----:B0-----:R-:W-:Y:S01]  /*6400*/  LEA R238, R238, -R238, 0x5 ;  /* 0x800000eeeeee7211 */ /* 0x001fe200078e28ff */
[----:B------:R-:W0:Y:S01]  /*6410*/  LDC R237, c[0x0][0x268] ;  /* 0x00009a00ffed7b82 */ /* 0x000e220000000800 */
[----:B------:R-:W-:Y:S01]  /*6420*/  IMAD R226, R226, 0xf6, RZ ;  /* 0x000000f6e2e27824 */ /* 0x000fe200078e02ff */
[----:B------:R1:W-:Y:S01]  /*6430*/  STL.64 [R1+0x4b8], R74 ;  /* 0x0004b84a01007387 */ /* 0x0003e20000100a00 */
[----:B------:R-:W-:Y:S01]  /*6440*/  LEA.HI.X.SX32 R249, R82, R9, 0x1, P3 ;  /* 0x0000000952f97211 */ /* 0x000fe200018f0eff */
[----:B----4-:R-:W-:Y:S01]  /*6450*/  IMAD R73, R73, 0x3e, RZ ;  /* 0x0000003e49497824 */ /* 0x010fe200078e02ff */
[----:B------:R-:W-:Y:S01]  /*6460*/  IADD3 R78, P3, R81, R8, RZ ;  /* 0x00000008514e7210 */ /* 0x000fe20007f7e0ff */
[----:B------:R2:W-:Y:S01]  /*6470*/  STL.64 [R1+0x5b0], R76 ;  /* 0x0005b04c01007387 */ /* 0x0005e20000100a00 */
[----:B------:R-:W-:Y:S01]  /*6480*/  IMAD R72, R72, 0x7c, RZ ;  /* 0x0000007c48487824 */ /* 0x000fe200078e02ff */
[----:B------:R-:W3:Y:S01]  /*6490*/  LDC R235, c[0x0][0x268] ;  /* 0x00009a00ffeb7b82 */ /* 0x000ee20000000800 */
[----:B------:R-:W-:-:S02]  /*64a0*/  IMAD R227, R227, 0xf8, RZ ;  /* 0x000000f8e3e37824 */ /* 0x000fc400078e02ff */
[----:B------:R-:W-:Y:S02]  /*64b0*/  IMAD R234, R234, 0x7b, RZ ;  /* 0x0000007beaea7824 */ /* 0x000fe400078e02ff */
[----:B------:R-:W-:Y:S01]  /*64c0*/  IMAD R228, R228, 0xfa, RZ ;  /* 0x000000fae4e47824 */ /* 0x000fe200078e02ff */
[-C--:B-1----:R-:W-:Y:S01]  /*64d0*/  IADD3 R74, P5, R79, R8.reuse, RZ ;  /* 0x000000084f4a7210 */ /* 0x082fe20007fbe0ff */
[----:B------:R-:W-:Y:S01]  /*64e0*/  IMAD R71, R231, 0x7e, RZ ;  /* 0x0000007ee7477824 */ /* 0x000fe200078e02ff */
[----:B------:R-:W-:Y:S01]  /*64f0*/  STL.64 [R1+0x4b0], R248 ;  /* 0x0004b0f801007387 */ /* 0x000fe20000100a00 */
[----:B------:R-:W-:Y:S01]  /*6500*/  IMAD R236, R236, 0x7d, RZ ;  /* 0x0000007decec7824 */ /* 0x000fe200078e02ff */
[----:B------:R-:W-:Y:S01]  /*6510*/  LEA.HI.X.SX32 R75, R19, R9, 0x1, P5 ;  /* 0x00000009134b7211 */ /* 0x000fe200028f0eff */
[----:B------:R-:W-:Y:S01]  /*6520*/  IMAD R231, R232, 0xfc, RZ ;  /* 0x000000fce8e77824 */ /* 0x000fe200078e02ff */
[----:B--2---:R-:W-:Y:S01]  /*6530*/  IADD3 R76, P4, R13, R8, RZ ;  /* 0x000000080d4c7210 */ /* 0x004fe20007f9e0ff */
[----:B------:R-:W-:-:S02]  /*6540*/  IMAD R232, R241, 0xfe, RZ ;  /* 0x000000fef1e87824 */ /* 0x000fc400078e02ff */
[----:B------:R1:W-:Y:S01]  /*6550*/  STL.64 [R1+0x4a8], R74 ;  /* 0x0004a84a01007387 */ /* 0x0003e20000100a00 */
[-C--:B------:R-:W-:Y:S02]  /*6560*/  LEA.HI.X.SX32 R79, R85, R9.reuse, 0x1, P3 ;  /* 0x00000009554f7211 */ /* 0x080fe400018f0eff */
[----:B------:R-:W-:Y:S02]  /*6570*/  LEA.HI.X.SX32 R77, R87, R9, 0x1, P4 ;  /* 0x00000009574d7211 */ /* 0x000fe400020f0eff */
[----:B0-----:R-:W-:Y:S01]  /*6580*/  LEA R237, R237, -R237, 0x6 ;  /* 0x800000ededed7211 */ /* 0x001fe200078e30ff */
[----:B------:R0:W-:Y:S01]  /*6590*/  STL.64 [R1+0x4a0], R78 ;  /* 0x0004a04e01007387 */ /* 0x0001e20000100a00 */
[----:B---3--:R-:W-:Y:S02]  /*65a0*/  LEA R235, R235, -R235, 0x7 ;  /* 0x800000ebebeb7211 */ /* 0x008fe400078e38ff */
[----:B-1----:R-:W-:-:S04]  /*65b0*/  IADD3 R74, P5, R11, R8, RZ ;  /* 0x000000080b4a7210 */ /* 0x002fc80007fbe0ff */
[----:B------:R-:W-:Y:S01]  /*65c0*/  LEA.HI.X.SX32 R75, R13, R9, 0x1, P5 ;  /* 0x000000090d4b7211 */ /* 0x000fe200028f0eff */
[----:B------:R1:W-:Y:S01]  /*65d0*/  STL.64 [R1+0x630], R76 ;  /* 0x0006304c01007387 */ /* 0x0003e20000100a00 */
[----:B0-----:R-:W-:-:S03]  /*65e0*/  IADD3 R78, P3, R84, R8, RZ ;  /* 0x00000008544e7210 */ /* 0x001fc60007f7e0ff */
[----:B------:R0:W-:Y:S01]  /*65f0*/  STL.64 [R1+0x5a8], R74 ;  /* 0x0005a84a01007387 */ /* 0x0001e20000100a00 */
[-C--:B------:R-:W-:Y:S02]  /*6600*/  LEA.HI.X.SX32 R79, R11, R9.reuse, 0x1, P3 ;  /* 0x000000090b4f7211 */ /* 0x080fe400018f0eff */
[-C--:B-1----:R-:W-:Y:S02]  /*6610*/  IADD3 R76, P4, R86, R8.reuse, RZ ;  /* 0x00000008564c7210 */ /* 0x082fe40007f9e0ff */
[-C--:B0-----:R-:W-:Y:S02]  /*6620*/  IADD3 R74, P5, R7, R8.reuse, RZ ;  /* 0x00000008074a7210 */ /* 0x081fe40007fbe0ff */
[-C--:B------:R-:W-:Y:S02]  /*6630*/  LEA.HI.X.SX32 R77, R90, R9.reuse, 0x1, P4 ;  /* 0x000000095a4d7211 */ /* 0x080fe400020f0eff */
[----:B------:R-:W-:Y:S01]  /*6640*/  LEA.HI.X.SX32 R75, R91, R9, 0x1, P5 ;  /* 0x000000095b4b7211 */ /* 0x000fe200028f0eff */
[----:B------:R0:W-:Y:S04]  /*6650*/  STL.64 [R1+0x498], R78 ;  /* 0x0004984e01007387 */ /* 0x0001e80000100a00 */
[----:B------:R1:W-:Y:S04]  /*6660*/  STL.64 [R1+0x490], R76 ;  /* 0x0004904c01007387 */ /* 0x0003e80000100a00 */
[----:B------:R2:W-:Y:S01]  /*6670*/  STL.64 [R1+0x5a0], R74 ;  /* 0x0005a04a01007387 */ /* 0x0005e20000100a00 */
[----:B0-----:R-:W-:-:S02]  /*6680*/  IADD3 R78, P3, R88, R8, RZ ;  /* 0x00000008584e7210 */ /* 0x001fc40007f7e0ff */
[-C--:B-1----:R-:W-:Y:S02]  /*6690*/  IADD3 R76, P4, R89, R8.reuse, RZ ;  /* 0x00000008594c7210 */ /* 0x082fe40007f9e0ff */
[-C--:B------:R-:W-:Y:S02]  /*66a0*/  LEA.HI.X.SX32 R79, R7, R9.reuse, 0x1, P3 ;  /* 0x00000009074f7211 */ /* 0x080fe400018f0eff */
[-C--:B--2---:R-:W-:Y:S02]  /*66b0*/  IADD3 R74, P5, R10, R8.reuse, RZ ;  /* 0x000000080a4a7210 */ /* 0x084fe40007fbe0ff */
        /* <DEDUP_REMOVED lines=9> */
[----:B------:R-:W-:Y:S02]  /*6750*/  IADD3 R10, P3, R95, R8, RZ ;  /* 0x000000085f0a7210 */ /* 0x000fe40007f7e0ff */
[-C--:B------:R-:W-:Y:S02]  /*6760*/  LEA.HI.X.SX32 R77, R12, R9.reuse, 0x1, P4 ;  /* 0x000000090c4d7211 */ /* 0x080fe400020f0eff */
[-C--:B------:R-:W-:Y:S01]  /*6770*/  LEA.HI.X.SX32 R75, R14, R9.reuse, 0x1, P5 ;  /* 0x000000090e4b7211 */ /* 0x080fe200028f0eff */
[----:B------:R-:W-:Y:S01]  /*6780*/  STL.64 [R1+0x628], R78 ;  /* 0x0006284e01007387 */ /* 0x000fe20000100a00 */
[----:B------:R-:W-:-:S03]  /*6790*/  LEA.HI.X.SX32 R11, R98, R9, 0x1, P3 ;  /* 0x00000009620b7211 */ /* 0x000fc600018f0eff */
[----:B------:R0:W-:Y:S04]  /*67a0*/  STL.64 [R1+0x598], R76 ;  /* 0x0005984c01007387 */ /* 0x0001e80000100a00 */
[----:B------:R1:W-:Y:S04]  /*67b0*/  STL.64 [R1+0x478], R74 ;  /* 0x0004784a01007387 */ /* 0x0003e80000100a00 */
[----:B------:R2:W-:Y:S01]  /*67c0*/  STL.64 [R1+0x470], R10 ;  /* 0x0004700a01007387 */ /* 0x0005e20000100a00 */
[-C--:B0-----:R-:W-:Y:S02]  /*67d0*/  IADD3 R76, P4, R15, R8.reuse, RZ ;  /* 0x000000080f4c7210 */ /* 0x081fe40007f9e0ff */
[----:B-1----:R-:W-:-:S02]  /*67e0*/  IADD3 R74, P5, R96, R8, RZ ;  /* 0x00000008604a7210 */ /* 0x002fc40007fbe0ff */
[-C--:B------:R-:W-:Y:S02]  /*67f0*/  LEA.HI.X.SX32 R77, R99, R9.reuse, 0x1, P4 ;  /* 0x00000009634d7211 */ /* 0x080fe400020f0eff */
[-C--:B--2---:R-:W-:Y:S02]  /*6800*/  IADD3 R10, P3, R97, R8.reuse, RZ ;  /* 0x00000008610a7210 */ /* 0x084fe40007f7e0ff */
[-C--:B------:R-:W-:Y:S02]  /*6810*/  IADD3 R12, P4, R16, R8.reuse, RZ ;  /* 0x00000008100c7210 */ /* 0x080fe40007f9e0ff */
[-C--:B------:R-:W-:Y:S02]  /*6820*/  LEA.HI.X.SX32 R75, R15, R9.reuse, 0x1, P5 ;  /* 0x000000090f4b7211 */ /* 0x080fe400028f0eff */
[-C--:B------:R-:W-:Y:S02]  /*6830*/  LEA.HI.X.SX32 R11, R101, R9.reuse, 0x1, P3 ;  /* 0x00000009650b7211 */ /* 0x080fe400018f0eff */
[----:B------:R-:W-:Y:S01]  /*6840*/  LEA.HI.X.SX32 R13, R103, R9, 0x1, P4 ;  /* 0x00000009670d7211 */ /* 0x000fe200020f0eff */
[----:B------:R0:W-:Y:S04]  /*6850*/  STL.64 [R1+0x468], R74 ;  /* 0x0004684a01007387 */ /* 0x0001e80000100a00 */
[----:B------:R-:W-:Y:S04]  /*6860*/  STL.64 [R1+0x590], R76 ;  /* 0x0005904c01007387 */ /* 0x000fe80000100a00 */
[----:B------:R1:W-:Y:S01]  /*6870*/  STL.64 [R1+0x460], R10 ;  /* 0x0004600a01007387 */ /* 0x0003e20000100a00 */
[----:B0-----:R-:W-:-:S03]  /*6880*/  IADD3 R74, P5, R17, R8, RZ ;  /* 0x00000008114a7210 */ /* 0x001fc60007fbe0ff */
[----:B------:R0:W-:Y:S01]  /*6890*/  STL.64 [R1+0x620], R12 ;  /* 0x0006200c01007387 */ /* 0x0001e20000100a00 */
[-C--:B-1----:R-:W-:Y:S02]  /*68a0*/  IADD3 R10, P3, R100, R8.reuse, RZ ;  /* 0x00000008640a7210 */ /* 0x082fe40007f7e0ff */
[-C--:B------:R-:W-:Y:S02]  /*68b0*/  LEA.HI.X.SX32 R75, R16, R9.reuse, 0x1, P5 ;  /* 0x00000009104b7211 */ /* 0x080fe400028f0eff */
[-C--:B0-----:R-:W-:Y:S02]  /*68c0*/  IADD3 R12, P4, R102, R8.reuse, RZ ;  /* 0x00000008660c7210 */ /* 0x081fe40007f9e0ff */
[-C--:B------:R-:W-:Y:S02]  /*68d0*/  LEA.HI.X.SX32 R11, R17, R9.reuse, 0x1, P3 ;  /* 0x00000009110b7211 */ /* 0x080fe400018f0eff */
[-C--:B------:R-:W-:Y:S02]  /*68e0*/  LEA.HI.X.SX32 R13, R106, R9.reuse, 0x1, P4 ;  /* 0x000000096a0d7211 */ /* 0x080fe400020f0eff */
[----:B------:R-:W-:Y:S01]  /*68f0*/  IADD3 R14, P5, R18, R8, RZ ;  /* 0x00000008120e7210 */ /* 0x000fe20007fbe0ff */
[----:B------:R0:W-:Y:S04]  /*6900*/  STL.64 [R1+0x458], R10 ;  /* 0x0004580a01007387 */ /* 0x0001e80000100a00 */
[----:B------:R-:W-:Y:S01]  /*6910*/  STL.64 [R1+0x588], R74 ;  /* 0x0005884a01007387 */ /* 0x000fe20000100a00 */
[----:B------:R-:W-:-:S03]  /*6920*/  LEA.HI.X.SX32 R15, R107, R9, 0x1, P5 ;  /* 0x000000096b0f7211 */ /* 0x000fc600028f0eff */
[----:B------:R1:W-:Y:S01]  /*6930*/  STL.64 [R1+0x450], R12 ;  /* 0x0004500c01007387 */ /* 0x0003e20000100a00 */
[----:B0-----:R-:W-:-:S04]  /*6940*/  IADD3 R10, P3, R104, R8, RZ ;  /* 0x00000008680a7210 */ /* 0x001fc80007f7e0ff */
[-C--:B------:R-:W-:Y:S02]  /*6950*/  LEA.HI.X.SX32 R11, R18, R9.reuse, 0x1, P3 ;  /* 0x00000009120b7211 */ /* 0x080fe400018f0eff */
[-C--:B-1----:R-:W-:Y:S01]  /*6960*/  IADD3 R12, P4, R105, R8.reuse, RZ ;  /* 0x00000008690c7210 */ /* 0x082fe20007f9e0ff */
[----:B------:R0:W-:Y:S03]  /*6970*/  STL.64 [R1+0x580], R14 ;  /* 0x0005800e01007387 */ /* 0x0001e60000100a00 */
[----:B------:R-:W-:Y:S01]  /*6980*/  LEA.HI.X.SX32 R13, R108, R9, 0x1, P4 ;  /* 0x000000096c0d7211 */ /* 0x000fe200020f0eff */
[----:B------:R1:W-:Y:S04]  /*6990*/  STL.64 [R1+0x448], R10 ;  /* 0x0004480a01007387 */ /* 0x0003e80000100a00 */
[----:B------:R2:W-:Y:S01]  /*69a0*/  STL.64 [R1+0x440], R12 ;  /* 0x0004400c01007387 */ /* 0x0005e20000100a00 */
[----:B0-----:R-:W-:-:S02]  /*69b0*/  IADD3 R14, P5, R21, R8, RZ ;  /* 0x00000008150e7210 */ /* 0x001fc40007fbe0ff */
[-C--:B-1----:R-:W-:Y:S02]  /*69c0*/  IADD3 R10, P3, R22, R8.reuse, RZ ;  /* 0x00000008160a7210 */ /* 0x082fe40007f7e0ff */
[-C--:B------:R-:W-:Y:S02]  /*69d0*/  LEA.HI.X.SX32 R15, R20, R9.reuse, 0x1, P5 ;  /* 0x00000009140f7211 */ /* 0x080fe400028f0eff */
[-C--:B--2---:R-:W-:Y:S02]  /*69e0*/  IADD3 R12, P4, R23, R8.reuse, RZ ;  /* 0x00000008170c7210 */ /* 0x084fe40007f9e0ff */
[-C--:B------:R-:W-:Y:S01]  /*69f0*/  LEA.HI.X.SX32 R11, R21, R9.reuse, 0x1, P3 ;  /* 0x00000009150b7211 */ /* 0x080fe200018f0eff */
[----:B------:R-:W-:Y:S01]  /*6a00*/  STL [R1+0x694], R247 ;  /* 0x000694f701007387 */ /* 0x000fe20000100800 */
[-C--:B------:R-:W-:Y:S02]  /*6a10*/  LEA.HI.X.SX32 R13, R22, R9.reuse, 0x1, P4 ;  /* 0x00000009160d7211 */ /* 0x080fe400020f0eff */
[----:B------:R-:W-:Y:S01]  /*6a20*/  IADD3 R16, P6, R109, R8, RZ ;  /* 0x000000086d107210 */ /* 0x000fe20007fde0ff */
[----:B------:R0:W-:Y:S04]  /*6a30*/  STL.64 [R1+0x668], R14 ;  /* 0x0006680e01007387 */ /* 0x0001e80000100a00 */
[----:B------:R1:W-:Y:S01]  /*6a40*/  STL.64 [R1+0x618], R10 ;  /* 0x0006180a01007387 */ /* 0x0003e20000100a00 */
[----:B------:R-:W-:-:S03]  /*6a50*/  LEA.HI.X.SX32 R17, R23, R9, 0x1, P6 ;  /* 0x0000000917117211 */ /* 0x000fc600030f0eff */
[----:B------:R2:W-:Y:S01]  /*6a60*/  STL.64 [R1+0x578], R12 ;  /* 0x0005780c01007387 */ /* 0x0005e20000100a00 */
[-C--:B0-----:R-:W-:Y:S02]  /*6a70*/  IADD3 R14, P5, R111, R8.reuse, RZ ;  /* 0x000000086f0e7210 */ /* 0x081fe40007fbe0ff */
[-C--:B-1----:R-:W-:Y:S02]  /*6a80*/  IADD3 R10, P3, R24, R8.reuse, RZ ;  /* 0x00000008180a7210 */ /* 0x082fe40007f7e0ff */
[-C--:B------:R-:W-:Y:S02]  /*6a90*/  LEA.HI.X.SX32 R15, R114, R9.reuse, 0x1, P5 ;  /* 0x00000009720f7211 */ /* 0x080fe400028f0eff */
[----:B--2---:R-:W-:Y:S02]  /*6aa0*/  IADD3 R12, P4, R112, R8, RZ ;  /* 0x00000008700c7210 */ /* 0x004fe40007f9e0ff */
[-C--:B------:R-:W-:Y:S01]  /*6ab0*/  LEA.HI.X.SX32 R11, R115, R9.reuse, 0x1, P3 ;  /* 0x00000009730b7211 */ /* 0x080fe200018f0eff */
[----:B------:R0:W-:Y:S01]  /*6ac0*/  STL.64 [R1+0x438], R16 ;  /* 0x0004381001007387 */ /* 0x0001e20000100a00 */
[----:B------:R-:W-:-:S03]  /*6ad0*/  LEA.HI.X.SX32 R13, R24, R9, 0x1, P4 ;  /* 0x00000009180d7211 */ /* 0x000fc600020f0eff */
[----:B------:R1:W-:Y:S04]  /*6ae0*/  STL.64 [R1+0x430], R14 ;  /* 0x0004300e01007387 */ /* 0x0003e80000100a00 */
[----:B------:R2:W-:Y:S01]  /*6af0*/  STL.64 [R1+0x570], R10 ;  /* 0x0005700a01007387 */ /* 0x0005e20000100a00 */
[----:B0-----:R-:W-:-:S03]  /*6b00*/  IADD3 R16, P6, R113, R8, RZ ;  /* 0x0000000871107210 */ /* 0x001fc60007fde0ff */
[----:B------:R0:W-:Y:S01]  /*6b10*/  STL.64 [R1+0x428], R12 ;  /* 0x0004280c01007387 */ /* 0x0001e20000100a00 */
[-C--:B-1----:R-:W-:Y:S02]  /*6b20*/  IADD3 R14, P5, R25, R8.reuse, RZ ;  /* 0x00000008190e7210 */ /* 0x082fe40007fbe0ff */
[-C--:B------:R-:W-:Y:S02]  /*6b30*/  LEA.HI.X.SX32 R17, R118, R9.reuse, 0x1, P6 ;  /* 0x0000000976117211 */ /* 0x080fe400030f0eff */
[-C--:B--2---:R-:W-:Y:S02]  /*6b40*/  IADD3 R10, P3, R26, R8.reuse, RZ ;  /* 0x000000081a0a7210 */ /* 0x084fe40007f7e0ff */
[-C--:B------:R-:W-:Y:S02]  /*6b50*/  LEA.HI.X.SX32 R15, R119, R9.reuse, 0x1, P5 ;  /* 0x00000009770f7211 */ /* 0x080fe400028f0eff */
[----:B0-----:R-:W-:Y:S02]  /*6b60*/  IADD3 R12, P4, R116, R8, RZ ;  /* 0x00000008740c7210 */ /* 0x001fe40007f9e0ff */
        /* <DEDUP_REMOVED lines=62> */
[----:B------:R-:W-:-:S02]  /*6f50*/  LEA.HI.X.SX32 R13, R37, R9, 0x1, P4 ;  /* 0x00000009250d7211 */ /* 0x000fc400020f0eff */
[-C--:B------:R-:W-:Y:S01]  /*6f60*/  IADD3 R20, P6, R39, R8.reuse, RZ ;  /* 0x0000000827147210 */ /* 0x080fe20007fde0ff */
[----:B------:R1:W-:Y:S01]  /*6f70*/  STL.64 [R1+0x3c8], R14 ;  /* 0x0003c80e01007387 */ /* 0x0003e20000100a00 */
[----:B------:R-:W-:-:S03]  /*6f80*/  IADD3 R18, P5, R40, R8, RZ ;  /* 0x0000000828127210 */ /* 0x000fc60007fbe0ff */
[----:B------:R2:W-:Y:S01]  /*6f90*/  STL.64 [R1+0x3c0], R10 ;  /* 0x0003c00a01007387 */ /* 0x0005e20000100a00 */
[-C--:B------:R-:W-:Y:S02]  /*6fa0*/  LEA.HI.X.SX32 R21, R38, R9.reuse, 0x1, P6 ;  /* 0x0000000926157211 */ /* 0x080fe400030f0eff */
[-C--:B0-----:R-:W-:Y:S01]  /*6fb0*/  IADD3 R16, P3, R140, R8.reuse, RZ ;  /* 0x000000088c107210 */ /* 0x081fe20007f7e0ff */
[----:B------:R-:W-:Y:S01]  /*6fc0*/  STL [R1+0x6a4], R245 ;  /* 0x0006a4f501007387 */ /* 0x000fe20000100800 */
[-C--:B------:R-:W-:Y:S02]  /*6fd0*/  LEA.HI.X.SX32 R19, R39, R9.reuse, 0x1, P5 ;  /* 0x0000000927137211 */ /* 0x080fe400028f0eff */
[-C--:B-1----:R-:W-:Y:S01]  /*6fe0*/  IADD3 R14, P2, R142, R8.reuse, RZ ;  /* 0x000000088e0e7210 */ /* 0x082fe20007f5e0ff */
[----:B------:R0:W-:Y:S01]  /*6ff0*/  STL.64 [R1+0x658], R12 ;  /* 0x0006580c01007387 */ /* 0x0001e20000100a00 */
[-C--:B------:R-:W-:Y:S02]  /*7000*/  LEA.HI.X.SX32 R17, R40, R9.reuse, 0x1, P3 ;  /* 0x0000000928117211 */ /* 0x080fe400018f0eff */
[----:B--2---:R-:W-:Y:S01]  /*7010*/  IADD3 R10, P1, R42, R8, RZ ;  /* 0x000000082a0a7210 */ /* 0x004fe20007f3e0ff */
[----:B------:R-:W-:Y:S01]  /*7020*/  STL [R1+0x68c], R243 ;  /* 0x00068cf301007387 */ /* 0x000fe20000100800 */
[----:B------:R-:W-:-:S02]  /*7030*/  LEA.HI.X.SX32 R15, R147, R9, 0x1, P2 ;  /* 0x00000009930f7211 */ /* 0x000fc400010f0eff */
[----:B------:R-:W-:Y:S01]  /*7040*/  LEA.HI.X.SX32 R11, R149, R9, 0x1, P1 ;  /* 0x00000009950b7211 */ /* 0x000fe200008f0eff */
[----:B------:R1:W-:Y:S01]  /*7050*/  STL.64 [R1+0x5f8], R20 ;  /* 0x0005f81401007387 */ /* 0x0003e20000100a00 */
[----:B0-----:R-:W-:-:S03]  /*7060*/  IADD3 R12, P4, R144, R8, RZ ;  /* 0x00000008900c7210 */ /* 0x001fc60007f9e0ff */
[----:B------:R0:W-:Y:S01]  /*7070*/  STL.64 [R1+0x538], R18 ;  /* 0x0005381201007387 */ /* 0x0001e20000100a00 */
[----:B------:R-:W-:-:S03]  /*7080*/  LEA.HI.X.SX32 R13, R42, R9, 0x1, P4 ;  /* 0x000000092a0d7211 */ /* 0x000fc600020f0eff */
[----:B------:R2:W-:Y:S01]  /*7090*/  STL.64 [R1+0x3b8], R16 ;  /* 0x0003b81001007387 */ /* 0x0005e20000100a00 */
[----:B-1----:R-:W-:-:S03]  /*70a0*/  IADD3 R20, P6, R145, R8, RZ ;  /* 0x0000000891147210 */ /* 0x002fc60007fde0ff */
[----:B------:R1:W-:Y:S01]  /*70b0*/  STL.64 [R1+0x3b0], R14 ;  /* 0x0003b00e01007387 */ /* 0x0003e20000100a00 */
[----:B0-----:R-:W-:-:S03]  /*70c0*/  IADD3 R18, P5, R43, R8, RZ ;  /* 0x000000082b127210 */ /* 0x001fc60007fbe0ff */
[----:B------:R0:W-:Y:S01]  /*70d0*/  STL.64 [R1+0x530], R10 ;  /* 0x0005300a01007387 */ /* 0x0001e20000100a00 */
[-C--:B------:R-:W-:Y:S02]  /*70e0*/  LEA.HI.X.SX32 R21, R151, R9.reuse, 0x1, P6 ;  /* 0x0000000997157211 */ /* 0x080fe400030f0eff */
[-C--:B--2---:R-:W-:Y:S01]  /*70f0*/  IADD3 R16, P3, R44, R8.reuse, RZ ;  /* 0x000000082c107210 */ /* 0x084fe20007f7e0ff */
[----:B------:R2:W-:Y:S01]  /*7100*/  STL.64 [R1+0x3a8], R12 ;  /* 0x0003a80c01007387 */ /* 0x0005e20000100a00 */
[-C--:B------:R-:W-:Y:S02]  /*7110*/  LEA.HI.X.SX32 R19, R188, R9.reuse, 0x1, P5 ;  /* 0x00000009bc137211 */ /* 0x080fe400028f0eff */
[-C--:B-1----:R-:W-:Y:S02]  /*7120*/  IADD3 R14, P2, R146, R8.reuse, RZ ;  /* 0x00000008920e7210 */ /* 0x082fe40007f5e0ff */
[----:B------:R-:W-:Y:S02]  /*7130*/  LEA.HI.X.SX32 R17, R43, R9, 0x1, P3 ;  /* 0x000000092b117211 */ /* 0x000fe400018f0eff */
[----:B0-----:R-:W-:-:S02]  /*7140*/  IADD3 R10, P1, R148, R8, RZ ;  /* 0x00000008940a7210 */ /* 0x001fc40007f3e0ff */
[-C--:B------:R-:W-:Y:S02]  /*7150*/  LEA.HI.X.SX32 R15, R44, R9.reuse, 0x1, P2 ;  /* 0x000000092c0f7211 */ /* 0x080fe400010f0eff */
[-C--:B--2---:R-:W-:Y:S01]  /*7160*/  IADD3 R12, P4, R46, R8.reuse, RZ ;  /* 0x000000082e0c7210 */ /* 0x084fe20007f9e0ff */
[----:B------:R0:W-:Y:S01]  /*7170*/  STL.64 [R1+0x3a0], R20 ;  /* 0x0003a01401007387 */ /* 0x0001e20000100a00 */
[-C--:B------:R-:W-:Y:S02]  /*7180*/  LEA.HI.X.SX32 R11, R189, R9.reuse, 0x1, P1 ;  /* 0x00000009bd0b7211 */ /* 0x080fe400008f0eff */
[----:B------:R-:W-:Y:S01]  /*7190*/  LEA.HI.X.SX32 R13, R191, R9, 0x1, P4 ;  /* 0x00000009bf0d7211 */ /* 0x000fe200020f0eff */
[----:B------:R1:W-:Y:S04]  /*71a0*/  STL.64 [R1+0x5f0], R18 ;  /* 0x0005f01201007387 */ /* 0x0003e80000100a00 */
[----:B------:R2:W-:Y:S01]  /*71b0*/  STL.64 [R1+0x528], R16 ;  /* 0x0005281001007387 */ /* 0x0005e20000100a00 */
[----:B0-----:R-:W-:-:S03]  /*71c0*/  IADD3 R20, P6, R150, R8, RZ ;  /* 0x0000000896147210 */ /* 0x001fc60007fde0ff */
[----:B------:R0:W-:Y:S01]  /*71d0*/  STL.64 [R1+0x398], R14 ;  /* 0x0003980e01007387 */ /* 0x0001e20000100a00 */
[----:B-1----:R-:W-:-:S03]  /*71e0*/  IADD3 R18, P5, R187, R8, RZ ;  /* 0x00000008bb127210 */ /* 0x002fc60007fbe0ff */
[----:B------:R1:W-:Y:S01]  /*71f0*/  STL.64 [R1+0x390], R10 ;  /* 0x0003900a01007387 */ /* 0x0003e20000100a00 */
[-C--:B------:R-:W-:Y:S02]  /*7200*/  LEA.HI.X.SX32 R21, R46, R9.reuse, 0x1, P6 ;  /* 0x000000092e157211 */ /* 0x080fe400030f0eff */
[-C--:B--2---:R-:W-:Y:S01]  /*7210*/  IADD3 R16, P3, R47, R8.reuse, RZ ;  /* 0x000000082f107210 */ /* 0x084fe20007f7e0ff */
[----:B------:R2:W-:Y:S01]  /*7220*/  STL.64 [R1+0x520], R12 ;  /* 0x0005200c01007387 */ /* 0x0005e20000100a00 */
[-C--:B------:R-:W-:Y:S02]  /*7230*/  LEA.HI.X.SX32 R19, R193, R9.reuse, 0x1, P5 ;  /* 0x00000009c1137211 */ /* 0x080fe400028f0eff */
[-C--:B0-----:R-:W-:Y:S02]  /*7240*/  IADD3 R14, P2, R48, R8.reuse, RZ ;  /* 0x00000008300e7210 */ /* 0x081fe40007f5e0ff */
[----:B------:R-:W-:Y:S02]  /*7250*/  LEA.HI.X.SX32 R17, R215, R9, 0x1, P3 ;  /* 0x00000009d7117211 */ /* 0x000fe400018f0eff */
[----:B-1----:R-:W-:-:S02]  /*7260*/  IADD3 R10, P1, R50, R8, RZ ;  /* 0x00000008320a7210 */ /* 0x002fc40007f3e0ff */
        /* <DEDUP_REMOVED lines=40> */
[----:B------:R-:W-:Y:S01]  /*74f0*/  IADD3 R22, P6, R59, R8, RZ ;  /* 0x000000083b167210 */ /* 0x000fe20007fde0ff */
[----:B------:R1:W-:Y:S01]  /*7500*/  STL.64 [R1+0x350], R18 ;  /* 0x0003501201007387 */ /* 0x0003e20000100a00 */
[----:B------:R-:W-:-:S03]  /*7510*/  LEA.HI.X.SX32 R13, R56, R9, 0x1, P4 ;  /* 0x00000009380d7211 */ /* 0x000fc600020f0eff */
[----:B------:R2:W-:Y:S01]  /*7520*/  STL.64 [R1+0x500], R16 ;  /* 0x0005001001007387 */ /* 0x0005e20000100a00 */
[----:B------:R-:W-:Y:S02]  /*7530*/  LEA.HI.X.SX32 R23, R58, R9, 0x1, P6 ;  /* 0x000000093a177211 */ /* 0x000fe400030f0eff */
[-C--:B0-----:R-:W-:Y:S01]  /*7540*/  IADD3 R20, P5, R60, R8.reuse, RZ ;  /* 0x000000083c147210 */ /* 0x081fe20007fbe0ff */
[----:B------:R0:W-:Y:S01]  /*7550*/  STL.64 [R1+0x348], R14 ;  /* 0x0003480e01007387 */ /* 0x0001e20000100a00 */
[----:B-1----:R-:W-:-:S03]  /*7560*/  IADD3 R18, P3, R205, R8, RZ ;  /* 0x00000008cd127210 */ /* 0x002fc60007f7e0ff */
[----:B------:R1:W-:Y:S01]  /*7570*/  STL.64 [R1+0x340], R10 ;  /* 0x0003400a01007387 */ /* 0x0003e20000100a00 */
[-C--:B------:R-:W-:Y:S02]  /*7580*/  LEA.HI.X.SX32 R21, R59, R9.reuse, 0x1, P5 ;  /* 0x000000093b157211 */ /* 0x080fe400028f0eff */
[-C--:B--2---:R-:W-:Y:S01]  /*7590*/  IADD3 R16, P2, R207, R8.reuse, RZ ;  /* 0x00000008cf107210 */ /* 0x084fe20007f5e0ff */
[----:B------:R2:W-:Y:S01]  /*75a0*/  STL.64 [R1+0x648], R12 ;  /* 0x0006480c01007387 */ /* 0x0005e20000100a00 */
[-C--:B------:R-:W-:Y:S02]  /*75b0*/  LEA.HI.X.SX32 R19, R60, R9.reuse, 0x1, P3 ;  /* 0x000000093c137211 */ /* 0x080fe400018f0eff */
[-C--:B0-----:R-:W-:Y:S01]  /*75c0*/  IADD3 R14, P1, R62, R8.reuse, RZ ;  /* 0x000000083e0e7210 */ /* 0x081fe20007f3e0ff */
[----:B------:R-:W-:Y:S01]  /*75d0*/  STL.64 [R1+0x680], R250 ;  /* 0x000680fa01007387 */ /* 0x000fe20000100a00 */
[-C--:B------:R-:W-:Y:S02]  /*75e0*/  LEA.HI.X.SX32 R17, R213, R9.reuse, 0x1, P2 ;  /* 0x00000009d5117211 */ /* 0x080fe400010f0eff */
[----:B-1----:R-:W-:Y:S01]  /*75f0*/  IADD3 R10, P0, R209, R8, RZ ;  /* 0x00000008d10a7210 */ /* 0x002fe20007f1e0ff */
[----:B------:R0:W-:Y:S01]  /*7600*/  STL.64 [R1+0x5d8], R22 ;  /* 0x0005d81601007387 */ /* 0x0001e20000100a00 */
[----:B------:R-:W-:-:S02]  /*7610*/  LEA.HI.X.SX32 R15, R214, R9, 0x1, P1 ;  /* 0x00000009d60f7211 */ /* 0x000fc400008f0eff */
[-C--:B--2---:R-:W-:Y:S01]  /*7620*/  IADD3 R12, P4, R210, R8.reuse, RZ ;  /* 0x00000008d20c7210 */ /* 0x084fe20007f9e0ff */
[----:B------:R1:W-:Y:S01]  /*7630*/  STL.64 [R1+0x4f8], R20 ;  /* 0x0004f81401007387 */ /* 0x0003e20000100a00 */
[-C--:B------:R-:W-:Y:S02]  /*7640*/  LEA.HI.X.SX32 R11, R62, R9.reuse, 0x1, P0 ;  /* 0x000000093e0b7211 */ /* 0x080fe400000f0eff */
[----:B------:R-:W-:Y:S01]  /*7650*/  LEA.HI.X.SX32 R13, R218, R9, 0x1, P4 ;  /* 0x00000009da0d7211 */ /* 0x000fe200020f0eff */
        /* <DEDUP_REMOVED lines=10> */
[----:B------:R0:W-:Y:S01]  /*7700*/  STL.64 [R1+0x320], R12 ;  /* 0x0003200c01007387 */ /* 0x0001e20000100a00 */
[----:B------:R-:W-:Y:S02]  /*7710*/  LEA.HI.X.SX32 R19, R64, R9, 0x1, P3 ;  /* 0x0000000940137211 */ /* 0x000fe400018f0eff */
[----:B-1----:R-:W-:-:S02]  /*7720*/  IADD3 R14, P1, R66, R8, RZ ;  /* 0x00000008420e7210 */ /* 0x002fc40007f3e0ff */
[-C--:B------:R-:W-:Y:S02]  /*7730*/  LEA.HI.X.SX32 R17, R221, R9.reuse, 0x1, P2 ;  /* 0x00000009dd117211 */ /* 0x080fe400010f0eff */
[-C--:B--2---:R-:W-:Y:S01]  /*7740*/  IADD3 R10, P0, R216, R8.reuse, RZ ;  /* 0x00000008d80a7210 */ /* 0x084fe20007f1e0ff */
[----:B------:R1:W-:Y:S01]  /*7750*/  STL.64 [R1+0x5d0], R22 ;  /* 0x0005d01601007387 */ /* 0x0003e20000100a00 */
[-C--:B------:R-:W-:Y:S02]  /*7760*/  LEA.HI.X.SX32 R15, R223, R9.reuse, 0x1, P1 ;  /* 0x00000009df0f7211 */ /* 0x080fe400008f0eff */
[-C--:B0-----:R-:W-:Y:S01]  /*7770*/  IADD3 R12, P4, R217, R8.reuse, RZ ;  /* 0x00000008d90c7210 */ /* 0x081fe20007f9e0ff */
[----:B------:R0:W-:Y:S01]  /*7780*/  STL.64 [R1+0x4e8], R20 ;  /* 0x0004e81401007387 */ /* 0x0001e20000100a00 */
[-C--:B------:R-:W-:Y:S02]  /*7790*/  LEA.HI.X.SX32 R11, R66, R9.reuse, 0x1, P0 ;  /* 0x00000009420b7211 */ /* 0x080fe400000f0eff */
[----:B------:R-:W-:Y:S01]  /*77a0*/  LEA.HI.X.SX32 R13, R225, R9, 0x1, P4 ;  /* 0x00000009e10d7211 */ /* 0x000fe200020f0eff */
        /* <DEDUP_REMOVED lines=9> */
[-C--:B-1----:R-:W-:Y:S01]  /*7840*/  IADD3 R16, P2, R220, R8.reuse, RZ ;  /* 0x00000008dc107210 */ /* 0x082fe20007f5e0ff */
[----:B------:R1:W-:Y:S01]  /*7850*/  STL.64 [R1+0x300], R12 ;  /* 0x0003000c01007387 */ /* 0x0003e20000100a00 */
[----:B------:R-:W-:Y:S02]  /*7860*/  LEA.HI.X.SX32 R19, R68, R9, 0x1, P3 ;  /* 0x0000000944137211 */ /* 0x000fe400018f0eff */
[----:B0-----:R-:W-:-:S02]  /*7870*/  IADD3 R14, P1, R222, R8, RZ ;  /* 0x00000008de0e7210 */ /* 0x001fc40007f3e0ff */
[-C--:B------:R-:W-:Y:S02]  /*7880*/  LEA.HI.X.SX32 R17, R69, R9.reuse, 0x1, P2 ;  /* 0x0000000945117211 */ /* 0x080fe400010f0eff */
[-C--:B--2---:R-:W-:Y:S01]  /*7890*/  IADD3 R10, P0, R70, R8.reuse, RZ ;  /* 0x00000008460a7210 */ /* 0x084fe20007f1e0ff */
[----:B------:R0:W-:Y:S01]  /*78a0*/  STL.64 [R1+0x640], R22 ;  /* 0x0006401601007387 */ /* 0x0001e20000100a00 */
[-C--:B------:R-:W-:Y:S02]  /*78b0*/  LEA.HI.X.SX32 R15, R229, R9.reuse, 0x1, P1 ;  /* 0x00000009e50f7211 */ /* 0x080fe400008f0eff */
[-C--:B-1----:R-:W-:Y:S01]  /*78c0*/  IADD3 R12, P4, R224, R8.reuse, RZ ;  /* 0x00000008e00c7210 */ /* 0x082fe20007f9e0ff */
[----:B------:R1:W-:Y:S01]  /*78d0*/  STL.64 [R1+0x5c8], R20 ;  /* 0x0005c81401007387 */ /* 0x0003e20000100a00 */
[-C--:B------:R-:W-:Y:S02]  /*78e0*/  LEA.HI.X.SX32 R11, R230, R9.reuse, 0x1, P0 ;  /* 0x00000009e60b7211 */ /* 0x080fe400000f0eff */
[----:B------:R-:W-:Y:S01]  /*78f0*/  IADD3 R24, P6, R226, R8, RZ ;  /* 0x00000008e2187210 */ /* 0x000fe20007fde0ff */
[----:B------:R2:W-:Y:S01]  /*7900*/  STL.64 [R1+0x4d8], R18 ;  /* 0x0004d81201007387 */ /* 0x0005e20000100a00 */
[----:B------:R-:W-:-:S02]  /*7910*/  LEA.HI.X.SX32 R13, R70, R9, 0x1, P4 ;  /* 0x00000009460d7211 */ /* 0x000fc400020f0eff */
[-C--:B0-----:R-:W-:Y:S01]  /*7920*/  IADD3 R22, P5, R73, R8.reuse, RZ ;  /* 0x0000000849167210 */ /* 0x081fe20007fbe0ff */
[----:B------:R0:W-:Y:S01]  /*7930*/  STL.64 [R1+0x2f8], R16 ;  /* 0x0002f81001007387 */ /* 0x0001e20000100a00 */
[-C--:B------:R-:W-:Y:S02]  /*7940*/  LEA.HI.X.SX32 R25, R234, R9.reuse, 0x1, P6 ;  /* 0x00000009ea197211 */ /* 0x080fe400030f0eff */
[-C--:B-1----:R-:W-:Y:S01]  /*7950*/  IADD3 R20, P3, R72, R8.reuse, RZ ;  /* 0x0000000848147210 */ /* 0x082fe20007f7e0ff */
[----:B------:R1:W-:Y:S01]  /*7960*/  STL.64 [R1+0x2f0], R14 ;  /* 0x0002f00e01007387 */ /* 0x0003e20000100a00 */
[-C--:B------:R-:W-:Y:S02]  /*7970*/  LEA.HI.X.SX32 R23, R238, R9.reuse, 0x1, P5 ;  /* 0x00000009ee177211 */ /* 0x080fe400028f0eff */
[----:B--2---:R-:W-:Y:S01]  /*7980*/  IADD3 R18, P2, R227, R8, RZ ;  /* 0x00000008e3127210 */ /* 0x004fe20007f5e0ff */
        /* <DEDUP_REMOVED lines=11> */
[----:B0-----:R-:W-:Y:S01]  /*7a40*/  IADD3 R12, P4, R231, R8, RZ ;  /* 0x00000008e70c7210 */ /* 0x001fe20007f9e0ff */
[----:B------:R1:W-:Y:S01]  /*7a50*/  STL.64 [R1+0x4c8], R20 ;  /* 0x0004c81401007387 */ /* 0x0003e20000100a00 */
[-C--:B------:R-:W-:Y:S02]  /*7a60*/  LEA.HI.X.SX32 R11, R235, R9.reuse, 0x1, P6 ;  /* 0x00000009eb0b7211 */ /* 0x080fe400030f0eff */
[----:B------:R-:W-:Y:S01]  /*7a70*/  LEA.HI.X.SX32 R13, R71, R9, 0x1, P4 ;  /* 0x00000009470d7211 */ /* 0x000fe200020f0eff */
[----:B------:R1:W-:Y:S04]  /*7a80*/  STL.64 [R1+0x2d8], R18 ;  /* 0x0002d81201007387 */ /* 0x0003e80000100a00 */
[----:B------:R1:W-:Y:S04]  /*7a90*/  STL.64 [R1+0x2d0], R16 ;  /* 0x0002d01001007387 */ /* 0x0003e80000100a00 */
[----:B------:R1:W-:Y:S04]  /*7aa0*/  STL.64 [R1+0x4c0], R14 ;  /* 0x0004c00e01007387 */ /* 0x0003e80000100a00 */
[----:B------:R1:W-:Y:S04]  /*7ab0*/  STL.64 [R1+0x2c8], R12 ;  /* 0x0002c80c01007387 */ /* 0x0003e80000100a00 */
[----:B------:R1:W-:Y:S01]  /*7ac0*/  STL.64 [R1+0x2c0], R10 ;  /* 0x0002c00a01007387 */ /* 0x0003e20000100a00 */
        /* <DEDUP_REMOVED lines=14> */
[----:B------:R-:W-:Y:S01]  /*7bb0*/  CS2R R214, SRZ ;  /* 0x0000000000d67805 */ /* 0x000fe2000001ff00 */
[----:B------:R-:W-:Y:S02]  /*7bc0*/  UIADD3.64 UR10, UR32, 0x380, URZ ;  /* 0x00000380200a7897 */ /* 0x000fe4000fffe03f */
[----:B------:R-:W-:Y:S02]  /*7bd0*/  UIADD3.64 UR14, UR32, 0x400, URZ ;  /* 0x00000400200e7897 */ /* 0x000fe4000fffe03f */
[----:B------:R-:W-:Y:S02]  /*7be0*/  UIADD3.64 UR10, UR32, 0x480, URZ ;  /* 0x00000480200a7897 */ /* 0x000fe4000fffe03f */
[----:B------:R-:W-:Y:S02]  /*7bf0*/  UIADD3.64 UR28, UR32, 0x80, URZ ;  /* 0x00000080201c7897 */ /* 0x000fe4000fffe03f */
[----:B------:R-:W-:-:S02]  /*7c00*/  UIADD3.64 UR24, UR32, 0x100, URZ ;  /* 0x0000010020187897 */ /* 0x000fc4000fffe03f */
[----:B------:R-:W-:Y:S02]  /*7c10*/  UIADD3.64 UR20, UR32, 0x180, URZ ;  /* 0x0000018020147897 */ /* 0x000fe4000fffe03f */
        /* <DEDUP_REMOVED lines=13> */
[----:B------:R-:W-:Y:S01]  /*7cf0*/  UIADD3.64 UR10, UR34, 0x404, URZ ;  /* 0x00000404220a7897 */ /* 0x000fe2000fffe03f */
[----:B-1----:R-:W-:-:S11]  /*7d00*/  UMOV UR39, 0x40000040 ;  /* 0x4000004000277882 */ /* 0x002fd60000000000 */
.L_x_1:
[----:B------:R-:W2:Y:S04]  /*7d10*/  LDL.64 R24, [R1+0x2a8] ;  /* 0x0002a80001187983 */ /* 0x000ea80000100a00 */
[----:B------:R-:W2:Y:S04]  /*7d20*/  LDL.64 R22, [R1+0x2a8] ;  /* 0x0002a80001167983 */ /* 0x000ea80000100a00 */
[----:B------:R-:W3:Y:S04]  /*7d30*/  LDL.64 R64, [R1+0x2a0] ;  /* 0x0002a00001407983 */ /* 0x000ee80000100a00 */
[----:B------:R-:W4:Y:S04]  /*7d40*/  LDL.64 R62, [R1+0x298] ;  /* 0x00029800013e7983 */ /* 0x000f280000100a00 */
[----:B------:R-:W3:Y:S04]  /*7d50*/  LDL.64 R60, [R1+0x290] ;  /* 0x00029000013c7983 */ /* 0x000ee80000100a00 */
[----:B------:R-:W3:Y:S04]  /*7d60*/  LDL.64 R58, [R1+0x288] ;  /* 0x00028800013a7983 */ /* 0x000ee80000100a00 */
[----:B------:R-:W3:Y:S04]  /*7d70*/  LDL.64 R56, [R1+0x280] ;  /* 0x0002800001387983 */ /* 0x000ee80000100a00 */
[----:B------:R-:W3:Y:S04]  /*7d80*/  LDL.64 R54, [R1+0x2a0] ;  /* 0x0002a00001367983 */ /* 0x000ee80000100a00 */
[----:B------:R-:W3:Y:S04]  /*7d90*/  LDL.64 R52, [R1+0x298] ;  /* 0x0002980001347983 */ /* 0x000ee80000100a00 */
[----:B------:R-:W3:Y:S04]  /*7da0*/  LDL.64 R42, [R1+0x290] ;  /* 0x00029000012a7983 */ /* 0x000ee80000100a00 */
[----:B------:R-:W3:Y:S04]  /*7db0*/  LDL.64 R34, [R1+0x288] ;  /* 0x0002880001227983 */ /* 0x000ee80000100a00 */
[----:B------:R-:W3:Y:S01]  /*7dc0*/  LDL.64 R26, [R1+0x280] ;  /* 0x00028000011a7983 */ /* 0x000ee20000100a00 */
[----:B-----5:R-:W-:Y:S01]  /*7dd0*/  IMAD.WIDE R10, R4, 0x2, R2 ;  /* 0x00000002040a7825 */ /* 0x020fe200078e0202 */
[----:B------:R-:W-:-:S02]  /*7de0*/  SHF.L.U32 R7, R5, 0x2, RZ ;  /* 0x0000000205077819 */ /* 0x000fc400000006ff */
[----:B-----5:R-:W-:Y:S01]  /*7df0*/  STL [R1+0x914], R152 ;  /* 0x0009149801007387 */ /* 0x020fe20000100800 */
[CC--:B------:R-:W-:Y:S02]  /*7e00*/  LEA R110, P1, R5.reuse, R2.reuse, 0x3 ;  /* 0x00000002056e7211 */ /* 0x0c0fe400078218ff */
[C---:B------:R-:W-:Y:S01]  /*7e10*/  SHF.L.U32 R18, R5.reuse, 0x1, RZ ;  /* 0x0000000105127819 */ /* 0x040fe200000006ff */
[----:B------:R-:W-:Y:S01]  /*7e20*/  STL [R1+0x910], R153 ;  /* 0x0009109901007387 */ /* 0x000fe20000100800 */
[----:B------:R-:W-:Y:S01]  /*7e30*/  IMAD R20, R5, 0x24, RZ ;  /* 0x0000002405147824 */ /* 0x000fe200078e02ff */
[----:B------:R-:W-:Y:S02]  /*7e40*/  LEA.HI.X.SX32 R111, R7, R3, 0x1, P1 ;  /* 0x00000003076f7211 */ /* 0x000fe400008f0eff */
[----:B------:R-:W-:Y:S01]  /*7e50*/  STL [R1+0x90c], R156 ;  /* 0x00090c9c01007387 */ /* 0x000fe20000100800 */
[C---:B------:R-:W-:Y:S02]  /*7e60*/  SHF.L.U32 R17, R5.reuse, 0x6, RZ ;  /* 0x0000000605117819 */ /* 0x040fe400000006ff */
[----:B------:R-:W-:Y:S01]  /*7e70*/  LEA R32, P0, R5, R2, 0x2 ;  /* 0x0000000205207211 */ /* 0x000fe200078010ff */
[----:B------:R-:W-:Y:S01]  /*7e80*/  STL [R1+0x908], R157 ;  /* 0x0009089d01007387 */ /* 0x000fe20000100800 */
[----:B------:R-:W-:-:S02]  /*7e90*/  MOV R221, UR49 ;  /* 0x0000003100dd7c02 */ /* 0x000fc40008000f00 */
[C---:B------:R-:W-:Y:S01]  /*7ea0*/  SHF.L.U32 R16, R5.reuse, 0x5, RZ ;  /* 0x0000000505107819 */ /* 0x040fe200000006ff */
[----:B------:R-:W-:Y:S01]  /*7eb0*/  STL [R1+0x904], R160 ;  /* 0x000904a001007387 */ /* 0x000fe20000100800 */
[----:B------:R-:W-:Y:S02]  /*7ec0*/  MOV R220, UR48 ;  /* 0x0000003000dc7c02 */ /* 0x000fe40008000f00 */
[C---:B------:R-:W-:Y:S01]  /*7ed0*/  LEA R40, P2, R5.reuse, R2, 0x6 ;  /* 0x0000000205287211 */ /* 0x040fe200078430ff */
[----:B------:R-:W-:Y:S01]  /*7ee0*/  STL [R1+0x900], R161 ;  /* 0x000900a101007387 */ /* 0x000fe20000100800 */
[----:B------:R-:W-:Y:S01]  /*7ef0*/  MOV R219, UR53 ;  /* 0x0000003500db7c02 */ /* 0x000fe20008000f00 */
[C---:B------:R-:W-:Y:S01]  /*7f00*/  IMAD R68, R5.reuse, 0x4e, RZ ;  /* 0x0000004e05447824 */ /* 0x040fe200078e02ff */
[----:B------:R-:W-:Y:S01]  /*7f10*/  MOV R218, UR52 ;  /* 0x0000003400da7c02 */ /* 0x000fe20008000f00 */
[----:B------:R-:W-:Y:S01]  /*7f20*/  STL [R1+0x8fc], R164 ;  /* 0x0008fca401007387 */ /* 0x000fe20000100800 */
[----:B------:R-:W-:Y:S01]  /*7f30*/  MOV R217, UR57 ;  /* 0x0000003900d97c02 */ /* 0x000fe20008000f00 */
[----:B------:R-:W-:Y:S01]  /*7f40*/  IMAD R88, R5, 0x58, RZ ;  /* 0x0000005805587824 */ /* 0x000fe200078e02ff */
[----:B------:R-:W-:Y:S01]  /*7f50*/  MOV R216, UR56 ;  /* 0x0000003800d87c02 */ /* 0x000fe20008000f00 */
[----:B------:R-:W-:Y:S04]  /*7f60*/  STL [R1+0x8f8], R165 ;  /* 0x0008f8a501007387 */ /* 0x000fe80000100800 */
[----:B------:R0:W3:Y:S01]  /*7f70*/  LDG.E.U16 R19, desc[UR6][R10.64] ;  /* 0x000000060a137981 */ /* 0x0000e2000c1e1500 */
[----:B--2---:R-:W-:-:S03]  /*7f80*/  MOV R23, R25 ;  /* 0x0000001900177202 */ /* 0x004fc60000000f00 */
[----:B------:R-:W-:Y:S01]  /*7f90*/  STL [R1+0x8f4], R168 ;  /* 0x0008f4a801007387 */ /* 0x000fe20000100800 */
[-C--:B------:R-:W-:Y:S01]  /*7fa0*/  IADD3 R22, R20, R2.reuse, RZ ;  /* 0x0000000214167210 */ /* 0x080fe20007ffe0ff */
[C---:B------:R-:W-:Y:S01]  /*7fb0*/  IMAD R146, R5.reuse, 0x5a, RZ ;  /* 0x0000005a05927824 */ /* 0x040fe200078e02ff */
[C---:B------:R-:W-:Y:S01]  /*7fc0*/  LEA R12, P1, R5.reuse, R2, 0x5 ;  /* 0x00000002050c7211 */ /* 0x040fe200078228ff */
[----:B------:R-:W-:Y:S01]  /*7fd0*/  STL [R1+0x8f0], R169 ;  /* 0x0008f0a901007387 */ /* 0x000fe20000100800 */
[----:B------:R-:W-:Y:S01]  /*7fe0*/  LEA.HI.X.SX32 R33, R18, R3, 0x1, P0 ;  /* 0x0000000312217211 */ /* 0x000fe200000f0eff */
[----:B------:R-:W-:Y:S02]  /*7ff0*/  IMAD R150, R5, 0x5c, RZ ;  /* 0x0000005c05967824 */ /* 0x000fe400078e02ff */
[----:B------:R-:W-:Y:S01]  /*8000*/  STL [R1+0x8ec], R172 ;  /* 0x0008ecac01007387 */ /* 0x000fe20000100800 */
[----:B------:R-:W-:-:S03]  /*8010*/  IMAD.WIDE R30, R4, 0x2, R22 ;  /* 0x00000002041e7825 */ /* 0x000fc600078e0216 */
[----:B------:R-:W-:Y:S01]  /*8020*/  STL [R1+0x8e8], R173 ;  /* 0x0008e8ad01007387 */ /* 0x000fe20000100800 */
[C---:B0-----:R-:W-:Y:S01]  /*8030*/  SHF.L.U32 R11, R5.reuse, 0x4, RZ ;  /* 0x00000004050b7819 */ /* 0x041fe200000006ff */
[C---:B----4-:R-:W-:Y:S02]  /*8040*/  IMAD R62, R5.reuse, 0x44, RZ ;  /* 0x00000044053e7824 */ /* 0x050fe400078e02ff */
[----:B------:R-:W-:Y:S01]  /*8050*/  STL [R1+0x8e4], R176 ;  /* 0x0008e4b001007387 */ /* 0x000fe20000100800 */
[C---:B------:R-:W-:Y:S01]  /*8060*/  LEA R10, P3, R5.reuse, R2, 0x7 ;  /* 0x00000002050a7211 */ /* 0x040fe200078638ff */
[C---:B---3--:R-:W-:Y:S02]  /*8070*/  IMAD R60, R5.reuse, 0x48, RZ ;  /* 0x00000048053c7824 */ /* 0x048fe400078e02ff */
[----:B------:R-:W-:Y:S01]  /*8080*/  STL [R1+0x8e0], R177 ;  /* 0x0008e0b101007387 */ /* 0x000fe20000100800 */
[C---:B------:R-:W-:Y:S01]  /*8090*/  SHF.L.U32 R7, R5.reuse, 0x3, RZ ;  /* 0x0000000305077819 */ /* 0x040fe200000006ff */
[----:B------:R-:W-:-:S02]  /*80a0*/  IMAD R225, R5, 0x5e, RZ ;  /* 0x0000005e05e17824 */ /* 0x000fc400078e02ff */
[----:B------:R-:W-:Y:S01]  /*80b0*/  STL [R1+0x8dc], R180 ;  /* 0x0008dcb401007387 */ /* 0x000fe20000100800 */
[C---:B------:R-:W-:Y:S01]  /*80c0*/  LEA R14, P0, R5.reuse, R2, 0x4 ;  /* 0x00000002050e7211 */ /* 0x040fe200078020ff */
[C---:B------:R-:W-:Y:S02]  /*80d0*/  IMAD R86, R5.reuse, 0x60, RZ ;  /* 0x0000006005567824 */ /* 0x040fe400078e02ff */
[----:B------:R-:W-:Y:S01]  /*80e0*/  STL [R1+0x8d8], R181 ;  /* 0x0008d8b501007387 */ /* 0x000fe20000100800 */
[----:B------:R-:W-:Y:S01]  /*80f0*/  LEA.HI.X.SX32 R41, R16, R3, 0x1, P2 ;  /* 0x0000000310297211 */ /* 0x000fe200010f0eff */
[C---:B------:R-:W-:Y:S02]  /*8100*/  IMAD R108, R5.reuse, 0x62, RZ ;  /* 0x00000062056c7824 */ /* 0x040fe400078e02ff */
[----:B------:R-:W-:Y:S01]  /*8110*/  STL [R1+0x8d4], R184 ;  /* 0x0008d4b801007387 */ /* 0x000fe20000100800 */
[----:B------:R-:W-:Y:S01]  /*8120*/  MOV R53, R63 ;  /* 0x0000003f00357202 */ /* 0x000fe20000000f00 */
[----:B------:R-:W-:-:S02]  /*8130*/  IMAD R149, R5, 0x64, RZ ;  /* 0x0000006405957824 */ /* 0x000fc400078e02ff */
[----:B------:R-:W-:Y:S01]  /*8140*/  STL [R1+0x8d0], R185 ;  /* 0x0008d0b901007387 */ /* 0x000fe20000100800 */
[----:B------:R-:W-:Y:S01]  /*8150*/  MOV R35, R59 ;  /* 0x0000003b00237202 */ /* 0x000fe20000000f00 */
[C---:B------:R-:W-:Y:S02]  /*8160*/  IMAD R224, R5.reuse, 0x66, RZ ;  /* 0x0000006605e07824 */ /* 0x040fe400078e02ff */
[----:B------:R-:W-:Y:S01]  /*8170*/  STL [R1+0x8cc], R188 ;  /* 0x0008ccbc01007387 */ /* 0x000fe20000100800 */
[----:B------:R-:W-:Y:S01]  /*8180*/  MOV R27, R57 ;  /* 0x00000039001b7202 */ /* 0x000fe20000000f00 */
        /* <DEDUP_REMOVED lines=8> */
[C---:B------:R-:W-:Y:S02]  /*8210*/  IMAD R223, R5.reuse, 0x6e, RZ ;  /* 0x0000006e05df7824 */ /* 0x040fe400078e02ff */
[C---:B------:R-:W-:Y:S01]  /*8220*/  IMAD R69, R5.reuse, 0x70, RZ ;  /* 0x0000007005457824 */ /* 0x040fe200078e02ff */
[----:B------:R-:W-:Y:S01]  /*8230*/  STL [R1+0x8bc], R196 ;  /* 0x0008bcc401007387 */ /* 0x000fe20000100800 */
[C---:B------:R-:W-:Y:S02]  /*8240*/  IMAD R102, R5.reuse, 0x72, RZ ;  /* 0x0000007205667824 */ /* 0x040fe400078e02ff */
[C---:B------:R-:W-:Y:S01]  /*8250*/  IMAD R147, R5.reuse, 0x74, RZ ;  /* 0x0000007405937824 */ /* 0x040fe200078e02ff */
[----:B------:R-:W-:Y:S01]  /*8260*/  STL [R1+0x8b8], R197 ;  /* 0x0008b8c501007387 */ /* 0x000fe20000100800 */
[----:B------:R-:W-:-:S02]  /*8270*/  IMAD R151, R5, 0x7e, RZ ;  /* 0x0000007e05977824 */ /* 0x000fc400078e02ff */
[C---:B------:R-:W-:Y:S01]  /*8280*/  IMAD R136, R5.reuse, 0x9e, RZ ;  /* 0x0000009e05887824 */ /* 0x040fe200078e02ff */
[----:B------:R-:W-:Y:S01]  /*8290*/  STL [R1+0x8b4], R200 ;  /* 0x0008b4c801007387 */ /* 0x000fe20000100800 */
[C---:B------:R-:W-:Y:S02]  /*82a0*/  IMAD R116, R5.reuse, 0x9a, RZ ;  /* 0x0000009a05747824 */ /* 0x040fe400078e02ff */
[C---:B------:R-:W-:Y:S01]  /*82b0*/  IMAD R130, R5.reuse, 0xae, RZ ;  /* 0x000000ae05827824 */ /* 0x040fe200078e02ff */
[----:B------:R-:W-:Y:S01]  /*82c0*/  STL [R1+0x8b0], R201 ;  /* 0x0008b0c901007387 */ /* 0x000fe20000100800 */
[C---:B------:R-:W-:Y:S02]  /*82d0*/  IMAD R124, R5.reuse, 0xca, RZ ;  /* 0x000000ca057c7824 */ /* 0x040fe400078e02ff */
[----:B------:R-:W-:Y:S01]  /*82e0*/  IMAD.WIDE R32, R4, 0x2, R32 ;  /* 0x0000000204207825 */ /* 0x000fe200078e0220 */
[----:B------:R-:W-:Y:S03]  /*82f0*/  STL [R1+0x8ac], R204 ;  /* 0x0008accc01007387 */ /* 0x000fe60000100800 */
[C---:B------:R-:W-:Y:S01]  /*8300*/  IMAD R118, R5.reuse, 0xda, RZ ;  /* 0x000000da05767824 */ /* 0x040fe200078e02ff */
[----:B------:R-:W-:Y:S01]  /*8310*/  STL [R1+0x8a8], R205 ;  /* 0x0008a8cd01007387 */ /* 0x000fe20000100800 */
[----:B------:R-:W-:-:S02]  /*8320*/  IMAD R112, R5, 0xfa, RZ ;  /* 0x000000fa05707824 */ /* 0x000fc400078e02ff */
[----:B------:R-:W-:Y:S01]  /*8330*/  IMAD R36, R5, 0xc, RZ ;  /* 0x0000000c05247824 */ /* 0x000fe200078e02ff */
[----:B------:R-:W-:Y:S01]  /*8340*/  STL [R1+0x8a4], R208 ;  /* 0x0008a4d001007387 */ /* 0x000fe20000100800 */
[----:B------:R-:W-:-:S03]  /*8350*/  IMAD.WIDE R110, R4, 0x2, R110 ;  /* 0x00000002046e7825 */ /* 0x000fc600078e026e */
[----:B------:R-:W-:Y:S04]  /*8360*/  STL [R1+0x8a0], R209 ;  /* 0x0008a0d101007387 */ /* 0x000fe80000100800 */
        /* <DEDUP_REMOVED lines=34> */
[----:B------:R0:W-:Y:S01]  /*8590*/  STL [R1+0x2a8], R22 ;  /* 0x0002a81601007387 */ /* 0x0001e20000100800 */
[----:B------:R-:W-:-:S02]  /*85a0*/  LEA.HI.X.SX32 R13, R11, R3, 0x1, P1 ;  /* 0x000000030b0d7211 */ /* 0x000fc400008f0eff */
[-C--:B------:R-:W-:Y:S01]  /*85b0*/  LEA.HI.X.SX32 R15, R7, R3.reuse, 0x1, P0 ;  /* 0x00000003070f7211 */ /* 0x080fe200000f0eff */
[----:B------:R-:W2:Y:S01]  /*85c0*/  LDL.64 R50, [R1+0x278] ;  /* 0x0002780001327983 */ /* 0x000ea20000100a00 */
[C---:B------:R-:W-:Y:S02]  /*85d0*/  IMAD R61, R5.reuse, 0x46, RZ ;  /* 0x00000046053d7824 */ /* 0x040fe400078e02ff */
[----:B------:R-:W-:Y:S01]  /*85e0*/  IMAD R63, R5, 0x56, RZ ;  /* 0x00000056053f7824 */ /* 0x000fe200078e02ff */
[----:B------:R-:W3:Y:S04]  /*85f0*/  LDG.E.U16 R30, desc[UR6][R30.64] ;  /* 0x000000061e1e7981 */ /* 0x000ee8000c1e1500 */
[----:B0-----:R-:W4:Y:S01]  /*8600*/  LDL.64 R22, [R1+0x258] ;  /* 0x0002580001167983 */ /* 0x001f220000100a00 */
[----:B------:R-:W-:Y:S01]  /*8610*/  LEA.HI.X.SX32 R11, R17, R3, 0x1, P3 ;  /* 0x00000003110b7211 */ /* 0x000fe200018f0eff */
[----:B------:R-:W-:-:S02]  /*8620*/  IMAD.WIDE R12, R4, 0x2, R12 ;  /* 0x00000002040c7825 */ /* 0x000fc400078e020c */
[----:B------:R-:W3:Y:S02]  /*8630*/  LDL.64 R48, [R1+0x270] ;  /* 0x0002700001307983 */ /* 0x000ee40000100a00 */
[----:B------:R-:W-:Y:S02]  /*8640*/  IMAD.WIDE R10, R4, 0x2, R10 ;  /* 0x00000002040a7825 */ /* 0x000fe400078e020a */
[----:B------:R0:W3:Y:S02]  /*8650*/  LDG.E.U16 R37, desc[UR6][R12.64] ;  /* 0x000000060c257981 */ /* 0x0000e4000c1e1500 */
[----:B------:R-:W-:Y:S02]  /*8660*/  IMAD R7, R5, 0x26, RZ ;  /* 0x0000002605077824 */ /* 0x000fe400078e02ff */
[----:B------:R1:W3:Y:S03]  /*8670*/  LDG.E.U16 R71, desc[UR6][R10.64] ;  /* 0x000000060a477981 */ /* 0x0002e6000c1e1500 */
[----:B------:R-:W-:Y:S01]  /*8680*/  IADD3 R54, R7, R2, RZ ;  /* 0x0000000207367210 */ /* 0x000fe20007ffe0ff */
[----:B------:R-:W3:Y:S01]  /*8690*/  LDL.64 R46, [R1+0x268] ;  /* 0x00026800012e7983 */ /* 0x000ee20000100a00 */
[----:B0-----:R-:W-:-:S03]  /*86a0*/  IMAD R12, R5, 0x2c, RZ ;  /* 0x0000002c050c7824 */ /* 0x001fc600078e02ff */
[----:B------:R-:W2:Y:S01]  /*86b0*/  LDL.64 R16, [R1+0x278] ;  /* 0x0002780001107983 */ /* 0x000ea20000100a00 */
[C---:B-1----:R-:W-:Y:S02]  /*86c0*/  IMAD R10, R5.reuse, 0x28, RZ ;  /* 0x00000028050a7824 */ /* 0x042fe400078e02ff */
[C---:B------:R-:W-:Y:S01]  /*86d0*/  IMAD R11, R5.reuse, 0x2a, RZ ;  /* 0x0000002a050b7824 */ /* 0x040fe200078e02ff */
[-C--:B------:R-:W-:Y:S01]  /*86e0*/  IADD3 R34, R12, R2.reuse, RZ ;  /* 0x000000020c227210 */ /* 0x080fe20007ffe0ff */
[----:B------:R-:W-:Y:S01]  /*86f0*/  IMAD R13, R5, 0x2e, RZ ;  /* 0x0000002e050d7824 */ /* 0x000fe200078e02ff */
[-C--:B------:R-:W-:Y:S01]  /*8700*/  IADD3 R52, R10, R2.reuse, RZ ;  /* 0x000000020a347210 */ /* 0x080fe20007ffe0ff */
[----:B------:R-:W3:Y:S01]  /*8710*/  LDL.64 R44, [R1+0x270] ;  /* 0x00027000012c7983 */ /* 0x000ee20000100a00 */
[----:B------:R-:W-:-:S03]  /*8720*/  IADD3 R42, R11, R2, RZ ;  /* 0x000000020b2a7210 */ /* 0x000fc60007ffe0ff */
[----:B------:R-:W3:Y:S01]  /*8730*/  LDL.64 R28, [R1+0x268] ;  /* 0x00026800011c7983 */ /* 0x000ee20000100a00 */
[----:B------:R-:W-:-:S03]  /*8740*/  IADD3 R26, R13, R2, RZ ;  /* 0x000000020d1a7210 */ /* 0x000fc60007ffe0ff */
[----:B------:R-:W3:Y:S04]  /*8750*/  LDL.64 R24, [R1+0x260] ;  /* 0x0002600001187983 */ /* 0x000ee80000100a00 */
[----:B------:R-:W-:Y:S01]  /*8760*/  STL [R1+0x2a0], R54 ;  /* 0x0002a03601007387 */ /* 0x000fe20000100800 */
[----:B------:R-:W-:-:S03]  /*8770*/  IMAD.WIDE R14, R4, 0x2, R14 ;  /* 0x00000002040e7825 */ /* 0x000fc600078e020e */
[----:B------:R-:W-:Y:S04]  /*8780*/  STL [R1+0x298], R52 ;  /* 0x0002983401007387 */ /* 0x000fe80000100800 */
[----:B------:R-:W-:Y:S04]  /*8790*/  STL [R1+0x290], R42 ;  /* 0x0002902a01007387 */ /* 0x000fe80000100800 */
[----:B------:R0:W-:Y:S01]  /*87a0*/  STL [R1+0x288], R34 ;  /* 0x0002882201007387 */ /* 0x0001e20000100800 */
[----:B------:R-:W-:-:S03]  /*87b0*/  IMAD.WIDE R138, R4, 0x2, R34 ;  /* 0x00000002048a7825 */ /* 0x000fc600078e0222 */
[----:B------:R-:W3:Y:S01]  /*87c0*/  LDG.E.U16 R39, desc[UR6][R14.64] ;  /* 0x000000060e277981 */ /* 0x000ee2000c1e1500 */
[----:B------:R-:W-:-:S03]  /*87d0*/  IMAD.WIDE R10, R4, 0x2, R26 ;  /* 0x00000002040a7825 */ /* 0x000fc600078e021a */
[----:B------:R-:W3:Y:S01]  /*87e0*/  LDG.E.U16 R138, desc[UR6][R138.64] ;  /* 0x000000068a8a7981 */ /* 0x000ee2000c1e1500 */
[----:B------:R-:W-:-:S03]  /*87f0*/  IMAD.WIDE R12, R4, 0x2, R52 ;  /* 0x00000002040c7825 */ /* 0x000fc600078e0234 */
[----:B------:R1:W3:Y:S01]  /*8800*/  LDG.E.U16 R145, desc[UR6][R10.64] ;  /* 0x000000060a917981 */ /* 0x0002e2000c1e1500 */
[----:B------:R-:W-:-:S03]  /*8810*/  IMAD R7, R5, 0x30, RZ ;  /* 0x0000003005077824 */ /* 0x000fc600078e02ff */
[----:B------:R2:W3:Y:S01]  /*8820*/  LDG.E.U16 R109, desc[UR6][R12.64] ;  /* 0x000000060c6d7981 */ /* 0x0004e2000c1e1500 */
[----:B------:R-:W-:-:S03]  /*8830*/  IMAD.WIDE R40, R4, 0x2, R40 ;  /* 0x0000000204287825 */ /* 0x000fc600078e0228 */
[----:B------:R3:W3:Y:S04]  /*8840*/  LDG.E.U16 R32, desc[UR6][R32.64] ;  /* 0x0000000620207981 */ /* 0x0006e8000c1e1500 */
[----:B------:R-:W3:Y:S04]  /*8850*/  LDG.E.U16 R110, desc[UR6][R110.64] ;  /* 0x000000066e6e7981 */ /* 0x000ee8000c1e1500 */
[----:B----4-:R-:W4:Y:S04]  /*8860*/  LDL.64 R22, [R1+0x260] ;  /* 0x0002600001167983 */ /* 0x010f280000100a00 */
[----:B------:R1:W-:Y:S04]  /*8870*/  STL [R1+0x280], R26 ;  /* 0x0002801a01007387 */ /* 0x0003e80000100800 */
[----:B0-----:R-:W4:Y:S04]  /*8880*/  LDL.64 R34, [R1+0x238] ;  /* 0x0002380001227983 */ /* 0x001f280000100a00 */
[----:B------:R-:W4:Y:S04]  /*8890*/  LDL.64 R14, [R1+0x258] ;  /* 0x00025800010e7983 */ /* 0x000f280000100a00 */
[----:B-1----:R-:W4:Y:S01]  /*88a0*/  LDL.64 R26, [R1+0x230] ;  /* 0x00023000011a7983 */ /* 0x002f220000100a00 */
[----:B------:R-:W-:-:S02]  /*88b0*/  IMAD R10, R5, 0x32, RZ ;  /* 0x00000032050a7824 */ /* 0x000fc400078e02ff */
[----:B------:R-:W-:Y:S01]  /*88c0*/  IMAD R11, R5, 0x34, RZ ;  /* 0x00000034050b7824 */ /* 0x000fe200078e02ff */
[-C--:B--2---:R-:W-:Y:S01]  /*88d0*/  IADD3 R16, R7, R2.reuse, RZ ;  /* 0x0000000207107210 */ /* 0x084fe20007ffe0ff */
[C---:B------:R-:W-:Y:S01]  /*88e0*/  IMAD R12, R5.reuse, 0x36, RZ ;  /* 0x00000036050c7824 */ /* 0x040fe200078e02ff */
[----:B------:R-:W2:Y:S01]  /*88f0*/  LDL.64 R58, [R1+0x250] ;  /* 0x00025000013a7983 */ /* 0x000ea20000100a00 */
[----:B------:R-:W-:Y:S02]  /*8900*/  IMAD R13, R5, 0x38, RZ ;  /* 0x00000038050d7824 */ /* 0x000fe400078e02ff */
[----:B------:R-:W-:Y:S01]  /*8910*/  IMAD.WIDE R76, R4, 0x2, R54 ;  /* 0x00000002044c7825 */ /* 0x000fe200078e0236 */
[----:B------:R-:W2:Y:S01]  /*8920*/  LDL.64 R56, [R1+0x248] ;  /* 0x0002480001387983 */ /* 0x000ea20000100a00 */
[-C--:B---3--:R-:W-:Y:S02]  /*8930*/  IADD3 R44, R10, R2.reuse, RZ ;  /* 0x000000020a2c7210 */ /* 0x088fe40007ffe0ff */
[----:B------:R-:W-:Y:S01]  /*8940*/  IMAD.WIDE R128, R4, 0x2, R42 ;  /* 0x0000000204807825 */ /* 0x000fe200078e022a */
[----:B------:R-:W3:Y:S01]  /*8950*/  LDL.64 R54, [R1+0x240] ;  /* 0x0002400001367983 */ /* 0x000ee20000100a00 */
[----:B------:R-:W-:-:S03]  /*8960*/  IADD3 R28, R11, R2, RZ ;  /* 0x000000020b1c7210 */ /* 0x000fc60007ffe0ff */
[----:B------:R-:W2:Y:S01]  /*8970*/  LDL.64 R20, [R1+0x250] ;  /* 0x0002500001147983 */ /* 0x000ea20000100a00 */
[----:B------:R-:W-:-:S03]  /*8980*/  IADD3 R24, R12, R2, RZ ;  /* 0x000000020c187210 */ /* 0x000fc60007ffe0ff */
[----:B------:R-:W3:Y:S04]  /*8990*/  LDL.64 R52, [R1+0x248] ;  /* 0x0002480001347983 */ /* 0x000ee80000100a00 */
[----:B------:R-:W3:Y:S04]  /*89a0*/  LDL.64 R42, [R1+0x240] ;  /* 0x00024000012a7983 */ /* 0x000ee80000100a00 */
[----:B------:R-:W-:Y:S04]  /*89b0*/  STL [R1+0x278], R16 ;  /* 0x0002781001007387 */ /* 0x000fe80000100800 */
[----:B------:R-:W-:Y:S04]  /*89c0*/  STL [R1+0x270], R44 ;  /* 0x0002702c01007387 */ /* 0x000fe80000100800 */
[----:B------:R-:W-:Y:S04]  /*89d0*/  STL [R1+0x268], R28 ;  /* 0x0002681c01007387 */ /* 0x000fe80000100800 */
[----:B------:R0:W-:Y:S01]  /*89e0*/  STL [R1+0x260], R24 ;  /* 0x0002601801007387 */ /* 0x0001e20000100800 */
[----:B------:R-:W-:-:S02]  /*89f0*/  MOV R17, R51 ;  /* 0x0000003300117202 */ /* 0x000fc40000000f00 */
[----:B------:R-:W-:Y:S01]  /*8a00*/  MOV R45, R49 ;  /* 0x00000031002d7202 */ /* 0x000fe20000000f00 */
[----:B------:R-:W3:Y:S01]  /*8a10*/  LDG.E.U16 R40, desc[UR6][R40.64] ;  /* 0x0000000628287981 */ /* 0x000ee2000c1e1500 */
[----:B----4-:R-:W-:Y:S01]  /*8a20*/  MOV R25, R23 ;  /* 0x0000001700197202 */ /* 0x010fe20000000f00 */
[----:B------:R-:W-:Y:S01]  /*8a30*/  IMAD R7, R5, 0x3a, RZ ;  /* 0x0000003a05077824 */ /* 0x000fe200078e02ff */
[----:B------:R-:W-:Y:S01]  /*8a40*/  IADD3 R22, R13, R2, RZ ;  /* 0x000000020d167210 */ /* 0x000fe20007ffe0ff */
[----:B------:R-:W4:Y:S01]  /*8a50*/  LDG.E.U16 R128, desc[UR6][R128.64] ;  /* 0x0000000680807981 */ /* 0x000f22000c1e1500 */
[----:B------:R-:W-:Y:S01]  /*8a60*/  MOV R29, R47 ;  /* 0x0000002f001d7202 */ /* 0x000fe20000000f00 */
[C---:B------:R-:W-:Y:S02]  /*8a70*/  IMAD R31, R5.reuse, 0x6b, RZ ;  /* 0x0000006b051f7824 */ /* 0x040fe400078e02ff */
[----:B------:R-:W-:Y:S01]  /*8a80*/  IMAD R33, R5, 0x79, RZ ;  /* 0x0000007905217824 */ /* 0x000fe200078e02ff */
[----:B------:R-:W4:Y:S04]  /*8a90*/  LDL.64 R34, [R1+0x238] ;  /* 0x0002380001227983 */ /* 0x000f280000100a00 */
[----:B------:R1:W-:Y:S01]  /*8aa0*/  STL [R1+0x258], R22 ;  /* 0x0002581601007387 */ /* 0x0003e20000100800 */
[----:B------:R-:W-:-:S03]  /*8ab0*/  MOV R23, R15 ;  /* 0x0000000f00177202 */ /* 0x000fc60000000f00 */
[----:B------:R-:W4:Y:S01]  /*8ac0*/  LDL.64 R26, [R1+0x230] ;  /* 0x00023000011a7983 */ /* 0x000f220000100a00 */
[----:B------:R-:W-:-:S03]  /*8ad0*/  IMAD.WIDE R12, R4, 0x2, R24 ;  /* 0x00000002040c7825 */ /* 0x000fc600078e0218 */
[----:B0-----:R-:W4:Y:S01]  /*8ae0*/  LDL.64 R24, [R1+0x210] ;  /* 0x0002100001187983 */ /* 0x001f220000100a00 */
[----:B------:R-:W-:-:S03]  /*8af0*/  IMAD.WIDE R10, R4, 0x2, R22 ;  /* 0x00000002040a7825 */ /* 0x000fc600078e0216 */
[----:B-1----:R-:W4:Y:S01]  /*8b00*/  LDL.64 R22, [R1+0x208] ;  /* 0x0002080001167983 */ /* 0x002f220000100a00 */
[----:B------:R-:W-:-:S03]  /*8b10*/  IMAD R51, R5, 0x42, RZ ;  /* 0x0000004205337824 */ /* 0x000fc600078e02ff */
[----:B------:R0:W4:Y:S01]  /*8b20*/  LDG.E.U16 R103, desc[UR6][R10.64] ;  /* 0x000000060a677981 */ /* 0x000122000c1e1500 */
[----:B------:R-:W-:-:S03]  /*8b30*/  IMAD.WIDE R48, R4, 0x2, R44 ;  /* 0x0000000204307825 */ /* 0x000fc600078e022c */
[----:B------:R-:W4:Y:S01]  /*8b40*/  LDL.64 R82, [R1+0x228] ;  /* 0x0002280001527983 */ /* 0x000f220000100a00 */
[----:B--2---:R-:W-:-:S03]  /*8b50*/  IADD3 R20, R7, R2, RZ ;  /* 0x0000000207147210 */ /* 0x004fc60007ffe0ff */
[----:B------:R-:W2:Y:S01]  /*8b60*/  LDL.64 R72, [R1+0x220] ;  /* 0x0002200001487983 */ /* 0x000ea20000100a00 */
[C---:B0-----:R-:W-:Y:S02]  /*8b70*/  IMAD R10, R5.reuse, 0x3c, RZ ;  /* 0x0000003c050a7824 */ /* 0x041fe400078e02ff */
[----:B------:R-:W-:Y:S01]  /*8b80*/  IMAD R11, R5, 0x3e, RZ ;  /* 0x0000003e050b7824 */ /* 0x000fe200078e02ff */
[----:B------:R-:W2:Y:S02]  /*8b90*/  LDL.64 R66, [R1+0x218] ;  /* 0x0002180001427983 */ /* 0x000ea40000100a00 */
[-C--:B---3--:R-:W-:Y:S02]  /*8ba0*/  IADD3 R52, R10, R2.reuse, RZ ;  /* 0x000000020a347210 */ /* 0x088fe40007ffe0ff */
[----:B------:R-:W-:Y:S01]  /*8bb0*/  IADD3 R42, R11, R2, RZ ;  /* 0x000000020b2a7210 */ /* 0x000fe20007ffe0ff */
[----:B------:R-:W3:Y:S04]  /*8bc0*/  LDL.64 R64, [R1+0x228] ;  /* 0x0002280001407983 */ /* 0x000ee80000100a00 */
[----:B------:R-:W2:Y:S04]  /*8bd0*/  LDL.64 R46, [R1+0x220] ;  /* 0x00022000012e7983 */ /* 0x000ea80000100a00 */
[----:B------:R-:W2:Y:S04]  /*8be0*/  LDL.64 R44, [R1+0x218] ;  /* 0x00021800012c7983 */ /* 0x000ea80000100a00 */
[----:B------:R-:W-:Y:S04]  /*8bf0*/  STL [R1+0x250], R20 ;  /* 0x0002501401007387 */ /* 0x000fe80000100800 */
[----:B------:R-:W-:Y:S04]  /*8c00*/  STL [R1+0x248], R52 ;  /* 0x0002483401007387 */ /* 0x000fe80000100800 */
[----:B------:R-:W-:Y:S04]  /*8c10*/  STL [R1+0x240], R42 ;  /* 0x0002402a01007387 */ /* 0x000fe80000100800 */
[----:B------:R0:W2:Y:S01]  /*8c20*/  LDG.E.U16 R75, desc[UR6][R12.64] ;  /* 0x000000060c4b7981 */ /* 0x0000a2000c1e1500 */
[----:B------:R-:W-:Y:S01]  /*8c30*/  MOV R21, R59 ;  /* 0x0000003b00157202 */ /* 0x000fe20000000f00 */
[----:B------:R-:W-:-:S02]  /*8c40*/  IMAD R58, R5, 0x4c, RZ ;  /* 0x0000004c053a7824 */ /* 0x000fc400078e02ff */
[----:B------:R-:W2:Y:S01]  /*8c50*/  LDG.E.U16 R76, desc[UR6][R76.64] ;  /* 0x000000064c4c7981 */ /* 0x000ea2000c1e1500 */
[-C--:B----4-:R-:W-:Y:S01]  /*8c60*/  IADD3 R34, R51, R2.reuse, RZ ;  /* 0x0000000233227210 */ /* 0x090fe20007ffe0ff */
[----:B------:R-:W-:Y:S01]  /*8c70*/  IMAD.WIDE R16, R4, 0x2, R16 ;  /* 0x0000000204107825 */ /* 0x000fe200078e0210 */
[----:B------:R-:W-:Y:S01]  /*8c80*/  MOV R53, R57 ;  /* 0x0000003900357202 */ /* 0x000fe20000000f00 */
[----:B------:R-:W4:Y:S01]  /*8c90*/  LDG.E.U16 R48, desc[UR6][R48.64] ;  /* 0x0000000630307981 */ /* 0x000f22000c1e1500 */
[----:B------:R-:W-:-:S03]  /*8ca0*/  IADD3 R26, R62, R2, RZ ;  /* 0x000000023e1a7210 */ /* 0x000fc60007ffe0ff */
[----:B------:R1:W-:Y:S04]  /*8cb0*/  STL [R1+0x238], R34 ;  /* 0x0002382201007387 */ /* 0x0003e80000100800 */
[----:B------:R-:W4:Y:S04]  /*8cc0*/  LDL.64 R24, [R1+0x210] ;  /* 0x0002100001187983 */ /* 0x000f280000100a00 */
[----:B------:R1:W-:Y:S01]  /*8cd0*/  STL [R1+0x230], R26 ;  /* 0x0002301a01007387 */ /* 0x0003e20000100800 */
[----:B0-----:R-:W-:-:S03]  /*8ce0*/  IMAD.WIDE R12, R4, 0x2, R34 ;  /* 0x00000002040c7825 */ /* 0x001fc600078e0222 */
[----:B------:R-:W4:Y:S01]  /*8cf0*/  LDL.64 R22, [R1+0x208] ;  /* 0x0002080001167983 */ /* 0x000f220000100a00 */
[----:B------:R-:W-:-:S03]  /*8d00*/  IMAD.WIDE R10, R4, 0x2, R26 ;  /* 0x00000002040a7825 */ /* 0x000fc600078e021a */
[----:B-1----:R-:W4:Y:S04]  /*8d10*/  LDL.64 R34, [R1+0x1e8] ;  /* 0x0001e80001227983 */ /* 0x002f280000100a00 */
[----:B------:R-:W4:Y:S01]  /*8d20*/  LDL.64 R26, [R1+0x1e0] ;  /* 0x0001e000011a7983 */ /* 0x000f220000100a00 */
[----:B------:R-:W-:Y:S01]  /*8d30*/  IMAD.WIDE R14, R4, 0x2, R28 ;  /* 0x00000002040e7825 */ /* 0x000fe200078e021c */
[----:B------:R-:W-:Y:S02]  /*8d40*/  MOV R43, R55 ;  /* 0x00000037002b7202 */ /* 0x000fe40000000f00 */
[----:B------:R0:W4:Y:S01]  /*8d50*/  LDG.E.U16 R38, desc[UR6][R16.64] ;  /* 0x0000000610267981 */ /* 0x000122000c1e1500 */
[----:B------:R-:W-:-:S03]  /*8d60*/  IMAD R59, R5, 0x4a, RZ ;  /* 0x0000004a053b7824 */ /* 0x000fc600078e02ff */
[----:B------:R1:W4:Y:S01]  /*8d70*/  LDG.E.U16 R29, desc[UR6][R14.64] ;  /* 0x000000060e1d7981 */ /* 0x000322000c1e1500 */
[----:B---3--:R-:W-:-:S03]  /*8d80*/  IADD3 R64, R61, R2, RZ ;  /* 0x000000023d407210 */ /* 0x008fc60007ffe0ff */
[----:B------:R-:W3:Y:S01]  /*8d90*/  LDL.64 R80, [R1+0x200] ;  /* 0x0002000001507983 */ /* 0x000ee20000100a00 */
[-C--:B--2---:R-:W-:Y:S01]  /*8da0*/  IADD3 R46, R60, R2.reuse, RZ ;  /* 0x000000023c2e7210 */ /* 0x084fe20007ffe0ff */
[C---:B0-----:R-:W-:Y:S02]  /*8db0*/  IMAD.WIDE R16, R4.reuse, 0x2, R52 ;  /* 0x0000000204107825 */ /* 0x041fe400078e0234 */
[----:B------:R-:W2:Y:S01]  /*8dc0*/  LDL.64 R78, [R1+0x1f8] ;  /* 0x0001f800014e7983 */ /* 0x000ea20000100a00 */
[----:B------:R-:W-:Y:S01]  /*8dd0*/  IADD3 R44, R59, R2, RZ ;  /* 0x000000023b2c7210 */ /* 0x000fe20007ffe0ff */
[C---:B-1----:R-:W-:Y:S02]  /*8de0*/  IMAD.WIDE R14, R4.reuse, 0x2, R42 ;  /* 0x00000002040e7825 */ /* 0x042fe400078e022a */
[----:B------:R-:W3:Y:S04]  /*8df0*/  LDL.64 R56, [R1+0x1f0] ;  /* 0x0001f00001387983 */ /* 0x000ee80000100a00 */
[----:B------:R-:W2:Y:S04]  /*8e00*/  LDL.64 R54, [R1+0x200] ;  /* 0x0002000001367983 */ /* 0x000ea80000100a00 */
[----:B------:R-:W3:Y:S04]  /*8e10*/  LDL.64 R52, [R1+0x1f8] ;  /* 0x0001f80001347983 */ /* 0x000ee80000100a00 */
[----:B------:R-:W3:Y:S04]  /*8e20*/  LDL.64 R42, [R1+0x1f0] ;  /* 0x0001f000012a7983 */ /* 0x000ee80000100a00 */
[----:B------:R-:W-:Y:S04]  /*8e30*/  STL [R1+0x228], R64 ;  /* 0x0002284001007387 */ /* 0x000fe80000100800 */
[----:B------:R-:W-:Y:S04]  /*8e40*/  STL [R1+0x220], R46 ;  /* 0x0002202e01007387 */ /* 0x000fe80000100800 */
[----:B------:R-:W-:Y:S04]  /*8e50*/  STL [R1+0x218], R44 ;  /* 0x0002182c01007387 */ /* 0x000fe80000100800 */
[----:B------:R0:W3:Y:S04]  /*8e60*/  LDG.E.U16 R50, desc[UR6][R12.64] ;  /* 0x000000060c327981 */ /* 0x0000e8000c1e1500 */
[----:B------:R1:W3:Y:S01]  /*8e70*/  LDG.E.U16 R28, desc[UR6][R10.64] ;  /* 0x000000060a1c7981 */ /* 0x0002e2000c1e1500 */
[----:B------:R-:W-:Y:S01]  /*8e80*/  IMAD.WIDE R20, R4, 0x2, R20 ;  /* 0x0000000204147825 */ /* 0x000fe200078e0214 */
[----:B------:R-:W-:-:S03]  /*8e90*/  MOV R65, R83 ;  /* 0x0000005300417202 */ /* 0x000fc60000000f00 */
[----:B------:R-:W-:Y:S01]  /*8ea0*/  IMAD R66, R5, 0x50, RZ ;  /* 0x0000005005427824 */ /* 0x000fe200078e02ff */
[----:B------:R1:W3:Y:S01]  /*8eb0*/  LDG.E.U16 R127, desc[UR6][R20.64] ;  /* 0x00000006147f7981 */ /* 0x0002e2000c1e1500 */
[----:B------:R-:W-:Y:S02]  /*8ec0*/  MOV R47, R73 ;  /* 0x00000049002f7202 */ /* 0x000fe40000000f00 */
[----:B------:R-:W-:Y:S01]  /*8ed0*/  MOV R45, R67 ;  /* 0x00000043002d7202 */ /* 0x000fe20000000f00 */
[----:B------:R1:W3:Y:S04]  /*8ee0*/  LDG.E.U16 R135, desc[UR6][R16.64] ;  /* 0x0000000610877981 */ /* 0x0002e8000c1e1500 */
[----:B------:R2:W3:Y:S01]  /*8ef0*/  LDG.E.U16 R144, desc[UR6][R14.64] ;  /* 0x000000060e907981 */ /* 0x0004e2000c1e1500 */
[----:B----4-:R-:W-:-:S05]  /*8f00*/  IADD3 R24, R58, R2, RZ ;  /* 0x000000023a187210 */ /* 0x010fca0007ffe0ff */
[----:B------:R4:W-:Y:S01]  /*8f10*/  STL [R1+0x210], R24 ;  /* 0x0002101801007387 */ /* 0x0009e20000100800 */
[----:B------:R-:W-:-:S03]  /*8f20*/  IADD3 R22, R68, R2, RZ ;  /* 0x0000000244167210 */ /* 0x000fc60007ffe0ff */
[----:B------:R-:W3:Y:S04]  /*8f30*/  LDL.64 R34, [R1+0x1e8] ;  /* 0x0001e80001227983 */ /* 0x000ee80000100a00 */
[----:B------:R4:W-:Y:S01]  /*8f40*/  STL [R1+0x208], R22 ;  /* 0x0002081601007387 */ /* 0x0009e20000100800 */
[----:B0-----:R-:W-:-:S03]  /*8f50*/  IMAD.WIDE R12, R4, 0x2, R24 ;  /* 0x00000002040c7825 */ /* 0x001fc600078e0218 */
[----:B------:R-:W3:Y:S01]  /*8f60*/  LDL.64 R26, [R1+0x1e0] ;  /* 0x0001e000011a7983 */ /* 0x000ee20000100a00 */
[----:B-1----:R-:W-:-:S03]  /*8f70*/  IMAD.WIDE R10, R4, 0x2, R22 ;  /* 0x00000002040a7825 */ /* 0x002fc600078e0216 */
[----:B----4-:R-:W4:Y:S04]  /*8f80*/  LDL.64 R24, [R1+0x1c0] ;  /* 0x0001c00001187983 */ /* 0x010f280000100a00 */
[----:B------:R-:W4:Y:S01]  /*8f90*/  LDL.64 R22, [R1+0x1b8] ;  /* 0x0001b80001167983 */ /* 0x000f220000100a00 */
[----:B------:R-:W-:-:S03]  /*8fa0*/  IMAD.WIDE R20, R4, 0x2, R64 ;  /* 0x0000000204147825 */ /* 0x000fc600078e0240 */
[----:B------:R-:W4:Y:S01]  /*8fb0*/  LDL.64 R92, [R1+0x1d8] ;  /* 0x0001d800015c7983 */ /* 0x000f220000100a00 */
[C---:B------:R-:W-:Y:S02]  /*8fc0*/  IMAD R65, R5.reuse, 0x52, RZ ;  /* 0x0000005205417824 */ /* 0x040fe400078e02ff */
[----:B------:R-:W-:Y:S01]  /*8fd0*/  IMAD R64, R5, 0x54, RZ ;  /* 0x0000005405407824 */ /* 0x000fe200078e02ff */
[----:B------:R-:W4:Y:S01]  /*8fe0*/  LDL.64 R84, [R1+0x1d0] ;  /* 0x0001d00001547983 */ /* 0x000f220000100a00 */
[----:B------:R-:W-:Y:S01]  /*8ff0*/  IMAD.WIDE R16, R4, 0x2, R46 ;  /* 0x0000000204107825 */ /* 0x000fe200078e022e */
[----:B--2---:R-:W-:-:S03]  /*9000*/  IADD3 R54, R66, R2, RZ ;  /* 0x0000000242367210 */ /* 0x004fc60007ffe0ff */
[----:B------:R-:W-:Y:S01]  /*9010*/  IMAD.WIDE R14, R4, 0x2, R44 ;  /* 0x00000002040e7825 */ /* 0x000fe200078e022c */
[----:B------:R-:W2:Y:S01]  /*9020*/  LDL.64 R82, [R1+0x1c8] ;  /* 0x0001c80001527983 */ /* 0x000ea20000100a00 */
[----:B---3--:R-:W-:-:S03]  /*9030*/  IADD3 R52, R65, R2, RZ ;  /* 0x0000000241347210 */ /* 0x008fc60007ffe0ff */
[----:B------:R-:W3:Y:S01]  /*9040*/  LDL.64 R72, [R1+0x1d8] ;  /* 0x0001d80001487983 */ /* 0x000ee20000100a00 */
[----:B------:R-:W-:-:S03]  /*9050*/  IADD3 R42, R64, R2, RZ ;  /* 0x00000002402a7210 */ /* 0x000fc60007ffe0ff */
[----:B------:R-:W2:Y:S04]  /*9060*/  LDL.64 R46, [R1+0x1d0] ;  /* 0x0001d000012e7983 */ /* 0x000ea80000100a00 */
[----:B------:R-:W2:Y:S04]  /*9070*/  LDL.64 R44, [R1+0x1c8] ;  /* 0x0001c800012c7983 */ /* 0x000ea80000100a00 */
[----:B------:R-:W-:Y:S01]  /*9080*/  STL [R1+0x200], R54 ;  /* 0x0002003601007387 */ /* 0x000fe20000100800 */
[----:B------:R-:W-:-:S03]  /*9090*/  MOV R43, R57 ;  /* 0x00000039002b7202 */ /* 0x000fc60000000f00 */
[----:B------:R-:W-:Y:S04]  /*90a0*/  STL [R1+0x1f8], R52 ;  /* 0x0001f83401007387 */ /* 0x000fe80000100800 */
[----:B------:R0:W-:Y:S04]  /*90b0*/  STL [R1+0x1f0], R42 ;  /* 0x0001f02a01007387 */ /* 0x0001e80000100800 */
[----:B------:R1:W2:Y:S04]  /*90c0*/  LDG.E.U16 R126, desc[UR6][R14.64] ;  /* 0x000000060e7e7981 */ /* 0x0002a8000c1e1500 */
[----:B------:R0:W2:Y:S01]  /*90d0*/  LDG.E.U16 R134, desc[UR6][R12.64] ;  /* 0x000000060c867981 */ /* 0x0000a2000c1e1500 */
[----:B------:R-:W-:-:S02]  /*90e0*/  MOV R55, R81 ;  /* 0x0000005100377202 */ /* 0x000fc40000000f00 */
[----:B------:R-:W-:Y:S01]  /*90f0*/  MOV R53, R79 ;  /* 0x0000004f00357202 */ /* 0x000fe20000000f00 */
[----:B------:R0:W2:Y:S01]  /*9100*/  LDG.E.U16 R74, desc[UR6][R20.64] ;  /* 0x00000006144a7981 */ /* 0x0000a2000c1e1500 */
[----:B-1----:R-:W-:-:S03]  /*9110*/  IMAD.WIDE R14, R4, 0x2, R42 ;  /* 0x00000002040e7825 */ /* 0x002fc600078e022a */
[----:B------:R1:W2:Y:S04]  /*9120*/  LDG.E.U16 R101, desc[UR6][R16.64] ;  /* 0x0000000610657981 */ /* 0x0002a8000c1e1500 */
[----:B------:R2:W2:Y:S01]  /*9130*/  LDG.E.U16 R143, desc[UR6][R10.64] ;  /* 0x000000060a8f7981 */ /* 0x0004a2000c1e1500 */
[----:B------:R-:W-:-:S05]  /*9140*/  IADD3 R34, R63, R2, RZ ;  /* 0x000000023f227210 */ /* 0x000fca0007ffe0ff */
[----:B------:R1:W-:Y:S01]  /*9150*/  STL [R1+0x1e8], R34 ;  /* 0x0001e82201007387 */ /* 0x0003e20000100800 */
[----:B------:R-:W-:-:S03]  /*9160*/  IADD3 R26, R88, R2, RZ ;  /* 0x00000002581a7210 */ /* 0x000fc60007ffe0ff */
[----:B----4-:R-:W4:Y:S04]  /*9170*/  LDL.64 R24, [R1+0x1c0] ;  /* 0x0001c00001187983 */ /* 0x010f280000100a00 */
[----:B------:R-:W-:Y:S04]  /*9180*/  STL [R1+0x1e0], R26 ;  /* 0x0001e01a01007387 */ /* 0x000fe80000100800 */
[----:B------:R-:W4:Y:S01]  /*9190*/  LDL.64 R22, [R1+0x1b8] ;  /* 0x0001b80001167983 */ /* 0x000f220000100a00 */
[----:B0-----:R-:W-:-:S03]  /*91a0*/  IMAD.WIDE R12, R4, 0x2, R34 ;  /* 0x00000002040c7825 */ /* 0x001fc600078e0222 */
[----:B------:R-:W4:Y:S04]  /*91b0*/  LDL.64 R42, [R1+0x198] ;  /* 0x00019800012a7983 */ /* 0x000f280000100a00 */
[----:B-1----:R-:W4:Y:S01]  /*91c0*/  LDL.64 R34, [R1+0x190] ;  /* 0x0001900001227983 */ /* 0x002f220000100a00 */
[----:B------:R-:W-:-:S03]  /*91d0*/  IMAD.WIDE R20, R4, 0x2, R54 ;  /* 0x0000000204147825 */ /* 0x000fc600078e0236 */
[----:B------:R-:W4:Y:S01]  /*91e0*/  LDL.64 R90, [R1+0x1b0] ;  /* 0x0001b000015a7983 */ /* 0x000f220000100a00 */
[-C--:B---3--:R-:W-:Y:S01]  /*91f0*/  IADD3 R72, R146, R2.reuse, RZ ;  /* 0x0000000292487210 */ /* 0x088fe20007ffe0ff */
[----:B------:R-:W-:Y:S02]  /*9200*/  IMAD.WIDE R16, R4, 0x2, R52 ;  /* 0x0000000204107825 */ /* 0x000fe400078e0234 */
[----:B------:R-:W3:Y:S01]  /*9210*/  LDL.64 R80, [R1+0x1a8] ;  /* 0x0001a80001507983 */ /* 0x000ee20000100a00 */
[----:B--2---:R-:W-:-:S03]  /*9220*/  IADD3 R46, R150, R2, RZ ;  /* 0x00000002962e7210 */ /* 0x004fc60007ffe0ff */
[----:B------:R-:W2:Y:S01]  /*9230*/  LDL.64 R78, [R1+0x1a0] ;  /* 0x0001a000014e7983 */ /* 0x000ea20000100a00 */
[----:B------:R-:W-:-:S03]  /*9240*/  IADD3 R44, R225, R2, RZ ;  /* 0x00000002e12c7210 */ /* 0x000fc60007ffe0ff */
[----:B------:R-:W3:Y:S04]  /*9250*/  LDL.64 R56, [R1+0x1b0] ;  /* 0x0001b00001387983 */ /* 0x000ee80000100a00 */
[----:B------:R-:W2:Y:S04]  /*9260*/  LDL.64 R54, [R1+0x1a8] ;  /* 0x0001a80001367983 */ /* 0x000ea80000100a00 */
[----:B------:R-:W2:Y:S04]  /*9270*/  LDL.64 R52, [R1+0x1a0] ;  /* 0x0001a00001347983 */ /* 0x000ea80000100a00 */
[----:B------:R-:W-:Y:S01]  /*9280*/  STL [R1+0x1d8], R72 ;  /* 0x0001d84801007387 */ /* 0x000fe20000100800 */
[----:B------:R-:W-:-:S03]  /*9290*/  MOV R47, R85 ;  /* 0x00000055002f7202 */ /* 0x000fc60000000f00 */
[----:B------:R0:W-:Y:S04]  /*92a0*/  STL [R1+0x1d0], R46 ;  /* 0x0001d02e01007387 */ /* 0x0001e80000100800 */
[----:B------:R-:W-:Y:S04]  /*92b0*/  STL [R1+0x1c8], R44 ;  /* 0x0001c82c01007387 */ /* 0x000fe80000100800 */
[----:B------:R1:W2:Y:S04]  /*92c0*/  LDG.E.U16 R49, desc[UR6][R16.64] ;  /* 0x0000000610317981 */ /* 0x0002a8000c1e1500 */
[----:B------:R0:W2:Y:S01]  /*92d0*/  LDG.E.U16 R7, desc[UR6][R12.64] ;  /* 0x000000060c077981 */ /* 0x0000a2000c1e1500 */
[----:B------:R-:W-:-:S04]  /*92e0*/  IMAD.WIDE R10, R4, 0x2, R26 ;  /* 0x00000002040a7825 */ /* 0x000fc800078e021a */
[----:B------:R-:W-:Y:S01]  /*92f0*/  IMAD R82, R5, 0x68, RZ ;  /* 0x0000006805527824 */ /* 0x000fe200078e02ff */
[----:B------:R0:W2:Y:S01]  /*9300*/  LDG.E.U16 R100, desc[UR6][R10.64] ;  /* 0x000000060a647981 */ /* 0x0000a2000c1e1500 */
[----:B-1----:R-:W-:Y:S01]  /*9310*/  IMAD.WIDE R16, R4, 0x2, R46 ;  /* 0x0000000204107825 */ /* 0x002fe200078e022e */
[----:B------:R-:W-:Y:S02]  /*9320*/  MOV R73, R93 ;  /* 0x0000005d00497202 */ /* 0x000fe40000000f00 */
[----:B------:R-:W-:Y:S01]  /*9330*/  MOV R45, R83 ;  /* 0x00000053002d7202 */ /* 0x000fe20000000f00 */
[----:B------:R1:W2:Y:S04]  /*9340*/  LDG.E.U16 R27, desc[UR6][R14.64] ;  /* 0x000000060e1b7981 */ /* 0x0002a8000c1e1500 */
[----:B------:R1:W2:Y:S04]  /*9350*/  LDG.E.U16 R41, desc[UR6][R20.64] ;  /* 0x0000000614297981 */ /* 0x0002a8000c1e1500 */
[----:B------:R1:W2:Y:S01]  /*9360*/  LDG.E.U16 R133, desc[UR6][R16.64] ;  /* 0x0000000610857981 */ /* 0x0002a2000c1e1500 */
[----:B----4-:R-:W-:-:S05]  /*9370*/  IADD3 R24, R86, R2, RZ ;  /* 0x0000000256187210 */ /* 0x010fca0007ffe0ff */
[----:B------:R4:W-:Y:S01]  /*9380*/  STL [R1+0x1c0], R24 ;  /* 0x0001c01801007387 */ /* 0x0009e20000100800 */
[----:B------:R-:W-:-:S03]  /*9390*/  IADD3 R22, R108, R2, RZ ;  /* 0x000000026c167210 */ /* 0x000fc60007ffe0ff */
[----:B------:R-:W2:Y:S04]  /*93a0*/  LDL.64 R42, [R1+0x198] ;  /* 0x00019800012a7983 */ /* 0x000ea80000100a00 */
[----:B------:R1:W-:Y:S04]  /*93b0*/  STL [R1+0x1b8], R22 ;  /* 0x0001b81601007387 */ /* 0x0003e80000100800 */
[----:B------:R-:W2:Y:S01]  /*93c0*/  LDL.64 R34, [R1+0x190] ;  /* 0x0001900001227983 */ /* 0x000ea20000100a00 */
[----:B0-----:R-:W-:-:S03]  /*93d0*/  IMAD.WIDE R12, R4, 0x2, R24 ;  /* 0x00000002040c7825 */ /* 0x001fc600078e0218 */
[----:B------:R-:W2:Y:S04]  /*93e0*/  LDL.64 R46, [R1+0x170] ;  /* 0x00017000012e7983 */ /* 0x000ea80000100a00 */
[----:B----4-:R-:W4:Y:S01]  /*93f0*/  LDL.64 R24, [R1+0x168] ;  /* 0x0001680001187983 */ /* 0x010f220000100a00 */
[----:B------:R-:W-:Y:S01]  /*9400*/  IMAD.WIDE R10, R4, 0x2, R22 ;  /* 0x00000002040a7825 */ /* 0x000fe200078e0216 */
[-C--:B---3--:R-:W-:Y:S02]  /*9410*/  IADD3 R56, R149, R2.reuse, RZ ;  /* 0x0000000295387210 */ /* 0x088fe40007ffe0ff */
[----:B------:R-:W3:Y:S01]  /*9420*/  LDL.64 R106, [R1+0x188] ;  /* 0x00018800016a7983 */ /* 0x000ee20000100a00 */
[----:B--2---:R-:W-:-:S03]  /*9430*/  IADD3 R54, R224, R2, RZ ;  /* 0x00000002e0367210 */ /* 0x004fc60007ffe0ff */
[----:B------:R-:W2:Y:S01]  /*9440*/  LDL.64 R98, [R1+0x180] ;  /* 0x0001800001627983 */ /* 0x000ea20000100a00 */
[----:B------:R-:W-:-:S03]  /*9450*/  IADD3 R52, R82, R2, RZ ;  /* 0x0000000252347210 */ /* 0x000fc60007ffe0ff */
[----:B------:R-:W3:Y:S04]  /*9460*/  LDL.64 R96, [R1+0x178] ;  /* 0x0001780001607983 */ /* 0x000ee80000100a00 */
[----:B-1----:R-:W2:Y:S04]  /*9470*/  LDL.64 R22, [R1+0x188] ;  /* 0x0001880001167983 */ /* 0x002ea80000100a00 */
[----:B------:R-:W3:Y:S04]  /*9480*/  LDL.64 R92, [R1+0x180] ;  /* 0x00018000015c7983 */ /* 0x000ee80000100a00 */
[----:B------:R-:W3:Y:S04]  /*9490*/  LDL.64 R84, [R1+0x178] ;  /* 0x0001780001547983 */ /* 0x000ee80000100a00 */
[----:B------:R-:W-:Y:S04]  /*94a0*/  STL [R1+0x1b0], R56 ;  /* 0x0001b03801007387 */ /* 0x000fe80000100800 */
[----:B------:R-:W-:Y:S04]  /*94b0*/  STL [R1+0x1a8], R54 ;  /* 0x0001a83601007387 */ /* 0x000fe80000100800 */
[----:B------:R0:W-:Y:S01]  /*94c0*/  STL [R1+0x1a0], R52 ;  /* 0x0001a03401007387 */ /* 0x0001e20000100800 */
[----:B------:R-:W-:Y:S01]  /*94d0*/  IMAD.WIDE R14, R4, 0x2, R44 ;  /* 0x00000002040e7825 */ /* 0x000fe200078e022c */
[----:B------:R-:W-:-:S02]  /*94e0*/  MOV R53, R79 ;  /* 0x0000004f00357202 */ /* 0x000fc40000000f00 */
[----:B------:R-:W-:Y:S01]  /*94f0*/  MOV R57, R91 ;  /* 0x0000005b00397202 */ /* 0x000fe20000000f00 */
[C---:B------:R-:W-:Y:S01]  /*9500*/  IMAD.WIDE R20, R4.reuse, 0x2, R72 ;  /* 0x0000000204147825 */ /* 0x040fe200078e0248 */
[----:B------:R-:W3:Y:S01]  /*9510*/  LDG.E.U16 R142, desc[UR6][R14.64] ;  /* 0x000000060e8e7981 */ /* 0x000ee2000c1e1500 */
[----:B------:R-:W-:Y:S02]  /*9520*/  MOV R55, R81 ;  /* 0x0000005100377202 */ /* 0x000fe40000000f00 */
[C---:B------:R-:W-:Y:S01]  /*9530*/  IMAD.WIDE R16, R4.reuse, 0x2, R52 ;  /* 0x0000000204107825 */ /* 0x040fe200078e0234 */
[----:B------:R1:W3:Y:S04]  /*9540*/  LDG.E.U16 R123, desc[UR6][R20.64] ;  /* 0x00000006147b7981 */ /* 0x0002e8000c1e1500 */
[----:B------:R-:W3:Y:S04]  /*9550*/  LDG.E.U16 R73, desc[UR6][R12.64] ;  /* 0x000000060c497981 */ /* 0x000ee8000c1e1500 */
[----:B------:R0:W3:Y:S01]  /*9560*/  LDG.E.U16 R45, desc[UR6][R10.64] ;  /* 0x000000060a2d7981 */ /* 0x0000e2000c1e1500 */
[----:B-1----:R-:W-:-:S03]  /*9570*/  IMAD.WIDE R20, R4, 0x2, R56 ;  /* 0x0000000204147825 */ /* 0x002fc600078e0238 */
[----:B------:R1:W3:Y:S04]  /*9580*/  LDG.E.U16 R95, desc[UR6][R16.64] ;  /* 0x00000006105f7981 */ /* 0x0002e8000c1e1500 */
[----:B------:R1:W3:Y:S01]  /*9590*/  LDG.E.U16 R26, desc[UR6][R20.64] ;  /* 0x00000006141a7981 */ /* 0x0002e2000c1e1500 */
[----:B0-----:R-:W-:-:S06]  /*95a0*/  IMAD.WIDE R10, R4, 0x2, R54 ;  /* 0x00000002040a7825 */ /* 0x001fcc00078e0236 */
[----:B------:R-:W3:Y:S01]  /*95b0*/  LDG.E.U16 R10, desc[UR6][R10.64] ;  /* 0x000000060a0a7981 */ /* 0x000ee2000c1e1500 */
[----:B------:R-:W-:-:S05]  /*95c0*/  IADD3 R42, R104, R2, RZ ;  /* 0x00000002682a7210 */ /* 0x000fca0007ffe0ff */
[----:B------:R0:W-:Y:S01]  /*95d0*/  STL [R1+0x198], R42 ;  /* 0x0001982a01007387 */ /* 0x0001e20000100800 */
[----:B------:R-:W-:-:S03]  /*95e0*/  IADD3 R34, R148, R2, RZ ;  /* 0x0000000294227210 */ /* 0x000fc60007ffe0ff */
[----:B------:R-:W3:Y:S04]  /*95f0*/  LDL.64 R46, [R1+0x170] ;  /* 0x00017000012e7983 */ /* 0x000ee80000100a00 */
[----:B------:R1:W-:Y:S04]  /*9600*/  STL [R1+0x190], R34 ;  /* 0x0001902201007387 */ /* 0x0003e80000100800 */
[----:B----4-:R-:W4:Y:S01]  /*9610*/  LDL.64 R24, [R1+0x168] ;  /* 0x0001680001187983 */ /* 0x010f220000100a00 */
[----:B------:R-:W-:-:S03]  /*9620*/  IMAD.WIDE R14, R4, 0x2, R42 ;  /* 0x00000002040e7825 */ /* 0x000fc600078e022a */
[----:B------:R-:W4:Y:S01]  /*9630*/  LDL.64 R80, [R1+0x158] ;  /* 0x0001580001507983 */ /* 0x000f220000100a00 */
[----:B------:R-:W-:-:S03]  /*9640*/  IMAD.WIDE R12, R4, 0x2, R34 ;  /* 0x00000002040c7825 */ /* 0x000fc600078e0222 */
[----:B------:R-:W4:Y:S04]  /*9650*/  LDL.64 R52, [R1+0x158] ;  /* 0x0001580001347983 */ /* 0x000f280000100a00 */
[----:B------:R-:W4:Y:S04]  /*9660*/  LDL.64 R78, [R1+0x150] ;  /* 0x00015000014e7983 */ /* 0x000f280000100a00 */
[----:B0-----:R-:W4:Y:S04]  /*9670*/  LDL.64 R42, [R1+0x150] ;  /* 0x00015000012a7983 */ /* 0x001f280000100a00 */
[----:B------:R-:W4:Y:S04]  /*9680*/  LDL.64 R56, [R1+0x148] ;  /* 0x0001480001387983 */ /* 0x000f280000100a00 */
[----:B-1----:R-:W4:Y:S04]  /*9690*/  LDL.64 R34, [R1+0x148] ;  /* 0x0001480001227983 */ /* 0x002f280000100a00 */
[----:B------:R-:W4:Y:S04]  /*96a0*/  LDL.64 R54, [R1+0x160] ;  /* 0x0001600001367983 */ /* 0x000f280000100a00 */
[----:B------:R-:W4:Y:S01]  /*96b0*/  LDL.64 R90, [R1+0x160] ;  /* 0x00016000015a7983 */ /* 0x000f220000100a00 */
[----:B--2---:R-:W-:-:S02]  /*96c0*/  IADD3 R22, R223, R2, RZ ;  /* 0x00000002df167210 */ /* 0x004fc40007ffe0ff */
[-C--:B---3--:R-:W-:Y:S01]  /*96d0*/  IADD3 R92, R69, R2.reuse, RZ ;  /* 0x00000002455c7210 */ /* 0x088fe20007ffe0ff */
[----:B------:R0:W2:Y:S01]  /*96e0*/  LDG.E.U16 R132, desc[UR6][R12.64] ;  /* 0x000000060c847981 */ /* 0x0000a2000c1e1500 */
[----:B------:R-:W-:Y:S02]  /*96f0*/  MOV R85, R97 ;  /* 0x0000006100557202 */ /* 0x000fe40000000f00 */
[----:B------:R-:W-:Y:S01]  /*9700*/  IADD3 R84, R102, R2, RZ ;  /* 0x0000000266547210 */ /* 0x000fe20007ffe0ff */
[----:B------:R-:W-:Y:S01]  /*9710*/  STL [R1+0x188], R22 ;  /* 0x0001881601007387 */ /* 0x000fe20000100800 */
[----:B------:R-:W-:-:S03]  /*9720*/  MOV R93, R99 ;  /* 0x00000063005d7202 */ /* 0x000fc60000000f00 */
[----:B------:R-:W-:Y:S01]  /*9730*/  STL [R1+0x180], R92 ;  /* 0x0001805c01007387 */ /* 0x000fe20000100800 */
[----:B------:R-:W-:-:S03]  /*9740*/  IMAD.WIDE R16, R4, 0x2, R84 ;  /* 0x0000000204107825 */ /* 0x000fc600078e0254 */
[----:B------:R1:W-:Y:S01]  /*9750*/  STL [R1+0x178], R84 ;  /* 0x0001785401007387 */ /* 0x0003e20000100800 */
[C---:B------:R-:W-:Y:S02]  /*9760*/  IMAD R106, R5.reuse, 0x7c, RZ ;  /* 0x0000007c056a7824 */ /* 0x040fe400078e02ff */
[----:B------:R-:W-:Y:S01]  /*9770*/  IMAD.WIDE R20, R4, 0x2, R92 ;  /* 0x0000000204147825 */ /* 0x000fe200078e025c */
[----:B------:R3:W2:Y:S04]  /*9780*/  LDG.E.U16 R122, desc[UR6][R14.64] ;  /* 0x000000060e7a7981 */ /* 0x0006a8000c1e1500 */
[----:B------:R-:W2:Y:S01]  /*9790*/  LDG.E.U16 R72, desc[UR6][R20.64] ;  /* 0x0000000614487981 */ /* 0x000ea2000c1e1500 */
[C---:B-1----:R-:W-:Y:S01]  /*97a0*/  IMAD R84, R5.reuse, 0x7a, RZ ;  /* 0x0000007a05547824 */ /* 0x042fe200078e02ff */
[----:B------:R-:W-:Y:S01]  /*97b0*/  MOV R23, R107 ;  /* 0x0000006b00177202 */ /* 0x000fe20000000f00 */
[----:B------:R-:W-:-:S02]  /*97c0*/  IMAD R67, R5, 0x78, RZ ;  /* 0x0000007805437824 */ /* 0x000fc400078e02ff */
[----:B------:R-:W-:-:S05]  /*97d0*/  IMAD.WIDE R22, R4, 0x2, R22 ;  /* 0x0000000204167825 */ /* 0x000fca00078e0216 */
[----:B------:R-:W2:Y:S01]  /*97e0*/  LDG.E.U16 R141, desc[UR6][R22.64] ;  /* 0x00000006168d7981 */ /* 0x000ea2000c1e1500 */
[C---:B------:R-:W-:Y:S02]  /*97f0*/  IMAD R96, R5.reuse, 0x1a, RZ ;  /* 0x0000001a05607824 */ /* 0x040fe400078e02ff */
[C---:B------:R-:W-:Y:S02]  /*9800*/  IMAD R98, R5.reuse, 0x1e, RZ ;  /* 0x0000001e05627824 */ /* 0x040fe400078e02ff */
[----:B------:R-:W-:Y:S01]  /*9810*/  IMAD R92, R5, 0x88, RZ ;  /* 0x00000088055c7824 */ /* 0x000fe200078e02ff */
[----:B----4-:R-:W-:-:S05]  /*9820*/  IADD3 R24, R222, R2, RZ ;  /* 0x00000002de187210 */ /* 0x010fca0007ffe0ff */
[----:B0-----:R-:W-:Y:S01]  /*9830*/  IMAD.WIDE R12, R4, 0x2, R24 ;  /* 0x00000002040c7825 */ /* 0x001fe200078e0218 */
[----:B------:R-:W-:-:S04]  /*9840*/  IADD3 R46, R147, R2, RZ ;  /* 0x00000002932e7210 */ /* 0x000fc80007ffe0ff */
[----:B------:R0:W4:Y:S01]  /*9850*/  LDG.E.U16 R11, desc[UR6][R12.64] ;  /* 0x000000060c0b7981 */ /* 0x000122000c1e1500 */
[----:B------:R-:W-:Y:S01]  /*9860*/  MOV R53, R81 ;  /* 0x0000005100357202 */ /* 0x000fe20000000f00 */
[----:B---3--:R-:W-:Y:S01]  /*9870*/  IMAD.WIDE R14, R4, 0x2, R46 ;  /* 0x00000002040e7825 */ /* 0x008fe200078e022e */
[-C--:B------:R-:W-:Y:S01]  /*9880*/  IADD3 R52, R84, R2.reuse, RZ ;  /* 0x0000000254347210 */ /* 0x080fe20007ffe0ff */
[----:B------:R1:W3:Y:S01]  /*9890*/  LDG.E.U16 R47, desc[UR6][R16.64] ;  /* 0x00000006102f7981 */ /* 0x0002e2000c1e1500 */
[----:B------:R-:W-:Y:S02]  /*98a0*/  MOV R43, R79 ;  /* 0x0000004f002b7202 */ /* 0x000fe40000000f00 */
[-C--:B0-----:R-:W-:Y:S01]  /*98b0*/  IADD3 R12, P0, R18, R2.reuse, RZ ;  /* 0x00000002120c7210 */ /* 0x081fe20007f1e0ff */
[----:B------:R0:W4:Y:S01]  /*98c0*/  LDG.E.U16 R25, desc[UR6][R14.64] ;  /* 0x000000060e197981 */ /* 0x000122000c1e1500 */
[----:B------:R-:W-:Y:S02]  /*98d0*/  IADD3 R42, R106, R2, RZ ;  /* 0x000000026a2a7210 */ /* 0x000fe40007ffe0ff */
[----:B------:R-:W-:-:S02]  /*98e0*/  LEA.HI.X.SX32 R13, R5, R3, 0x1, P0 ;  /* 0x00000003050d7211 */ /* 0x000fc400000f0eff */
[----:B------:R-:W-:Y:S02]  /*98f0*/  MOV R35, R57 ;  /* 0x0000003900237202 */ /* 0x000fe40000000f00 */
[----:B------:R-:W-:Y:S01]  /*9900*/  IADD3 R34, R151, R2, RZ ;  /* 0x0000000297227210 */ /* 0x000fe20007ffe0ff */
[----:B------:R-:W-:-:S04]  /*9910*/  IMAD.WIDE R20, R4, 0x2, R52 ;  /* 0x0000000204147825 */ /* 0x000fc800078e0234 */
[C---:B-1----:R-:W-:Y:S01]  /*9920*/  IMAD.WIDE R16, R4.reuse, 0x2, R42 ;  /* 0x0000000204107825 */ /* 0x042fe200078e022a */
[----:B------:R1:W4:Y:S03]  /*9930*/  LDG.E.U16 R121, desc[UR6][R20.64] ;  /* 0x0000000614797981 */ /* 0x000326000c1e1500 */
[C---:B------:R-:W-:Y:S01]  /*9940*/  IMAD.WIDE R12, R4.reuse, 0x2, R12 ;  /* 0x00000002040c7825 */ /* 0x040fe200078e020c */
[----:B------:R1:W4:Y:S03]  /*9950*/  LDG.E.U16 R129, desc[UR6][R16.64] ;  /* 0x0000000610817981 */ /* 0x000326000c1e1500 */
[----:B0-----:R-:W-:Y:S01]  /*9960*/  IMAD.WIDE R14, R4, 0x2, R34 ;  /* 0x00000002040e7825 */ /* 0x001fe200078e0222 */
[----:B------:R0:W3:Y:S03]  /*9970*/  LDG.E.U16 R53, desc[UR6][R12.64] ;  /* 0x000000060c357981 */ /* 0x0000e6000c1e1500 */
[C---:B-1----:R-:W-:Y:S01]  /*9980*/  IMAD R20, R5.reuse, 0x82, RZ ;  /* 0x0000008205147824 */ /* 0x042fe200078e02ff */
[----:B------:R1:W4:Y:S01]  /*9990*/  LDG.E.U16 R140, desc[UR6][R14.64] ;  /* 0x000000060e8c7981 */ /* 0x000322000c1e1500 */
[----:B------:R-:W-:-:S02]  /*99a0*/  IMAD R16, R5, 0x8a, RZ ;  /* 0x0000008a05107824 */ /* 0x000fc400078e02ff */
[C---:B0-----:R-:W-:Y:S01]  /*99b0*/  IMAD R12, R5.reuse, 0x86, RZ ;  /* 0x00000086050c7824 */ /* 0x041fe200078e02ff */
[C---:B------:R-:W-:Y:S01]  /*99c0*/  LEA R13, R5.reuse, R5, 0x6 ;  /* 0x00000005050d7211 */ /* 0x040fe200078e30ff */
[C---:B-1----:R-:W-:Y:S01]  /*99d0*/  IMAD R14, R5.reuse, 0x8e, RZ ;  /* 0x0000008e050e7824 */ /* 0x042fe200078e02ff */
[-C--:B------:R-:W-:Y:S01]  /*99e0*/  IADD3 R20, P0, R20, R2.reuse, RZ ;  /* 0x0000000214147210 */ /* 0x080fe20007f1e0ff */
[C---:B------:R-:W-:Y:S01]  /*99f0*/  IMAD R15, R5.reuse, 0x43, RZ ;  /* 0x00000043050f7824 */ /* 0x040fe200078e02ff */
[-C--:B------:R-:W-:Y:S01]  /*9a00*/  IADD3 R12, P1, R12, R2.reuse, RZ ;  /* 0x000000020c0c7210 */ /* 0x080fe20007f3e0ff */
[C---:B------:R-:W-:Y:S01]  /*9a10*/  IMAD R17, R5.reuse, 0x45, RZ ;  /* 0x0000004505117824 */ /* 0x040fe200078e02ff */
[-C--:B------:R-:W-:Y:S01]  /*9a20*/  IADD3 R16, P2, R16, R2.reuse, RZ ;  /* 0x0000000210107210 */ /* 0x080fe20007f5e0ff */
[----:B------:R-:W-:Y:S01]  /*9a30*/  IMAD R18, R5, 0x47, RZ ;  /* 0x0000004705127824 */ /* 0x000fe200078e02ff */
[-C--:B------:R-:W-:Y:S02]  /*9a40*/  IADD3 R14, P3, R14, R2.reuse, RZ ;  /* 0x000000020e0e7210 */ /* 0x080fe40007f7e0ff */
[----:B------:R-:W-:-:S02]  /*9a50*/  IADD3 R54, R67, R2, RZ ;  /* 0x0000000243367210 */ /* 0x000fc40007ffe0ff */
[----:B------:R-:W-:Y:S02]  /*9a60*/  MOV R55, R91 ;  /* 0x0000005b00377202 */ /* 0x000fe40000000f00 */
[-C--:B------:R-:W-:Y:S01]  /*9a70*/  LEA.HI.X.SX32 R21, R13, R3.reuse, 0x1, P0 ;  /* 0x000000030d157211 */ /* 0x080fe200000f0eff */
[----:B------:R0:W-:Y:S01]  /*9a80*/  STL [R1+0x170], R46 ;  /* 0x0001702e01007387 */ /* 0x0001e20000100800 */
[-C--:B------:R-:W-:Y:S02]  /*9a90*/  LEA.HI.X.SX32 R13, R15, R3.reuse, 0x1, P1 ;  /* 0x000000030f0d7211 */ /* 0x080fe400008f0eff */
[-C--:B------:R-:W-:Y:S01]  /*9aa0*/  LEA.HI.X.SX32 R17, R17, R3.reuse, 0x1, P2 ;  /* 0x0000000311117211 */ /* 0x080fe200010f0eff */
[----:B------:R-:W-:Y:S01]  /*9ab0*/  STL [R1+0x168], R24 ;  /* 0x0001681801007387 */ /* 0x000fe20000100800 */
[----:B------:R-:W-:Y:S01]  /*9ac0*/  LEA.HI.X.SX32 R15, R18, R3, 0x1, P3 ;  /* 0x00000003120f7211 */ /* 0x000fe200018f0eff */
[C---:B------:R-:W-:Y:S02]  /*9ad0*/  IMAD.WIDE R22, R4.reuse, 0x2, R54 ;  /* 0x0000000204167825 */ /* 0x040fe400078e0236 */
[----:B------:R-:W-:Y:S02]  /*9ae0*/  STL [R1+0x160], R54 ;  /* 0x0001603601007387 */ /* 0x000fe40000100800 */
[----:B------:R-:W-:-:S02]  /*9af0*/  IMAD.WIDE R20, R4, 0x2, R20 ;  /* 0x0000000204147825 */ /* 0x000fc400078e0214 */
[----:B------:R-:W-:Y:S02]  /*9b00*/  STL [R1+0x158], R52 ;  /* 0x0001583401007387 */ /* 0x000fe40000100800 */
[C---:B------:R-:W-:Y:S02]  /*9b10*/  IMAD.WIDE R16, R4.reuse, 0x2, R16 ;  /* 0x0000000204107825 */ /* 0x040fe400078e0210 */
[----:B------:R1:W-:Y:S02]  /*9b20*/  STL [R1+0x150], R42 ;  /* 0x0001502a01007387 */ /* 0x0003e40000100800 */
[C---:B------:R-:W-:Y:S02]  /*9b30*/  IMAD.WIDE R14, R4.reuse, 0x2, R14 ;  /* 0x00000002040e7825 */ /* 0x040fe400078e020e */
[----:B------:R2:W4:Y:S02]  /*9b40*/  LDG.E.U16 R94, desc[UR6][R22.64] ;  /* 0x00000006165e7981 */ /* 0x000524000c1e1500 */
[----:B------:R-:W-:-:S02]  /*9b50*/  IMAD.WIDE R12, R4, 0x2, R12 ;  /* 0x00000002040c7825 */ /* 0x000fc400078e020c */
[----:B0-----:R0:W4:Y:S02]  /*9b60*/  LDG.E.U16 R46, desc[UR6][R20.64] ;  /* 0x00000006142e7981 */ /* 0x001124000c1e1500 */
[C---:B-1----:R-:W-:Y:S02]  /*9b70*/  IMAD R42, R5.reuse, 0x92, RZ ;  /* 0x00000092052a7824 */ /* 0x042fe400078e02ff */
[----:B------:R1:W4:Y:S01]  /*9b80*/  LDG.E.U16 R120, desc[UR6][R16.64] ;  /* 0x0000000610787981 */ /* 0x000322000c1e1500 */
[C---:B--2---:R-:W-:Y:S02]  /*9b90*/  IMAD R22, R5.reuse, 0x49, RZ ;  /* 0x0000004905167824 */ /* 0x044fe400078e02ff */
[----:B------:R-:W-:Y:S01]  /*9ba0*/  IADD3 R42, P4, R42, R2, RZ ;  /* 0x000000022a2a7210 */ /* 0x000fe20007f9e0ff */
[----:B------:R2:W4:Y:S01]  /*9bb0*/  LDG.E.U16 R139, desc[UR6][R14.64] ;  /* 0x000000060e8b7981 */ /* 0x000522000c1e1500 */
[----:B0-----:R-:W-:-:S03]  /*9bc0*/  IMAD R20, R5, 0x96, RZ ;  /* 0x0000009605147824 */ /* 0x001fc600078e02ff */
[----:B------:R0:W4:Y:S01]  /*9bd0*/  LDG.E.U16 R12, desc[UR6][R12.64] ;  /* 0x000000060c0c7981 */ /* 0x000122000c1e1500 */
[C---:B-1----:R-:W-:Y:S01]  /*9be0*/  IMAD R16, R5.reuse, 0xa2, RZ ;  /* 0x000000a205107824 */ /* 0x042fe200078e02ff */
[----:B------:R-:W-:Y:S01]  /*9bf0*/  LEA.HI.X.SX32 R43, R22, R3, 0x1, P4 ;  /* 0x00000003162b7211 */ /* 0x000fe200020f0eff */
[C---:B------:R-:W-:Y:S02]  /*9c00*/  IMAD R17, R5.reuse, 0x4f, RZ ;  /* 0x0000004f05117824 */ /* 0x040fe400078e02ff */
[C---:B--2---:R-:W-:Y:S01]  /*9c10*/  IMAD R14, R5.reuse, 0xa6, RZ ;  /* 0x000000a6050e7824 */ /* 0x044fe200078e02ff */
[-C--:B------:R-:W-:Y:S01]  /*9c20*/  IADD3 R20, P0, R20, R2.reuse, RZ ;  /* 0x0000000214147210 */ /* 0x080fe20007f1e0ff */
[C---:B------:R-:W-:Y:S01]  /*9c30*/  IMAD R15, R5.reuse, 0x51, RZ ;  /* 0x00000051050f7824 */ /* 0x040fe200078e02ff */
[-C--:B------:R-:W-:Y:S01]  /*9c40*/  IADD3 R136, P2, R136, R2.reuse, RZ ;  /* 0x0000000288887210 */ /* 0x080fe20007f5e0ff */
[C---:B0-----:R-:W-:Y:S01]  /*9c50*/  IMAD R13, R5.reuse, 0x4b, RZ ;  /* 0x0000004b050d7824 */ /* 0x041fe200078e02ff */
[-C--:B------:R-:W-:Y:S01]  /*9c60*/  IADD3 R16, P3, R16, R2.reuse, RZ ;  /* 0x0000000210107210 */ /* 0x080fe20007f7e0ff */
[----:B------:R-:W-:Y:S01]  /*9c70*/  IMAD R22, R5, 0x53, RZ ;  /* 0x0000005305167824 */ /* 0x000fe200078e02ff */
[----:B------:R-:W-:-:S02]  /*9c80*/  IADD3 R14, P4, R14, R2, RZ ;  /* 0x000000020e0e7210 */ /* 0x000fc40007f9e0ff */
[-C--:B------:R-:W-:Y:S02]  /*9c90*/  LEA.HI.X.SX32 R21, R13, R3.reuse, 0x1, P0 ;  /* 0x000000030d157211 */ /* 0x080fe400000f0eff */
[-C--:B------:R-:W-:Y:S02]  /*9ca0*/  LEA.HI.X.SX32 R137, R17, R3.reuse, 0x1, P2 ;  /* 0x0000000311897211 */ /* 0x080fe400010f0eff */
[-C--:B------:R-:W-:Y:S02]  /*9cb0*/  LEA.HI.X.SX32 R17, R15, R3.reuse, 0x1, P3 ;  /* 0x000000030f117211 */ /* 0x080fe400018f0eff */
[----:B------:R-:W-:Y:S01]  /*9cc0*/  LEA.HI.X.SX32 R15, R22, R3, 0x1, P4 ;  /* 0x00000003160f7211 */ /* 0x000fe200020f0eff */
[C---:B------:R-:W-:Y:S01]  /*9cd0*/  IMAD.WIDE R20, R4.reuse, 0x2, R20 ;  /* 0x0000000204147825 */ /* 0x040fe200078e0214 */
[----:B------:R0:W-:Y:S03]  /*9ce0*/  STL [R1+0x148], R34 ;  /* 0x0001482201007387 */ /* 0x0001e60000100800 */
[----:B------:R-:W-:Y:S01]  /*9cf0*/  IMAD.WIDE R16, R4, 0x2, R16 ;  /* 0x0000000204107825 */ /* 0x000fe200078e0210 */
[----:B------:R-:W-:Y:S01]  /*9d00*/  IADD3 R116, P1, R116, R2, RZ ;  /* 0x0000000274747210 */ /* 0x000fe20007f3e0ff */
[----:B------:R1:W2:Y:S02]  /*9d10*/  LDG.E.U16 R13, desc[UR6][R20.64] ;  /* 0x00000006140d7981 */ /* 0x0002a4000c1e1500 */
[----:B------:R-:W-:-:S02]  /*9d20*/  IMAD.WIDE R14, R4, 0x2, R14 ;  /* 0x00000002040e7825 */ /* 0x000fc400078e020e */
[----:B------:R1:W2:Y:S02]  /*9d30*/  LDG.E.U16 R44, desc[UR6][R16.64] ;  /* 0x00000006102c7981 */ /* 0x0002a4000c1e1500 */
[C---:B------:R-:W-:Y:S02]  /*9d40*/  IMAD R18, R5.reuse, 0x4d, RZ ;  /* 0x0000004d05127824 */ /* 0x040fe400078e02ff */
[C---:B0-----:R-:W-:Y:S01]  /*9d50*/  IMAD R34, R5.reuse, 0xaa, RZ ;  /* 0x000000aa05227824 */ /* 0x041fe200078e02ff */
[----:B------:R0:W2:Y:S01]  /*9d60*/  LDG.E.U16 R14, desc[UR6][R14.64] ;  /* 0x000000060e0e7981 */ /* 0x0000a2000c1e1500 */
[C---:B------:R-:W-:Y:S02]  /*9d70*/  IMAD R22, R5.reuse, 0xb2, RZ ;  /* 0x000000b205167824 */ /* 0x040fe400078e02ff */
[C---:B-1----:R-:W-:Y:S01]  /*9d80*/  IMAD R20, R5.reuse, 0xb6, RZ ;  /* 0x000000b605147824 */ /* 0x042fe200078e02ff */
[----:B------:R-:W-:Y:S01]  /*9d90*/  LEA.HI.X.SX32 R117, R18, R3, 0x1, P1 ;  /* 0x0000000312757211 */ /* 0x000fe200008f0eff */
[C---:B------:R-:W-:Y:S01]  /*9da0*/  IMAD R16, R5.reuse, 0xba, RZ ;  /* 0x000000ba05107824 */ /* 0x040fe200078e02ff */
[-C--:B------:R-:W-:Y:S01]  /*9db0*/  IADD3 R34, P0, R34, R2.reuse, RZ ;  /* 0x0000000222227210 */ /* 0x080fe20007f1e0ff */
[C---:B------:R-:W-:Y:S01]  /*9dc0*/  IMAD R18, R5.reuse, 0x59, RZ ;  /* 0x0000005905127824 */ /* 0x040fe200078e02ff */
[----:B------:R-:W-:Y:S01]  /*9dd0*/  IADD3 R22, P2, R22, R2, RZ ;  /* 0x0000000216167210 */ /* 0x000fe20007f5e0ff */
[----:B------:R-:W-:-:S02]  /*9de0*/  IMAD R17, R5, 0x57, RZ ;  /* 0x0000005705117824 */ /* 0x000fc400078e02ff */
[C---:B0-----:R-:W-:Y:S01]  /*9df0*/  IMAD R15, R5.reuse, 0x55, RZ ;  /* 0x00000055050f7824 */ /* 0x041fe200078e02ff */
[-C--:B------:R-:W-:Y:S01]  /*9e00*/  IADD3 R130, P1, R130, R2.reuse, RZ ;  /* 0x0000000282827210 */ /* 0x080fe20007f3e0ff */
[C---:B------:R-:W-:Y:S01]  /*9e10*/  IMAD R21, R5.reuse, 0x5b, RZ ;  /* 0x0000005b05157824 */ /* 0x040fe200078e02ff */
[-C--:B------:R-:W-:Y:S01]  /*9e20*/  IADD3 R20, P3, R20, R2.reuse, RZ ;  /* 0x0000000214147210 */ /* 0x080fe20007f7e0ff */
[----:B------:R-:W-:Y:S01]  /*9e30*/  IMAD R24, R5, 0x5d, RZ ;  /* 0x0000005d05187824 */ /* 0x000fe200078e02ff */
[----:B------:R-:W-:Y:S02]  /*9e40*/  IADD3 R16, P4, R16, R2, RZ ;  /* 0x0000000210107210 */ /* 0x000fe40007f9e0ff */
[-C--:B------:R-:W-:Y:S02]  /*9e50*/  LEA.HI.X.SX32 R35, R15, R3.reuse, 0x1, P0 ;  /* 0x000000030f237211 */ /* 0x080fe400000f0eff */
[-C--:B------:R-:W-:Y:S02]  /*9e60*/  LEA.HI.X.SX32 R23, R18, R3.reuse, 0x1, P2 ;  /* 0x0000000312177211 */ /* 0x080fe400010f0eff */
[----:B------:R-:W-:-:S02]  /*9e70*/  LEA.HI.X.SX32 R131, R17, R3, 0x1, P1 ;  /* 0x0000000311837211 */ /* 0x000fc400008f0eff */
[-C--:B------:R-:W-:Y:S01]  /*9e80*/  LEA.HI.X.SX32 R21, R21, R3.reuse, 0x1, P3 ;  /* 0x0000000315157211 */ /* 0x080fe200018f0eff */
[----:B------:R-:W-:Y:S01]  /*9e90*/  IMAD.WIDE R42, R4, 0x2, R42 ;  /* 0x00000002042a7825 */ /* 0x000fe200078e022a */
[----:B------:R-:W-:-:S03]  /*9ea0*/  LEA.HI.X.SX32 R17, R24, R3, 0x1, P4 ;  /* 0x0000000318117211 */ /* 0x000fc600020f0eff */
[C---:B------:R-:W-:Y:S02]  /*9eb0*/  IMAD.WIDE R34, R4.reuse, 0x2, R34 ;  /* 0x0000000204227825 */ /* 0x040fe400078e0222 */
[----:B------:R-:W2:Y:S02]  /*9ec0*/  LDG.E.U16 R42, desc[UR6][R42.64] ;  /* 0x000000062a2a7981 */ /* 0x000ea4000c1e1500 */
[C---:B------:R-:W-:Y:S02]  /*9ed0*/  IMAD.WIDE R22, R4.reuse, 0x2, R22 ;  /* 0x0000000204167825 */ /* 0x040fe400078e0216 */
[----:B------:R0:W2:Y:S02]  /*9ee0*/  LDG.E.U16 R115, desc[UR6][R34.64] ;  /* 0x0000000622737981 */ /* 0x0000a4000c1e1500 */
[----:B------:R-:W-:-:S04]  /*9ef0*/  IMAD.WIDE R20, R4, 0x2, R20 ;  /* 0x0000000204147825 */ /* 0x000fc800078e0214 */
[----:B------:R-:W-:Y:S01]  /*9f00*/  IMAD.WIDE R16, R4, 0x2, R16 ;  /* 0x0000000204107825 */ /* 0x000fe200078e0210 */
[----:B------:R1:W2:Y:S03]  /*9f10*/  LDG.E.U16 R43, desc[UR6][R22.64] ;  /* 0x00000006162b7981 */ /* 0x0002a6000c1e1500 */
[C---:B0-----:R-:W-:Y:S01]  /*9f20*/  IMAD R34, R5.reuse, 0xc2, RZ ;  /* 0x000000c205227824 */ /* 0x041fe200078e02ff */
[----:B------:R0:W2:Y:S01]  /*9f30*/  LDG.E.U16 R15, desc[UR6][R20.64] ;  /* 0x00000006140f7981 */ /* 0x0000a2000c1e1500 */
[----:B------:R-:W-:-:S03]  /*9f40*/  IMAD R18, R5, 0x63, RZ ;  /* 0x0000006305127824 */ /* 0x000fc600078e02ff */
[----:B------:R0:W2:Y:S01]  /*9f50*/  LDG.E.U16 R114, desc[UR6][R16.64] ;  /* 0x0000000610727981 */ /* 0x0000a2000c1e1500 */
[C---:B-1----:R-:W-:Y:S02]  /*9f60*/  IMAD R22, R5.reuse, 0xc6, RZ ;  /* 0x000000c605167824 */ /* 0x042fe400078e02ff */
[C---:B0-----:R-:W-:Y:S01]  /*9f70*/  IMAD R20, R5.reuse, 0xd2, RZ ;  /* 0x000000d205147824 */ /* 0x041fe200078e02ff */
[-C--:B------:R-:W-:Y:S01]  /*9f80*/  IADD3 R34, P0, R34, R2.reuse, RZ ;  /* 0x0000000222227210 */ /* 0x080fe20007f1e0ff */
[C---:B------:R-:W-:Y:S02]  /*9f90*/  IMAD R21, R5.reuse, 0x65, RZ ;  /* 0x0000006505157824 */ /* 0x040fe400078e02ff */
[C---:B------:R-:W-:Y:S01]  /*9fa0*/  IMAD R16, R5.reuse, 0xd6, RZ ;  /* 0x000000d605107824 */ /* 0x040fe200078e02ff */
[-C--:B------:R-:W-:Y:S01]  /*9fb0*/  IADD3 R22, P1, R22, R2.reuse, RZ ;  /* 0x0000000216167210 */ /* 0x080fe20007f3e0ff */
[C---:B------:R-:W-:Y:S01]  /*9fc0*/  IMAD R17, R5.reuse, 0x61, RZ ;  /* 0x0000006105117824 */ /* 0x040fe200078e02ff */
[-C--:B------:R-:W-:Y:S01]  /*9fd0*/  IADD3 R124, P2, R124, R2.reuse, RZ ;  /* 0x000000027c7c7210 */ /* 0x080fe20007f5e0ff */
[----:B------:R-:W-:Y:S01]  /*9fe0*/  IMAD R24, R5, 0x69, RZ ;  /* 0x0000006905187824 */ /* 0x000fe200078e02ff */
[----:B------:R-:W-:-:S02]  /*9ff0*/  IADD3 R20, P3, R20, R2, RZ ;  /* 0x0000000214147210 */ /* 0x000fc40007f7e0ff */
[----:B------:R-:W-:Y:S02]  /*a000*/  IADD3 R16, P4, R16, R2, RZ ;  /* 0x0000000210107210 */ /* 0x000fe40007f9e0ff */
[-C--:B------:R-:W-:Y:S02]  /*a010*/  LEA.HI.X.SX32 R35, R17, R3.reuse, 0x1, P0 ;  /* 0x0000000311237211 */ /* 0x080fe400000f0eff */
[-C--:B------:R-:W-:Y:S02]  /*a020*/  LEA.HI.X.SX32 R23, R18, R3.reuse, 0x1, P1 ;  /* 0x0000000312177211 */ /* 0x080fe400008f0eff */
[-C--:B------:R-:W-:Y:S02]  /*a030*/  LEA.HI.X.SX32 R125, R21, R3.reuse, 0x1, P2 ;  /* 0x00000003157d7211 */ /* 0x080fe400010f0eff */
[-C--:B------:R-:W-:Y:S02]  /*a040*/  LEA.HI.X.SX32 R21, R24, R3.reuse, 0x1, P3 ;  /* 0x0000000318157211 */ /* 0x080fe400018f0eff */
[----:B------:R-:W-:Y:S01]  /*a050*/  LEA.HI.X.SX32 R17, R31, R3, 0x1, P4 ;  /* 0x000000031f117211 */ /* 0x000fe200020f0eff */
[----:B------:R-:W-:-:S04]  /*a060*/  IMAD.WIDE R34, R4, 0x2, R34 ;  /* 0x0000000204227825 */ /* 0x000fc800078e0222 */
[C---:B------:R-:W-:Y:S01]  /*a070*/  IMAD.WIDE R22, R4.reuse, 0x2, R22 ;  /* 0x0000000204167825 */ /* 0x040fe200078e0216 */
[----:B------:R-:W2:Y:S03]  /*a080*/  LDG.E.U16 R18, desc[UR6][R34.64] ;  /* 0x0000000622127981 */ /* 0x000ea6000c1e1500 */
[C---:B------:R-:W-:Y:S01]  /*a090*/  IMAD.WIDE R20, R4.reuse, 0x2, R20 ;  /* 0x0000000204147825 */ /* 0x040fe200078e0214 */
[----:B------:R0:W2:Y:S03]  /*a0a0*/  LDG.E.U16 R89, desc[UR6][R22.64] ;  /* 0x0000000616597981 */ /* 0x0000a6000c1e1500 */
[----:B------:R-:W-:Y:S01]  /*a0b0*/  IMAD.WIDE R16, R4, 0x2, R16 ;  /* 0x0000000204107825 */ /* 0x000fe200078e0210 */
[----:B------:R1:W2:Y:S03]  /*a0c0*/  LDG.E.U16 R35, desc[UR6][R20.64] ;  /* 0x0000000614237981 */ /* 0x0002a6000c1e1500 */
[C---:B0-----:R-:W-:Y:S01]  /*a0d0*/  IMAD R22, R5.reuse, 0xe2, RZ ;  /* 0x000000e205167824 */ /* 0x041fe200078e02ff */
[----:B------:R0:W2:Y:S01]  /*a0e0*/  LDG.E.U16 R87, desc[UR6][R16.64] ;  /* 0x0000000610577981 */ /* 0x0000a2000c1e1500 */
[----:B------:R-:W-:-:S02]  /*a0f0*/  IMAD R31, R5, 0x75, RZ ;  /* 0x00000075051f7824 */ /* 0x000fc400078e02ff */
[C---:B-1----:R-:W-:Y:S01]  /*a100*/  IMAD R20, R5.reuse, 0xea, RZ ;  /* 0x000000ea05147824 */ /* 0x042fe200078e02ff */
[-C--:B------:R-:W-:Y:S01]  /*a110*/  IADD3 R22, P1, R22, R2.reuse, RZ ;  /* 0x0000000216167210 */ /* 0x080fe20007f3e0ff */
[C---:B------:R-:W-:Y:S02]  /*a120*/  IMAD R21, R5.reuse, 0x71, RZ ;  /* 0x0000007105157824 */ /* 0x040fe400078e02ff */
[C---:B0-----:R-:W-:Y:S01]  /*a130*/  IMAD R16, R5.reuse, 0xf2, RZ ;  /* 0x000000f205107824 */ /* 0x041fe200078e02ff */
[-C--:B------:R-:W-:Y:S01]  /*a140*/  IADD3 R118, P0, R118, R2.reuse, RZ ;  /* 0x0000000276767210 */ /* 0x080fe20007f1e0ff */
[C---:B------:R-:W-:Y:S01]  /*a150*/  IMAD R17, R5.reuse, 0x6d, RZ ;  /* 0x0000006d05117824 */ /* 0x040fe200078e02ff */
[-C--:B------:R-:W-:Y:S01]  /*a160*/  IADD3 R20, P3, R20, R2.reuse, RZ ;  /* 0x0000000214147210 */ /* 0x080fe20007f7e0ff */
[----:B------:R-:W-:Y:S01]  /*a170*/  IMAD R80, R5, 0xe6, RZ ;  /* 0x000000e605507824 */ /* 0x000fe200078e02ff */
[----:B------:R-:W-:Y:S02]  /*a180*/  IADD3 R16, P4, R16, R2, RZ ;  /* 0x0000000210107210 */ /* 0x000fe40007f9e0ff */
[----:B------:R-:W-:-:S02]  /*a190*/  LEA.HI.X.SX32 R23, R21, R3, 0x1, P1 ;  /* 0x0000000315177211 */ /* 0x000fc400008f0eff */
[-C--:B------:R-:W-:Y:S02]  /*a1a0*/  LEA.HI.X.SX32 R119, R17, R3.reuse, 0x1, P0 ;  /* 0x0000000311777211 */ /* 0x080fe400000f0eff */
[-C--:B------:R-:W-:Y:S01]  /*a1b0*/  LEA.HI.X.SX32 R21, R31, R3.reuse, 0x1, P3 ;  /* 0x000000031f157211 */ /* 0x080fe200018f0eff */
[----:B------:R-:W-:Y:S01]  /*a1c0*/  IMAD R24, R5, 0x73, RZ ;  /* 0x0000007305187824 */ /* 0x000fe200078e02ff */
[----:B------:R-:W-:Y:S01]  /*a1d0*/  LEA.HI.X.SX32 R17, R33, R3, 0x1, P4 ;  /* 0x0000000321117211 */ /* 0x000fe200020f0eff */
[----:B------:R-:W-:Y:S01]  /*a1e0*/  IMAD.WIDE R116, R4, 0x2, R116 ;  /* 0x0000000204747825 */ /* 0x000fe200078e0274 */
[----:B------:R-:W-:-:S03]  /*a1f0*/  IADD3 R80, P2, R80, R2, RZ ;  /* 0x0000000250507210 */ /* 0x000fc60007f5e0ff */
[----:B------:R-:W-:Y:S01]  /*a200*/  IMAD.WIDE R20, R4, 0x2, R20 ;  /* 0x0000000204147825 */ /* 0x000fe200078e0214 */
[----:B------:R-:W-:Y:S01]  /*a210*/  LEA.HI.X.SX32 R81, R24, R3, 0x1, P2 ;  /* 0x0000000318517211 */ /* 0x000fe200010f0eff */
[----:B------:R-:W2:Y:S02]  /*a220*/  LDG.E.U16 R116, desc[UR6][R116.64] ;  /* 0x0000000674747981 */ /* 0x000ea4000c1e1500 */
[----:B------:R-:W-:-:S04]  /*a230*/  IMAD.WIDE R16, R4, 0x2, R16 ;  /* 0x0000000204107825 */ /* 0x000fc800078e0210 */
[----:B------:R-:W-:Y:S01]  /*a240*/  IMAD.WIDE R22, R4, 0x2, R22 ;  /* 0x0000000204167825 */ /* 0x000fe200078e0216 */
[----:B------:R0:W2:Y:S03]  /*a250*/  LDG.E.U16 R33, desc[UR6][R16.64] ;  /* 0x0000000610217981 */ /* 0x0000a6000c1e1500 */
[C---:B------:R-:W-:Y:S01]  /*a260*/  IMAD R54, R5.reuse, 0xf6, RZ ;  /* 0x000000f605367824 */ /* 0x040fe200078e02ff */
[----:B------:R1:W2:Y:S01]  /*a270*/  LDG.E.U16 R117, desc[UR6][R20.64] ;  /* 0x0000000614757981 */ /* 0x0002a2000c1e1500 */
[C---:B------:R-:W-:Y:S02]  /*a280*/  IMAD R24, R5.reuse, 0x6, RZ ;  /* 0x0000000605187824 */ /* 0x040fe400078e02ff */
[C---:B------:R-:W-:Y:S01]  /*a290*/  IMAD R31, R5.reuse, 0xa, RZ ;  /* 0x0000000a051f7824 */ /* 0x040fe200078e02ff */
[----:B------:R1:W2:Y:S01]  /*a2a0*/  LDG.E.U16 R34, desc[UR6][R22.64] ;  /* 0x0000000616227981 */ /* 0x0002a2000c1e1500 */
[-C--:B------:R-:W-:Y:S01]  /*a2b0*/  IADD3 R112, P1, R112, R2.reuse, RZ ;  /* 0x0000000270707210 */ /* 0x080fe20007f3e0ff */
[C---:B0-----:R-:W-:Y:S01]  /*a2c0*/  IMAD R17, R5.reuse, 0x7b, RZ ;  /* 0x0000007b05117824 */ /* 0x041fe200078e02ff */
[----:B------:R-:W-:Y:S01]  /*a2d0*/  IADD3 R54, P0, R54, R2, RZ ;  /* 0x0000000236367210 */ /* 0x000fe20007f1e0ff */
[C---:B-1----:R-:W-:Y:S01]  /*a2e0*/  IMAD R21, R5.reuse, 0x7d, RZ ;  /* 0x0000007d05157824 */ /* 0x042fe200078e02ff */
[----:B------:R-:W-:-:S02]  /*a2f0*/  LEA R52, R5, R5, 0x2 ;  /* 0x0000000505347211 */ /* 0x000fc400078e10ff */
[-C--:B------:R-:W-:Y:S02]  /*a300*/  IADD3 R20, P3, R31, R2.reuse, RZ ;  /* 0x000000021f147210 */ /* 0x080fe40007f7e0ff */
[----:B------:R-:W-:Y:S02]  /*a310*/  LEA R23, R5, R5, 0x1 ;  /* 0x0000000505177211 */ /* 0x000fe400078e08ff */
[-C--:B------:R-:W-:Y:S02]  /*a320*/  IADD3 R22, P2, R24, R2.reuse, RZ ;  /* 0x0000000218167210 */ /* 0x080fe40007f5e0ff */
[----:B------:R-:W-:Y:S02]  /*a330*/  IADD3 R16, P4, R36, R2, RZ ;  /* 0x0000000224107210 */ /* 0x000fe40007f9e0ff */
[-C--:B------:R-:W-:Y:S02]  /*a340*/  LEA.HI.X.SX32 R113, R21, R3.reuse, 0x1, P1 ;  /* 0x0000000315717211 */ /* 0x080fe400008f0eff */
[----:B------:R-:W-:-:S02]  /*a350*/  LEA.HI.X.SX32 R55, R17, R3, 0x1, P0 ;  /* 0x0000000311377211 */ /* 0x000fc400000f0eff */
[-C--:B------:R-:W-:Y:S02]  /*a360*/  LEA.HI.X.SX32 R23, R23, R3.reuse, 0x1, P2 ;  /* 0x0000000317177211 */ /* 0x080fe400010f0eff */
[-C--:B------:R-:W-:Y:S02]  /*a370*/  LEA.HI.X.SX32 R21, R52, R3.reuse, 0x1, P3 ;  /* 0x0000000334157211 */ /* 0x080fe400018f0eff */
[----:B------:R-:W-:Y:S01]  /*a380*/  LEA.HI.X.SX32 R17, R24, R3, 0x1, P4 ;  /* 0x0000000318117211 */ /* 0x000fe200020f0eff */
[----:B------:R-:W-:-:S04]  /*a390*/  IMAD.WIDE R112, R4, 0x2, R112 ;  /* 0x0000000204707825 */ /* 0x000fc800078e0270 */
[C---:B------:R-:W-:Y:S02]  /*a3a0*/  IMAD.WIDE R54, R4.reuse, 0x2, R54 ;  /* 0x0000000204367825 */ /* 0x040fe400078e0236 */
[----:B------:R-:W2:Y:S02]  /*a3b0*/  LDG.E.U16 R112, desc[UR6][R112.64] ;  /* 0x0000000670707981 */ /* 0x000ea4000c1e1500 */
[C---:B------:R-:W-:Y:S02]  /*a3c0*/  IMAD.WIDE R22, R4.reuse, 0x2, R22 ;  /* 0x0000000204167825 */ /* 0x040fe400078e0216 */
[----:B------:R0:W2:Y:S02]  /*a3d0*/  LDG.E.U16 R79, desc[UR6][R54.64] ;  /* 0x00000006364f7981 */ /* 0x0000a4000c1e1500 */
[C---:B------:R-:W-:Y:S02]  /*a3e0*/  IMAD.WIDE R20, R4.reuse, 0x2, R20 ;  /* 0x0000000204147825 */ /* 0x040fe400078e0214 */
[----:B------:R1:W2:Y:S02]  /*a3f0*/  LDG.E.U16 R78, desc[UR6][R22.64] ;  /* 0x00000006164e7981 */ /* 0x0002a4000c1e1500 */
[----:B------:R-:W-:-:S02]  /*a400*/  IMAD.WIDE R16, R4, 0x2, R16 ;  /* 0x0000000204107825 */ /* 0x000fc400078e0210 */
[----:B------:R3:W2:Y:S02]  /*a410*/  LDG.E.U16 R111, desc[UR6][R20.64] ;  /* 0x00000006146f7981 */ /* 0x0006a4000c1e1500 */
[C---:B------:R-:W-:Y:S02]  /*a420*/  IMAD R24, R5.reuse, 0xe, RZ ;  /* 0x0000000e05187824 */ /* 0x040fe400078e02ff */
[----:B------:R3:W2:Y:S01]  /*a430*/  LDG.E.U16 R113, desc[UR6][R16.64] ;  /* 0x0000000610717981 */ /* 0x0006a2000c1e1500 */
[C---:B0-----:R-:W-:Y:S02]  /*a440*/  IMAD R54, R5.reuse, 0x12, RZ ;  /* 0x0000001205367824 */ /* 0x041fe400078e02ff */
[C---:B-1----:R-:W-:Y:S02]  /*a450*/  IMAD R22, R5.reuse, 0x14, RZ ;  /* 0x0000001405167824 */ /* 0x042fe400078e02ff */
[C---:B---3--:R-:W-:Y:S02]  /*a460*/  IMAD R20, R5.reuse, 0x16, RZ ;  /* 0x0000001605147824 */ /* 0x048fe400078e02ff */
[C---:B------:R-:W-:Y:S01]  /*a470*/  IMAD R16, R5.reuse, 0x18, RZ ;  /* 0x0000001805107824 */ /* 0x040fe200078e02ff */
[CC--:B------:R-:W-:Y:S01]  /*a480*/  LEA R17, R5.reuse, -R5.reuse, 0x3 ;  /* 0x8000000505117211 */ /* 0x0c0fe200078e18ff */
[C---:B------:R-:W-:Y:S01]  /*a490*/  IMAD R52, R5.reuse, 0xb, RZ ;  /* 0x0000000b05347824 */ /* 0x040fe200078e02ff */
[----:B------:R-:W-:-:S02]  /*a4a0*/  LEA R21, R5, R5, 0x3 ;  /* 0x0000000505157211 */ /* 0x000fc400078e18ff */
[-C--:B------:R-:W-:Y:S02]  /*a4b0*/  IADD3 R54, P1, R54, R2.reuse, RZ ;  /* 0x0000000236367210 */ /* 0x080fe40007f3e0ff */
[-C--:B------:R-:W-:Y:S02]  /*a4c0*/  IADD3 R56, P0, R24, R2.reuse, RZ ;  /* 0x0000000218387210 */ /* 0x080fe40007f1e0ff */
[-C--:B------:R-:W-:Y:S02]  /*a4d0*/  IADD3 R22, P2, R22, R2.reuse, RZ ;  /* 0x0000000216167210 */ /* 0x080fe40007f5e0ff */
[-C--:B------:R-:W-:Y:S02]  /*a4e0*/  IADD3 R20, P3, R20, R2.reuse, RZ ;  /* 0x0000000214147210 */ /* 0x080fe40007f7e0ff */
[----:B------:R-:W-:Y:S02]  /*a4f0*/  IADD3 R16, P4, R16, R2, RZ ;  /* 0x0000000210107210 */ /* 0x000fe40007f9e0ff */
[----:B------:R-:W-:-:S02]  /*a500*/  LEA.HI.X.SX32 R57, R17, R3, 0x1, P0 ;  /* 0x0000000311397211 */ /* 0x000fc400000f0eff */
[-C--:B------:R-:W-:Y:S02]  /*a510*/  LEA.HI.X.SX32 R55, R21, R3.reuse, 0x1, P1 ;  /* 0x0000000315377211 */ /* 0x080fe400008f0eff */
[-C--:B------:R-:W-:Y:S02]  /*a520*/  LEA.HI.X.SX32 R23, R31, R3.reuse, 0x1, P2 ;  /* 0x000000031f177211 */ /* 0x080fe400010f0eff */
[-C--:B------:R-:W-:Y:S02]  /*a530*/  LEA.HI.X.SX32 R21, R52, R3.reuse, 0x1, P3 ;  /* 0x0000000334157211 */ /* 0x080fe400018f0eff */
[----:B------:R-:W-:Y:S01]  /*a540*/  LEA.HI.X.SX32 R17, R36, R3, 0x1, P4 ;  /* 0x0000000324117211 */ /* 0x000fe200020f0eff */
[----:B------:R-:W-:-:S04]  /*a550*/  IMAD.WIDE R22, R4, 0x2, R22 ;  /* 0x0000000204167825 */ /* 0x000fc800078e0216 */
[C---:B------:R-:W-:Y:S01]  /*a560*/  IMAD.WIDE R20, R4.reuse, 0x2, R20 ;  /* 0x0000000204147825 */ /* 0x040fe200078e0214 */
[----:B------:R0:W3:Y:S03]  /*a570*/  LDG.E.U16 R31, desc[UR6][R22.64] ;  /* 0x00000006161f7981 */ /* 0x0000e6000c1e1500 */
[----:B------:R-:W-:Y:S01]  /*a580*/  IMAD.WIDE R16, R4, 0x2, R16 ;  /* 0x0000000204107825 */ /* 0x000fe200078e0210 */
[----:B------:R1:W3:Y:S01]  /*a590*/  LDG.E.U16 R77, desc[UR6][R20.64] ;  /* 0x00000006144d7981 */ /* 0x0002e2000c1e1500 */
[----:B------:R-:W-:-:S03]  /*a5a0*/  IADD3 R96, P1, R96, R2, RZ ;  /* 0x0000000260607210 */ /* 0x000fc60007f3e0ff */
[----:B------:R1:W3:Y:S01]  /*a5b0*/  LDG.E.U16 R105, desc[UR6][R16.64] ;  /* 0x0000000610697981 */ /* 0x0002e2000c1e1500 */
[C---:B0-----:R-:W-:Y:S02]  /*a5c0*/  IMAD R22, R5.reuse, 0x1c, RZ ;  /* 0x0000001c05167824 */ /* 0x041fe400078e02ff */
[C---:B-1----:R-:W-:Y:S02]  /*a5d0*/  IMAD R20, R5.reuse, 0x22, RZ ;  /* 0x0000002205147824 */ /* 0x042fe400078e02ff */
[C---:B------:R-:W-:Y:S02]  /*a5e0*/  IMAD R16, R5.reuse, 0x84, RZ ;  /* 0x0000008405107824 */ /* 0x040fe400078e02ff */
[C---:B------:R-:W-:Y:S01]  /*a5f0*/  IMAD R17, R5.reuse, 0xd, RZ ;  /* 0x0000000d05117824 */ /* 0x040fe200078e02ff */
[----:B------:R-:W-:Y:S02]  /*a600*/  LEA R21, R5, -R5, 0x4 ;  /* 0x8000000505157211 */ /* 0x000fe400078e20ff */
[----:B------:R-:W-:-:S02]  /*a610*/  IADD3 R22, P2, R22, R2, RZ ;  /* 0x0000000216167210 */ /* 0x000fc40007f5e0ff */
        /* <DEDUP_REMOVED lines=11> */
[----:B------:R-:W3:Y:S02]  /*a6d0*/  LDG.E.U16 R96, desc[UR6][R96.64] ;  /* 0x0000000660607981 */ /* 0x000ee4000c1e1500 */
[----:B------:R-:W-:-:S04]  /*a6e0*/  IMAD.WIDE R20, R4, 0x2, R20 ;  /* 0x0000000204147825 */ /* 0x000fc800078e0214 */
[----:B------:R-:W-:Y:S01]  /*a6f0*/  IMAD.WIDE R16, R4, 0x2, R16 ;  /* 0x0000000204107825 */ /* 0x000fe200078e0210 */
[----:B------:R0:W4:Y:S04]  /*a700*/  LDG.E.U16 R51, desc[UR6][R20.64] ;  /* 0x0000000614337981 */ /* 0x000128000c1e1500 */
[----:B------:R1:W3:Y:S01]  /*a710*/  LDG.E.U16 R97, desc[UR6][R22.64] ;  /* 0x0000000616617981 */ /* 0x0002e2000c1e1500 */
[----:B------:R-:W-:-:S03]  /*a720*/  IADD3 R92, P0, R92, R2, RZ ;  /* 0x000000025c5c7210 */ /* 0x000fc60007f1e0ff */
[----:B------:R1:W3:Y:S01]  /*a730*/  LDG.E.U16 R24, desc[UR6][R16.64] ;  /* 0x0000000610187981 */ /* 0x0002e2000c1e1500 */
[C---:B0-----:R-:W-:Y:S02]  /*a740*/  IMAD R20, R5.reuse, 0x90, RZ ;  /* 0x0000009005147824 */ /* 0x041fe400078e02ff */
[C---:B-1----:R-:W-:Y:S02]  /*a750*/  IMAD R22, R5.reuse, 0x8c, RZ ;  /* 0x0000008c05167824 */ /* 0x042fe400078e02ff */
[----:B------:R-:W-:-:S03]  /*a760*/  IMAD R16, R5, 0x94, RZ ;  /* 0x0000009405107824 */ /* 0x000fc600078e02ff */
[-C--:B------:R-:W-:Y:S01]  /*a770*/  IADD3 R22, P1, R22, R2.reuse, RZ ;  /* 0x0000000216167210 */ /* 0x080fe20007f3e0ff */
[----:B------:R-:W-:Y:S01]  /*a780*/  IMAD R90, R5, 0x98, RZ ;  /* 0x00000098055a7824 */ /* 0x000fe200078e02ff */
[-C--:B------:R-:W-:Y:S02]  /*a790*/  IADD3 R20, P2, R20, R2.reuse, RZ ;  /* 0x0000000214147210 */ /* 0x080fe40007f5e0ff */
[----:B------:R-:W-:Y:S02]  /*a7a0*/  IADD3 R16, P3, R16, R2, RZ ;  /* 0x0000000210107210 */ /* 0x000fe40007f7e0ff */
[-C--:B------:R-:W-:Y:S02]  /*a7b0*/  LEA.HI.X.SX32 R93, R62, R3.reuse, 0x1, P0 ;  /* 0x000000033e5d7211 */ /* 0x080fe400000f0eff */
[-C--:B------:R-:W-:Y:S02]  /*a7c0*/  LEA.HI.X.SX32 R23, R61, R3.reuse, 0x1, P1 ;  /* 0x000000033d177211 */ /* 0x080fe400008f0eff */
[----:B------:R-:W-:-:S02]  /*a7d0*/  LEA.HI.X.SX32 R21, R60, R3, 0x1, P2 ;  /* 0x000000033c157211 */ /* 0x000fc400010f0eff */
[----:B------:R-:W-:Y:S01]  /*a7e0*/  LEA.HI.X.SX32 R17, R59, R3, 0x1, P3 ;  /* 0x000000033b117211 */ /* 0x000fe200018f0eff */
[----:B------:R-:W-:Y:S01]  /*a7f0*/  IMAD.WIDE R56, R4, 0x2, R56 ;  /* 0x0000000204387825 */ /* 0x000fe200078e0238 */
[----:B------:R-:W-:-:S03]  /*a800*/  IADD3 R90, P4, R90, R2, RZ ;  /* 0x000000025a5a7210 */ /* 0x000fc60007f9e0ff */
[----:B------:R-:W-:Y:S01]  /*a810*/  IMAD.WIDE R92, R4, 0x2, R92 ;  /* 0x00000002045c7825 */ /* 0x000fe200078e025c */
[----:B------:R-:W-:Y:S01]  /*a820*/  LEA.HI.X.SX32 R91, R58, R3, 0x1, P4 ;  /* 0x000000033a5b7211 */ /* 0x000fe200020f0eff */
[----:B------:R0:W3:Y:S02]  /*a830*/  LDG.E.U16 R107, desc[UR6][R56.64] ;  /* 0x00000006386b7981 */ /* 0x0000e4000c1e1500 */
[C---:B------:R-:W-:Y:S02]  /*a840*/  IMAD.WIDE R54, R4.reuse, 0x2, R54 ;  /* 0x0000000204367825 */ /* 0x040fe400078e0236 */
[----:B------:R-:W3:Y:S02]  /*a850*/  LDG.E.U16 R92, desc[UR6][R92.64] ;  /* 0x000000065c5c7981 */ /* 0x000ee4000c1e1500 */
[C---:B------:R-:W-:Y:S02]  /*a860*/  IMAD.WIDE R22, R4.reuse, 0x2, R22 ;  /* 0x0000000204167825 */ /* 0x040fe400078e0216 */
[----:B------:R1:W2:Y:S02]  /*a870*/  LDG.E.U16 R52, desc[UR6][R54.64] ;  /* 0x0000000636347981 */ /* 0x0002a4000c1e1500 */
[----:B------:R-:W-:-:S04]  /*a880*/  IMAD.WIDE R20, R4, 0x2, R20 ;  /* 0x0000000204147825 */ /* 0x000fc800078e0214 */
[----:B------:R-:W-:Y:S01]  /*a890*/  IMAD.WIDE R16, R4, 0x2, R16 ;  /* 0x0000000204107825 */ /* 0x000fe200078e0210 */
[----:B------:R-:W3:Y:S03]  /*a8a0*/  LDG.E.U16 R93, desc[UR6][R22.64] ;  /* 0x00000006165d7981 */ /* 0x000ee6000c1e1500 */
[C---:B------:R-:W-:Y:S01]  /*a8b0*/  IMAD R58, R5.reuse, 0x9c, RZ ;  /* 0x0000009c053a7824 */ /* 0x040fe200078e02ff */
[----:B------:R1:W4:Y:S01]  /*a8c0*/  LDG.E.U16 R70, desc[UR6][R20.64] ;  /* 0x0000000614467981 */ /* 0x000322000c1e1500 */
[C---:B0-----:R-:W-:Y:S02]  /*a8d0*/  IMAD R56, R5.reuse, 0xa0, RZ ;  /* 0x000000a005387824 */ /* 0x041fe400078e02ff */
[C---:B-1----:R-:W-:Y:S01]  /*a8e0*/  IMAD R54, R5.reuse, 0xa4, RZ ;  /* 0x000000a405367824 */ /* 0x042fe200078e02ff */
[-C--:B------:R-:W-:Y:S01]  /*a8f0*/  IADD3 R58, P0, R58, R2.reuse, RZ ;  /* 0x000000023a3a7210 */ /* 0x080fe20007f1e0ff */
[----:B------:R0:W3:Y:S01]  /*a900*/  LDG.E.U16 R23, desc[UR6][R16.64] ;  /* 0x0000000610177981 */ /* 0x0000e2000c1e1500 */
[-C--:B------:R-:W-:Y:S01]  /*a910*/  IADD3 R56, P1, R56, R2.reuse, RZ ;  /* 0x0000000238387210 */ /* 0x080fe20007f3e0ff */
[C---:B------:R-:W-:Y:S01]  /*a920*/  IMAD R20, R5.reuse, 0xa8, RZ ;  /* 0x000000a805147824 */ /* 0x040fe200078e02ff */
[----:B------:R-:W-:Y:S01]  /*a930*/  IADD3 R54, P2, R54, R2, RZ ;  /* 0x0000000236367210 */ /* 0x000fe20007f5e0ff */
[----:B0-----:R-:W-:-:S03]  /*a940*/  IMAD R16, R5, 0xac, RZ ;  /* 0x000000ac05107824 */ /* 0x001fc600078e02ff */
[-C--:B------:R-:W-:Y:S02]  /*a950*/  IADD3 R20, P3, R20, R2.reuse, RZ ;  /* 0x0000000214147210 */ /* 0x080fe40007f7e0ff */
[-C--:B------:R-:W-:Y:S02]  /*a960*/  LEA.HI.X.SX32 R59, R68, R3.reuse, 0x1, P0 ;  /* 0x00000003443b7211 */ /* 0x080fe400000f0eff */
[----:B------:R-:W-:Y:S02]  /*a970*/  IADD3 R16, P4, R16, R2, RZ ;  /* 0x0000000210107210 */ /* 0x000fe40007f9e0ff */
[-C--:B------:R-:W-:Y:S02]  /*a980*/  LEA.HI.X.SX32 R57, R66, R3.reuse, 0x1, P1 ;  /* 0x0000000342397211 */ /* 0x080fe400008f0eff */
[-C--:B------:R-:W-:Y:S01]  /*a990*/  LEA.HI.X.SX32 R55, R65, R3.reuse, 0x1, P2 ;  /* 0x0000000341377211 */ /* 0x080fe200010f0eff */
[----:B------:R-:W-:Y:S01]  /*a9a0*/  IMAD.WIDE R58, R4, 0x2, R58 ;  /* 0x00000002043a7825 */ /* 0x000fe200078e023a */
[----:B------:R-:W-:-:S02]  /*a9b0*/  LEA.HI.X.SX32 R21, R64, R3, 0x1, P3 ;  /* 0x0000000340157211 */ /* 0x000fc400018f0eff */
[----:B------:R-:W-:Y:S01]  /*a9c0*/  LEA.HI.X.SX32 R17, R63, R3, 0x1, P4 ;  /* 0x000000033f117211 */ /* 0x000fe200020f0eff */
[C---:B------:R-:W-:Y:S01]  /*a9d0*/  IMAD.WIDE R56, R4.reuse, 0x2, R56 ;  /* 0x0000000204387825 */ /* 0x040fe200078e0238 */
[----:B------:R-:W3:Y:S03]  /*a9e0*/  LDG.E.U16 R85, desc[UR6][R58.64] ;  /* 0x000000063a557981 */ /* 0x000ee6000c1e1500 */
[----:B------:R-:W-:-:S04]  /*a9f0*/  IMAD.WIDE R80, R4, 0x2, R80 ;  /* 0x0000000204507825 */ /* 0x000fc800078e0250 */
[C---:B------:R-:W-:Y:S02]  /*aa00*/  IMAD.WIDE R54, R4.reuse, 0x2, R54 ;  /* 0x0000000204367825 */ /* 0x040fe400078e0236 */
[----:B------:R-:W3:Y:S02]  /*aa10*/  LDG.E.U16 R80, desc[UR6][R80.64] ;  /* 0x0000000650507981 */ /* 0x000ee4000c1e1500 */
[C---:B------:R-:W-:Y:S02]  /*aa20*/  IMAD.WIDE R20, R4.reuse, 0x2, R20 ;  /* 0x0000000204147825 */ /* 0x040fe400078e0214 */
[----:B------:R0:W2:Y:S02]  /*aa30*/  LDG.E.U16 R59, desc[UR6][R56.64] ;  /* 0x00000006383b7981 */ /* 0x0000a4000c1e1500 */
[----:B------:R-:W-:Y:S02]  /*aa40*/  IMAD.WIDE R16, R4, 0x2, R16 ;  /* 0x0000000204107825 */ /* 0x000fe400078e0210 */
[----:B------:R1:W3:Y:S04]  /*aa50*/  LDG.E.U16 R22, desc[UR6][R54.64] ;  /* 0x0000000636167981 */ /* 0x0002e8000c1e1500 */
[----:B------:R1:W3:Y:S01]  /*aa60*/  LDG.E.U16 R81, desc[UR6][R20.64] ;  /* 0x0000000614517981 */ /* 0x0002e2000c1e1500 */
[----:B0-----:R-:W-:-:S03]  /*aa70*/  IMAD R56, R5, 0xc0, RZ ;  /* 0x000000c005387824 */ /* 0x001fc600078e02ff */
[----:B------:R0:W3:Y:S01]  /*aa80*/  LDG.E.U16 R83, desc[UR6][R16.64] ;  /* 0x0000000610537981 */ /* 0x0000e2000c1e1500 */
[C---:B-1----:R-:W-:Y:S01]  /*aa90*/  IMAD R54, R5.reuse, 0xd0, RZ ;  /* 0x000000d005367824 */ /* 0x042fe200078e02ff */
[-C--:B------:R-:W-:Y:S01]  /*aaa0*/  IADD3 R56, P1, R56, R2.reuse, RZ ;  /* 0x0000000238387210 */ /* 0x080fe20007f3e0ff */
[C---:B------:R-:W-:Y:S02]  /*aab0*/  IMAD R60, R5.reuse, 0xb0, RZ ;  /* 0x000000b0053c7824 */ /* 0x040fe400078e02ff */
[C---:B------:R-:W-:Y:S02]  /*aac0*/  IMAD R20, R5.reuse, 0xe0, RZ ;  /* 0x000000e005147824 */ /* 0x040fe400078e02ff */
[----:B0-----:R-:W-:Y:S01]  /*aad0*/  IMAD R16, R5, 0xf0, RZ ;  /* 0x000000f005107824 */ /* 0x001fe200078e02ff */
[-C--:B------:R-:W-:Y:S02]  /*aae0*/  IADD3 R54, P2, R54, R2.reuse, RZ ;  /* 0x0000000236367210 */ /* 0x080fe40007f5e0ff */
[----:B------:R-:W-:-:S02]  /*aaf0*/  IADD3 R20, P3, R20, R2, RZ ;  /* 0x0000000214147210 */ /* 0x000fc40007f7e0ff */
[-C--:B------:R-:W-:Y:S02]  /*ab00*/  IADD3 R16, P4, R16, R2.reuse, RZ ;  /* 0x0000000210107210 */ /* 0x080fe40007f9e0ff */
[-C--:B------:R-:W-:Y:S02]  /*ab10*/  LEA.HI.X.SX32 R57, R86, R3.reuse, 0x1, P1 ;  /* 0x0000000356397211 */ /* 0x080fe400008f0eff */
[----:B------:R-:W-:Y:S02]  /*ab20*/  IADD3 R60, P0, R60, R2, RZ ;  /* 0x000000023c3c7210 */ /* 0x000fe40007f1e0ff */
[-C--:B------:R-:W-:Y:S02]  /*ab30*/  LEA.HI.X.SX32 R55, R82, R3.reuse, 0x1, P2 ;  /* 0x0000000352377211 */ /* 0x080fe400010f0eff */
[-C--:B------:R-:W-:Y:S02]  /*ab40*/  LEA.HI.X.SX32 R21, R69, R3.reuse, 0x1, P3 ;  /* 0x0000000345157211 */ /* 0x080fe400018f0eff */
[-C--:B------:R-:W-:Y:S01]  /*ab50*/  LEA.HI.X.SX32 R17, R67, R3.reuse, 0x1, P4 ;  /* 0x0000000343117211 */ /* 0x080fe200020f0eff */
[----:B------:R-:W-:Y:S01]  /*ab60*/  IMAD.WIDE R56, R4, 0x2, R56 ;  /* 0x0000000204387825 */ /* 0x000fe200078e0238 */
[----:B------:R-:W-:-:S03]  /*ab70*/  LEA.HI.X.SX32 R61, R88, R3, 0x1, P0 ;  /* 0x00000003583d7211 */ /* 0x000fc600000f0eff */
[C---:B------:R-:W-:Y:S02]  /*ab80*/  IMAD.WIDE R54, R4.reuse, 0x2, R54 ;  /* 0x0000000204367825 */ /* 0x040fe400078e0236 */
[----:B------:R-:W3:Y:S02]  /*ab90*/  LDG.E.U16 R57, desc[UR6][R56.64] ;  /* 0x0000000638397981 */ /* 0x000ee4000c1e1500 */
[----:B------:R-:W-:-:S04]  /*aba0*/  IMAD.WIDE R20, R4, 0x2, R20 ;  /* 0x0000000204147825 */ /* 0x000fc800078e0214 */
[----:B------:R-:W-:-:S04]  /*abb0*/  IMAD.WIDE R16, R4, 0x2, R16 ;  /* 0x0000000204107825 */ /* 0x000fc800078e0210 */
[----:B------:R-:W-:Y:S01]  /*abc0*/  IMAD.WIDE R60, R4, 0x2, R60 ;  /* 0x00000002043c7825 */ /* 0x000fe200078e023c */
[----:B------:R-:W3:Y:S03]  /*abd0*/  LDG.E.U16 R56, desc[UR6][R54.64] ;  /* 0x0000000636387981 */ /* 0x000ee6000c1e1500 */
[C---:B------:R-:W-:Y:S01]  /*abe0*/  IMAD R64, R5.reuse, 0xb4, RZ ;  /* 0x000000b405407824 */ /* 0x040fe200078e02ff */
[----:B------:R0:W3:Y:S01]  /*abf0*/  LDG.E.U16 R58, desc[UR6][R60.64] ;  /* 0x000000063c3a7981 */ /* 0x0000e2000c1e1500 */
[----:B------:R-:W-:-:S03]  /*ac00*/  IMAD R62, R5, 0xd4, RZ ;  /* 0x000000d4053e7824 */ /* 0x000fc600078e02ff */
[----:B------:R1:W3:Y:S04]  /*ac10*/  LDG.E.U16 R55, desc[UR6][R20.64] ;  /* 0x0000000614377981 */ /* 0x0002e8000c1e1500 */
[----:B------:R1:W3:Y:S01]  /*ac20*/  LDG.E.U16 R54, desc[UR6][R16.64] ;  /* 0x0000000610367981 */ /* 0x0002e2000c1e1500 */
[C---:B0-----:R-:W-:Y:S02]  /*ac30*/  IMAD R60, R5.reuse, 0xf4, RZ ;  /* 0x000000f4053c7824 */ /* 0x041fe400078e02ff */
[C---:B-1----:R-:W-:Y:S02]  /*ac40*/  IMAD R20, R5.reuse, 0xe4, RZ ;  /* 0x000000e405147824 */ /* 0x042fe400078e02ff */
[----:B------:R-:W-:-:S03]  /*ac50*/  IMAD R16, R5, 0xc4, RZ ;  /* 0x000000c405107824 */ /* 0x000fc600078e02ff */
        /* <DEDUP_REMOVED lines=11> */
[C---:B------:R-:W-:Y:S02]  /*ad10*/  IMAD.WIDE R20, R4.reuse, 0x2, R20 ;  /* 0x0000000204147825 */ /* 0x040fe400078e0214 */
[----:B------:R-:W3:Y:S02]  /*ad20*/  LDG.E.U16 R16, desc[UR6][R16.64] ;  /* 0x0000000610107981 */ /* 0x000ee4000c1e1500 */
[C---:B------:R-:W-:Y:S02]  /*ad30*/  IMAD.WIDE R64, R4.reuse, 0x2, R64 ;  /* 0x0000000204407825 */ /* 0x040fe400078e0240 */
[----:B------:R-:W3:Y:S02]  /*ad40*/  LDG.E.U16 R20, desc[UR6][R20.64] ;  /* 0x0000000614147981 */ /* 0x000ee4000c1e1500 */
[C---:B------:R-:W-:Y:S02]  /*ad50*/  IMAD.WIDE R62, R4.reuse, 0x2, R62 ;  /* 0x00000002043e7825 */ /* 0x040fe400078e023e */
[----:B------:R0:W3:Y:S02]  /*ad60*/  LDG.E.U16 R36, desc[UR6][R64.64] ;  /* 0x0000000640247981 */ /* 0x0000e4000c1e1500 */
[----:B------:R-:W-:-:S02]  /*ad70*/  IMAD.WIDE R60, R4, 0x2, R60 ;  /* 0x00000002043c7825 */ /* 0x000fc400078e023c */
[----:B------:R1:W3:Y:S02]  /*ad80*/  LDG.E.U16 R17, desc[UR6][R62.64] ;  /* 0x000000063e117981 */ /* 0x0002e4000c1e1500 */
[C---:B------:R-:W-:Y:S02]  /*ad90*/  IMAD R68, R5.reuse, 0xe8, RZ ;  /* 0x000000e805447824 */ /* 0x040fe400078e02ff */
[----:B------:R1:W3:Y:S01]  /*ada0*/  LDG.E.U16 R21, desc[UR6][R60.64] ;  /* 0x000000063c157981 */ /* 0x0002e2000c1e1500 */
[C---:B------:R-:W-:Y:S02]  /*adb0*/  IMAD R66, R5.reuse, 0xf8, RZ ;  /* 0x000000f805427824 */ /* 0x040fe400078e02ff */
        /* <DEDUP_REMOVED lines=22> */
[----:B------:R-:W-:Y:S02]  /*af20*/  IMAD.WIDE R64, R4, 0x2, R64 ;  /* 0x0000000204407825 */ /* 0x000fe400078e0240 */
[----:B------:R1:W3:Y:S02]  /*af30*/  LDG.E.U16 R88, desc[UR6][R66.64] ;  /* 0x0000000642587981 */ /* 0x0002e4000c1e1500 */
[C---:B0-----:R-:W-:Y:S02]  /*af40*/  IMAD R60, R5.reuse, 0xbc, RZ ;  /* 0x000000bc053c7824 */ /* 0x041fe400078e02ff */
[----:B------:R0:W3:Y:S01]  /*af50*/  LDG.E.U16 R91, desc[UR6][R64.64] ;  /* 0x00000006405b7981 */ /* 0x0000e2000c1e1500 */
[C---:B------:R-:W-:Y:S02]  /*af60*/  IMAD R62, R5.reuse, 0xfc, RZ ;  /* 0x000000fc053e7824 */ /* 0x040fe400078e02ff */
[----:B-1----:R-:W-:-:S02]  /*af70*/  IMAD R68, R5, 0xdc, RZ ;  /* 0x000000dc05447824 */ /* 0x002fc400078e02ff */
[C---:B------:R-:W-:Y:S02]  /*af80*/  IMAD R66, R5.reuse, 0xec, RZ ;  /* 0x000000ec05427824 */ /* 0x040fe400078e02ff */
[----:B0-----:R-:W-:Y:S01]  /*af90*/  IMAD R64, R5, 0xcc, RZ ;  /* 0x000000cc05407824 */ /* 0x001fe200078e02ff */
[-C--:B------:R-:W-:Y:S02]  /*afa0*/  IADD3 R60, P0, R60, R2.reuse, RZ ;  /* 0x000000023c3c7210 */ /* 0x080fe40007f1e0ff */
[-C--:B------:R-:W-:Y:S02]  /*afb0*/  IADD3 R68, P2, R68, R2.reuse, RZ ;  /* 0x0000000244447210 */ /* 0x080fe40007f5e0ff */
[-C--:B------:R-:W-:Y:S02]  /*afc0*/  IADD3 R64, P1, R64, R2.reuse, RZ ;  /* 0x0000000240407210 */ /* 0x080fe40007f3e0ff */
[-C--:B------:R-:W-:Y:S02]  /*afd0*/  IADD3 R66, P3, R66, R2.reuse, RZ ;  /* 0x0000000242427210 */ /* 0x080fe40007f7e0ff */
[----:B------:R-:W-:-:S02]  /*afe0*/  IADD3 R62, P4, R62, R2, RZ ;  /* 0x000000023e3e7210 */ /* 0x000fc40007f9e0ff */
[-C--:B------:R-:W-:Y:S02]  /*aff0*/  LEA.HI.X.SX32 R61, R225, R3.reuse, 0x1, P0 ;  /* 0x00000003e13d7211 */ /* 0x080fe400000f0eff */
[-C--:B------:R-:W-:Y:S02]  /*b000*/  LEA.HI.X.SX32 R65, R224, R3.reuse, 0x1, P1 ;  /* 0x00000003e0417211 */ /* 0x080fe400008f0eff */
[-C--:B------:R-:W-:Y:S02]  /*b010*/  LEA.HI.X.SX32 R69, R223, R3.reuse, 0x1, P2 ;  /* 0x00000003df457211 */ /* 0x080fe400010f0eff */
[-C--:B------:R-:W-:Y:S02]  /*b020*/  LEA.HI.X.SX32 R67, R222, R3.reuse, 0x1, P3 ;  /* 0x00000003de437211 */ /* 0x080fe400018f0eff */
[----:B------:R-:W-:Y:S01]  /*b030*/  LEA.HI.X.SX32 R63, R151, R3, 0x1, P4 ;  /* 0x00000003973f7211 */ /* 0x000fe200020f0eff */
[----:B------:R-:W-:-:S04]  /*b040*/  IMAD.WIDE R98, R4, 0x2, R98 ;  /* 0x0000000204627825 */ /* 0x000fc800078e0262 */
[C---:B------:R-:W-:Y:S02]  /*b050*/  IMAD.WIDE R60, R4.reuse, 0x2, R60 ;  /* 0x00000002043c7825 */ /* 0x040fe400078e023c */
[----:B------:R-:W3:Y:S02]  /*b060*/  LDG.E.U16 R98, desc[UR6][R98.64] ;  /* 0x0000000662627981 */ /* 0x000ee4000c1e1500 */
[----:B------:R-:W-:-:S04]  /*b070*/  IMAD.WIDE R64, R4, 0x2, R64 ;  /* 0x0000000204407825 */ /* 0x000fc800078e0240 */
[C---:B------:R-:W-:Y:S01]  /*b080*/  IMAD.WIDE R68, R4.reuse, 0x2, R68 ;  /* 0x0000000204447825 */ /* 0x040fe200078e0244 */
[----:B------:R0:W3:Y:S03]  /*b090*/  LDG.E.U16 R102, desc[UR6][R64.64] ;  /* 0x0000000640667981 */ /* 0x0000e6000c1e1500 */
[C---:B------:R-:W-:Y:S01]  /*b0a0*/  IMAD.WIDE R66, R4.reuse, 0x2, R66 ;  /* 0x0000000204427825 */ /* 0x040fe200078e0242 */
[----:B------:R1:W3:Y:S03]  /*b0b0*/  LDG.E.U16 R99, desc[UR6][R60.64] ;  /* 0x000000063c637981 */ /* 0x0002e6000c1e1500 */
[----:B------:R-:W-:Y:S01]  /*b0c0*/  IMAD.WIDE R62, R4, 0x2, R62 ;  /* 0x00000002043e7825 */ /* 0x000fe200078e023e */
[----:B------:R1:W3:Y:S03]  /*b0d0*/  LDG.E.U16 R104, desc[UR6][R68.64] ;  /* 0x0000000644687981 */ /* 0x0002e6000c1e1500 */
[C---:B0-----:R-:W-:Y:S01]  /*b0e0*/  IMAD R64, R5.reuse, 0xce, RZ ;  /* 0x000000ce05407824 */ /* 0x041fe200078e02ff */
[----:B------:R0:W3:Y:S01]  /*b0f0*/  LDG.E.U16 R106, desc[UR6][R66.64] ;  /* 0x00000006426a7981 */ /* 0x0000e2000c1e1500 */
[----:B-1----:R-:W-:-:S03]  /*b100*/  IMAD R60, R5, 0xbe, RZ ;  /* 0x000000be053c7824 */ /* 0x002fc600078e02ff */
[----:B------:R1:W3:Y:S01]  /*b110*/  LDG.E.U16 R108, desc[UR6][R62.64] ;  /* 0x000000063e6c7981 */ /* 0x0002e2000c1e1500 */
[C---:B------:R-:W-:Y:S02]  /*b120*/  IMAD R68, R5.reuse, 0xde, RZ ;  /* 0x000000de05447824 */ /* 0x040fe400078e02ff */
[C---:B0-----:R-:W-:Y:S02]  /*b130*/  IMAD R66, R5.reuse, 0xee, RZ ;  /* 0x000000ee05427824 */ /* 0x041fe400078e02ff */
[C---:B-1----:R-:W-:Y:S01]  /*b140*/  IMAD R62, R5.reuse, 0xfe, RZ ;  /* 0x000000fe053e7824 */ /* 0x042fe200078e02ff */
[C---:B------:R-:W-:Y:S01]  /*b150*/  LEA R63, R5.reuse, -R5, 0x7 ;  /* 0x80000005053f7211 */ /* 0x040fe200078e38ff */
[C---:B------:R-:W-:Y:S01]  /*b160*/  IMAD R61, R5.reuse, 0x5f, RZ ;  /* 0x0000005f053d7824 */ /* 0x040fe200078e02ff */
[-C--:B------:R-:W-:Y:S01]  /*b170*/  IADD3 R60, P0, R60, R2.reuse, RZ ;  /* 0x000000023c3c7210 */ /* 0x080fe20007f1e0ff */
        /* <DEDUP_REMOVED lines=18> */
[----:B------:R-:W3:Y:S02]  /*b2a0*/  LDG.E.U16 R136, desc[UR6][R136.64] ;  /* 0x0000000688887981 */ /* 0x000ee4000c1e1500 */
[----:B------:R-:W-:-:S02]  /*b2b0*/  IMAD.WIDE R60, R4, 0x2, R60 ;  /* 0x00000002043c7825 */ /* 0x000fc400078e023c */
[----:B------:R-:W3:Y:S02]  /*b2c0*/  LDG.E.U16 R130, desc[UR6][R130.64] ;  /* 0x0000000682827981 */ /* 0x000ee4000c1e1500 */
[C---:B------:R-:W-:Y:S02]  /*b2d0*/  IMAD.WIDE R64, R4.reuse, 0x2, R64 ;  /* 0x0000000204407825 */ /* 0x040fe400078e0240 */
[----:B------:R-:W3:Y:S02]  /*b2e0*/  LDG.E.U16 R60, desc[UR6][R60.64] ;  /* 0x000000063c3c7981 */ /* 0x000ee4000c1e1500 */
[C---:B------:R-:W-:Y:S02]  /*b2f0*/  IMAD.WIDE R68, R4.reuse, 0x2, R68 ;  /* 0x0000000204447825 */ /* 0x040fe400078e0244 */
[----:B------:R-:W3:Y:S02]  /*b300*/  LDG.E.U16 R64, desc[UR6][R64.64] ;  /* 0x0000000640407981 */ /* 0x000ee4000c1e1500 */
[----:B------:R-:W-:-:S02]  /*b310*/  IMAD.WIDE R66, R4, 0x2, R66 ;  /* 0x0000000204427825 */ /* 0x000fc400078e0242 */
[----:B------:R-:W3:Y:S02]  /*b320*/  LDG.E.U16 R68, desc[UR6][R68.64] ;  /* 0x0000000644447981 */ /* 0x000ee4000c1e1500 */
[----:B------:R-:W-:Y:S02]  /*b330*/  IMAD.WIDE R62, R4, 0x2, R62 ;  /* 0x00000002043e7825 */ /* 0x000fe400078e023e */
[----:B------:R-:W3:Y:S04]  /*b340*/  LDG.E.U16 R66, desc[UR6][R66.64] ;  /* 0x0000000642427981 */ /* 0x000ee8000c1e1500 */
[----:B------:R-:W3:Y:S01]  /*b350*/  LDG.E.U16 R62, desc[UR6][R62.64] ;  /* 0x000000063e3e7981 */ /* 0x000ee2000c1e1500 */
[----:B------:R-:W0:Y:S01]  /*b360*/  S2R R152, SR_TID.X ;  /* 0x0000000000987919 */ /* 0x000e220000002100 */
[----:B------:R-:W-:Y:S06]  /*b370*/  BAR.SYNC.DEFER_BLOCKING 0x0 ;  /* 0x0000000000007b1d */ /* 0x000fec0000010000 */
[----:B------:R1:W-:Y:S02]  /*b380*/  STL [R1+0x7c8], R5 ;  /* 0x0007c80501007387 */ /* 0x0003e40000100800 */
[----:B-1----:R-:W-:-:S02]  /*b390*/  LOP3.LUT R5, R6, 0x10, RZ, 0x3c, !PT ;  /* 0x0000001006057812 */ /* 0x002fc400078e3cff */
[----:B------:R0:W-:Y:S04]  /*b3a0*/  STS.U16 [R6+UR4+0x8800], R37 ;  /* 0x0088002506007988 */ /* 0x0001e80008000404 */
[----:B------:R1:W-:Y:S04]  /*b3b0*/  STS.U16 [R6+UR4+0x8000], R19 ;  /* 0x0080001306007988 */ /* 0x0003e80008000404 */
[----:B------:R-:W-:Y:S01]  /*b3c0*/  STS.U16 [R6+UR4+0x8400], R39 ;  /* 0x0084002706007988 */ /* 0x000fe20008000404 */
[----:B0-----:R-:W-:-:S03]  /*b3d0*/  SHF.L.U32 R37, R152, 0x1, RZ ;  /* 0x0000000198257819 */ /* 0x001fc600000006ff */
[----:B------:R-:W-:Y:S04]  /*b3e0*/  STS.U16 [R6+UR4+0x8c00], R38 ;  /* 0x008c002606007988 */ /* 0x000fe80008000404 */
[----:B------:R-:W-:Y:S04]  /*b3f0*/  STS.U16 [R6+UR4+0x9000], R40 ;  /* 0x0090002806007988 */ /* 0x000fe80008000404 */
[----:B------:R-:W-:Y:S04]  /*b400*/  STS.U16 [R6+UR4+0x9400], R41 ;  /* 0x0094002906007988 */ /* 0x000fe80008000404 */
[----:B------:R-:W-:Y:S04]  /*b410*/  STS.U16 [R6+UR4+0x9800], R73 ;  /* 0x0098004906007988 */ /* 0x000fe80008000404 */
[----:B------:R-:W-:Y:S04]  /*b420*/  STS.U16 [R6+UR4+0x9c00], R72 ;  /* 0x009c004806007988 */ /* 0x000fe80008000404 */
[----:B------:R-:W-:Y:S04]  /*b430*/  STS.U16 [R6+UR4+0xa000], R71 ;  /* 0x00a0004706007988 */ /* 0x000fe80008000404 */
[----:B----4-:R-:W-:Y:S04]  /*b440*/  STS.U16 [R6+UR4+0xa400], R70 ;  /* 0x00a4004606007988 */ /* 0x010fe80008000404 */
[----:B--2---:R-:W-:Y:S04]  /*b450*/  STS.U16 [R6+UR4+0xa800], R59 ;  /* 0x00a8003b06007988 */ /* 0x004fe80008000404 */
[----:B---3--:R-:W-:Y:S04]  /*b460*/  STS.U16 [R6+UR4+0xac00], R58 ;  /* 0x00ac003a06007988 */ /* 0x008fe80008000404 */
[----:B------:R-:W-:Y:S04]  /*b470*/  STS.U16 [R6+UR4+0xb000], R57 ;  /* 0x00b0003906007988 */ /* 0x000fe80008000404 */
[----:B------:R-:W-:Y:S04]  /*b480*/  STS.U16 [R6+UR4+0xb400], R56 ;  /* 0x00b4003806007988 */ /* 0x000fe80008000404 */
[----:B------:R-:W-:Y:S04]  /*b490*/  STS.U16 [R6+UR4+0xb800], R55 ;  /* 0x00b8003706007988 */ /* 0x000fe80008000404 */
[----:B------:R-:W-:Y:S01]  /*b4a0*/  STS.U16 [R6+UR4+0xbc00], R54 ;  /* 0x00bc003606007988 */ /* 0x000fe20008000404 */
[----:B------:R-:W-:-:S03]  /*b4b0*/  LEA R37, R152, R37, 0x8 ;  /* 0x0000002598257211 */ /* 0x000fc600078e40ff */
[----:B------:R-:W-:Y:S04]  /*b4c0*/  STS.U16 [R5+UR4+0x8080], R53 ;  /* 0x0080803505007988 */ /* 0x000fe80008000404 */
[----:B------:R-:W-:Y:S04]  /*b4d0*/  STS.U16 [R5+UR4+0x8480], R52 ;  /* 0x0084803405007988 */ /* 0x000fe80008000404 */
[----:B------:R-:W-:Y:S04]  /*b4e0*/  STS.U16 [R5+UR4+0x8880], R51 ;  /* 0x0088803305007988 */ /* 0x000fe80008000404 */
[----:B------:R-:W-:Y:S01]  /*b4f0*/  STS.U16 [R5+UR4+0x8c80], R48 ;  /* 0x008c803005007988 */ /* 0x000fe20008000404 */
[----:B------:R-:W-:-:S03]  /*b500*/  LOP3.LUT R37, R37, 0x407e, RZ, 0xc0, !PT ;  /* 0x0000407e25257812 */ /* 0x000fc600078ec0ff */
[----:B------:R-:W-:Y:S04]  /*b510*/  STS.U16 [R5+UR4+0x9080], R50 ;  /* 0x0090803205007988 */ /* 0x000fe80008000404 */
[----:B------:R-:W-:Y:S04]  /*b520*/  STS.U16 [R5+UR4+0x9480], R49 ;  /* 0x0094803105007988 */ /* 0x000fe80008000404 */
[----:B------:R-:W-:Y:S04]  /*b530*/  STS.U16 [R5+UR4+0x9880], R45 ;  /* 0x0098802d05007988 */ /* 0x000fe80008000404 */
[----:B------:R-:W-:Y:S01]  /*b540*/  STS.U16 [R5+UR4+0x9c80], R47 ;  /* 0x009c802f05007988 */ /* 0x000fe20008000404 */
[----:B-1----:R-:W-:-:S03]  /*b550*/  LOP3.LUT R19, R37, 0x20, RZ, 0x3c, !PT ;  /* 0x0000002025137812 */ /* 0x002fc600078e3cff */
[----:B------:R-:W-:Y:S04]  /*b560*/  STS.U16 [R5+UR4+0xa080], R46 ;  /* 0x00a0802e05007988 */ /* 0x000fe80008000404 */
[----:B------:R-:W-:Y:S04]  /*b570*/  STS.U16 [R5+UR4+0xa480], R42 ;  /* 0x00a4802a05007988 */ /* 0x000fe80008000404 */
[----:B------:R-:W-:Y:S04]  /*b580*/  STS.U16 [R5+UR4+0xa880], R44 ;  /* 0x00a8802c05007988 */ /* 0x000fe80008000404 */
[----:B------:R-:W-:Y:S04]  /*b590*/  STS.U16 [R5+UR4+0xac80], R43 ;  /* 0x00ac802b05007988 */ /* 0x000fe80008000404 */
[----:B------:R0:W-:Y:S04]  /*b5a0*/  STS.U16 [R5+UR4+0xb080], R18 ;  /* 0x00b0801205007988 */ /* 0x0001e80008000404 */
[----:B------:R-:W-:Y:S04]  /*b5b0*/  STS.U16 [R5+UR4+0xb480], R35 ;  /* 0x00b4802305007988 */ /* 0x000fe80008000404 */
[----:B------:R-:W-:Y:S01]  /*b5c0*/  STS.U16 [R5+UR4+0xb880], R34 ;  /* 0x00b8802205007988 */ /* 0x000fe20008000404 */
[----:B0-----:R-:W-:-:S03]  /*b5d0*/  LOP3.LUT R18, R37, 0x30, RZ, 0x3c, !PT ;  /* 0x0000003025127812 */ /* 0x001fc600078e3cff */
[----:B------:R-:W-:Y:S04]  /*b5e0*/  STS.U16 [R5+UR4+0xbc80], R33 ;  /* 0x00bc802105007988 */ /* 0x000fe80008000404 */
[----:B------:R0:W-:Y:S04]  /*b5f0*/  STS.U16 [R19+UR4+0xb500], R17 ;  /* 0x00b5001113007988 */ /* 0x0001e80008000404 */
[----:B------:R-:W-:Y:S04]  /*b600*/  STS.U16 [R19+UR4+0x8100], R32 ;  /* 0x0081002013007988 */ /* 0x000fe80008000404 */
[----:B------:R-:W-:Y:S01]  /*b610*/  STS.U16 [R19+UR4+0x8500], R31 ;  /* 0x0085001f13007988 */ /* 0x000fe20008000404 */
[----:B0-----:R-:W-:-:S03]  /*b620*/  LOP3.LUT R17, R37, 0x40, RZ, 0x3c, !PT ;  /* 0x0000004025117812 */ /* 0x001fc600078e3cff */
        /* <DEDUP_REMOVED lines=14> */
[----:B------:R0:W-:Y:S04]  /*b710*/  STS.U16 [R18+UR4+0xad80], R15 ;  /* 0x00ad800f12007988 */ /* 0x0001e80008000404 */
[----:B------:R1:W-:Y:S04]  /*b720*/  STS.U16 [R18+UR4+0x9980], R10 ;  /* 0x0099800a12007988 */ /* 0x0003e80008000404 */
[----:B------:R-:W-:Y:S01]  /*b730*/  STS.U16 [R18+UR4+0x8180], R78 ;  /* 0x0081804e12007988 */ /* 0x000fe20008000404 */
[----:B0-----:R-:W-:-:S03]  /*b740*/  LOP3.LUT R15, R37, 0x60, RZ, 0x3c, !PT ;  /* 0x00000060250f7812 */ /* 0x001fc600078e3cff */
[----:B------:R-:W-:Y:S01]  /*b750*/  STS.U16 [R18+UR4+0x8580], R77 ;  /* 0x0085804d12007988 */ /* 0x000fe20008000404 */
[----:B-1----:R-:W-:-:S03]  /*b760*/  LOP3.LUT R10, R37, 0x70, RZ, 0x3c, !PT ;  /* 0x00000070250a7812 */ /* 0x002fc600078e3cff */
        /* <DEDUP_REMOVED lines=72> */
[----:B------:R-:W-:Y:S04]  /*bbf0*/  STS.U16 [R10+UR4+0xb380], R64 ;  /* 0x00b380400a007988 */ /* 0x000fe80008000404 */
[----:B------:R-:W-:Y:S04]  /*bc00*/  STS.U16 [R10+UR4+0xb780], R68 ;  /* 0x00b780440a007988 */ /* 0x000fe80008000404 */
[----:B------:R-:W-:Y:S04]  /*bc10*/  STS.U16 [R10+UR4+0xbb80], R66 ;  /* 0x00bb80420a007988 */ /* 0x000fe80008000404 */
[----:B------:R-:W-:Y:S01]  /*bc20*/  STS.U16 [R10+UR4+0xbf80], R62 ;  /* 0x00bf803e0a007988 */ /* 0x000fe20008000404 */
[----:B------:R1:W-:Y:S06]  /*bc30*/  MEMBAR.ALL.CTA ;  /* 0x0000000000007992 */ /* 0x0003ec0000008000 */
[----:B-1----:R-:W1:Y:S02]  /*bc40*/  FENCE.VIEW.ASYNC.S ;  /* 0x00000000000073c6 */ /* 0x002e640000000000 */
[----:B-1----:R-:W-:Y:S06]  /*bc50*/  BAR.SYNC.DEFER_BLOCKING 0x0 ;  /* 0x0000000000007b1d */ /* 0x002fec0000010000 */
[----:B------:R-:W-:Y:S01]  /*bc60*/  UMOV UR37, 0x40000040 ;  /* 0x4000004000257882 */ /* 0x000fe20000000000 */
[----:B0-----:R-:W-:-:S06]  /*bc70*/  WARPGROUP.ARRIVE ;  /* 0x00000000000079c5 */ /* 0x001fcc0000000000 */
[----:B------:R-:W-:Y:S03]  /*bc80*/  HGMMA.64x128x16.F32 R88, gdesc[UR36].tnspA, RZ, !UPT, gsb0 ;  /* 0x21e00000245879f0 */ /* 0x000fe6000c0008ff */
[----:B------:R-:W-:Y:S02]  /*bc90*/  WARPGROUP.DEPBAR.LE gsb0, 0x0 ;  /* 0x00008000000079c5 */ /* 0x000fe40000010000 */
[----:B------:R-:W-:-:S07]  /*bca0*/  WARPGROUP.ARRIVE ;  /* 0x00000000000079c5 */ /* 0x000fce0000000000 */
[----:B------:R-:W-:Y:S03]  /*bcb0*/  HGMMA.64x128x16.F32 R88, gdesc[UR32].tnspA, R88, gsb0 ;  /* 0x21e00000205879f0 */ /* 0x000fe60008000858 */
        /* <DEDUP_REMOVED lines=14> */
[----:B------:R-:W-:Y:S01]  /*bda0*/  HGMMA.64x128x16.F32 R88, gdesc[UR12].tnspA, R88, gsb0 ;  /* 0x21e000000c5879f0 */ /* 0x000fe20008000858 */
[----:B------:R-:W-:Y:S04]  /*bdb0*/  STL [R1+0x7d0], R2 ;  /* 0x0007d00201007387 */ /* 0x000fe80000100800 */
[----:B------:R0:W-:Y:S04]  /*bdc0*/  STL [R1+0x7cc], R3 ;  /* 0x0007cc0301007387 */ /* 0x0001e80000100800 */
[----:B------:R-:W-:Y:S04]  /*bdd0*/  STL [R1+0x7d4], R4 ;  /* 0x0007d40401007387 */ /* 0x000fe80000100800 */
[----:B------:R-:W2:Y:S04]  /*bde0*/  LDL.64 R172, [R1+0x6b0] ;  /* 0x0006b00001ac7983 */ /* 0x000ea80000100a00 */
[----:B------:R-:W3:Y:S04]  /*bdf0*/  LDL.64 R170, [R1+0x6a8] ;  /* 0x0006a80001aa7983 */ /* 0x000ee80000100a00 */
[----:B------:R-:W4:Y:S04]  /*be00*/  LDL.64 R166, [R1+0x698] ;  /* 0x0006980001a67983 */ /* 0x000f280000100a00 */
        /* <DEDUP_REMOVED lines=8> */
[----:B0-----:R-:W4:Y:S04]  /*be90*/  LDL.64 R2, [R1+0x658] ;  /* 0x0006580001027983 */ /* 0x001f280000100a00 */
[----:B------:R-:W-:Y:S01]  /*bea0*/  STL [R1+0x950], R19 ;  /* 0x0009501301007387 */ /* 0x000fe20000100800 */
[----:B------:R-:W-:-:S02]  /*beb0*/  WARPGROUP.DEPBAR.LE gsb0, 0x0 ;  /* 0x00008000000079c5 */ /* 0x000fc40000010000 */
[----:B------:R-:W-:-:S06]  /*bec0*/  WARPGROUP.ARRIVE ;  /* 0x00000000000079c5 */ /* 0x000fcc0000000000 */
[----:B------:R-:W-:Y:S01]  /*bed0*/  HGMMA.64x128x16.F32 R88, gdesc[UR8].tnspA, R88, gsb0 ;  /* 0x21e00000085879f0 */ /* 0x000fe20008000858 */
[----:B------:R-:W-:Y:S04]  /*bee0*/  STL [R1+0x928], R18 ;  /* 0x0009281201007387 */ /* 0x000fe80000100800 */
[----:B------:R-:W-:Y:S04]  /*bef0*/  STL [R1+0x918], R17 ;  /* 0x0009181101007387 */ /* 0x000fe80000100800 */
[----:B------:R-:W-:Y:S04]  /*bf00*/  STL [R1+0x91c], R16 ;  /* 0x00091c1001007387 */ /* 0x000fe80000100800 */
[----:B------:R-:W-:Y:S04]  /*bf10*/  STL [R1+0x920], R15 ;  /* 0x0009200f01007387 */ /* 0x000fe80000100800 */
[----:B------:R0:W-:Y:S04]  /*bf20*/  STL [R1+0x924], R10 ;  /* 0x0009240a01007387 */ /* 0x0001e80000100800 */
[----:B------:R-:W-:Y:S04]  /*bf30*/  STL [R1+0x7dc], R8 ;  /* 0x0007dc0801007387 */ /* 0x000fe80000100800 */
[----:B------:R1:W-:Y:S04]  /*bf40*/  STL [R1+0x7d8], R9 ;  /* 0x0007d80901007387 */ /* 0x0003e80000100800 */
[----:B0-----:R-:W4:Y:S01]  /*bf50*/  LDL.64 R10, [R1+0x650] ;  /* 0x00065000010a7983 */ /* 0x001f220000100a00 */
[----:B------:R-:W-:Y:S01]  /*bf60*/  UIADD3.64 UR48, UR32, 0x380, URZ ;  /* 0x0000038020307897 */ /* 0x000fe2000fffe03f */
[----:B------:R-:W-:Y:S01]  /*bf70*/  UMOV UR50, UR38 ;  /* 0x0000002600327c82 */ /* 0x000fe20008000000 */
[----:B------:R-:W-:Y:S01]  /*bf80*/  UMOV UR51, UR39 ;  /* 0x0000002700337c82 */ /* 0x000fe20008000000 */
[----:B------:R-:W-:Y:S01]  /*bf90*/  UIADD3.64 UR52, UR32, 0x400, URZ ;  /* 0x0000040020347897 */ /* 0x000fe2000fffe03f */
[----:B------:R-:W4:Y:S01]  /*bfa0*/  LDL.64 R18, [R1+0x630] ;  /* 0x0006300001127983 */ /* 0x000f220000100a00 */
[----:B------:R-:W-:Y:S01]  /*bfb0*/  UMOV UR54, UR34 ;  /* 0x0000002200367c82 */ /* 0x000fe20008000000 */
[----:B------:R-:W-:Y:S01]  /*bfc0*/  UMOV UR55, UR35 ;  /* 0x0000002300377c82 */ /* 0x000fe20008000000 */
[----:B------:R-:W-:Y:S01]  /*bfd0*/  UIADD3.64 UR56, UR32, 0x480, URZ ;  /* 0x0000048020387897 */ /* 0x000fe2000fffe03f */
[----:B------:R-:W4:Y:S01]  /*bfe0*/  LDL.64 R16, [R1+0x628] ;  /* 0x0006280001107983 */ /* 0x000f220000100a00 */
[----:B------:R-:W-:-:S02]  /*bff0*/  WARPGROUP.DEPBAR.LE gsb0, 0x0 ;  /* 0x00008000000079c5 */ /* 0x000fc40000010000 */
[----:B------:R-:W-:-:S06]  /*c000*/  WARPGROUP.ARRIVE ;  /* 0x00000000000079c5 */ /* 0x000fcc0000000000 */
[----:B------:R-:W-:Y:S01]  /*c010*/  HGMMA.64x128x16.F32 R24, gdesc[UR48].tnspA, RZ, !UPT, gsb0 ;  /* 0x21e00000301879f0 */ /* 0x000fe2000c0008ff */
[----:B------:R-:W-:Y:S01]  /*c020*/  UMOV UR58, UR30 ;  /* 0x0000001e003a7c82 */ /* 0x000fe20008000000 */
[----:B------:R-:W-:Y:S01]  /*c030*/  UMOV UR59, UR31 ;  /* 0x0000001f003b7c82 */ /* 0x000fe20008000000 */
[----:B------:R-:W-:Y:S02]  /*c040*/  WARPGROUP.DEPBAR.LE gsb0, 0x0 ;  /* 0x00008000000079c5 */ /* 0x000fe40000010000 */
[----:B------:R-:W-:-:S07]  /*c050*/  WARPGROUP.ARRIVE ;  /* 0x00000000000079c5 */ /* 0x000fce0000000000 */
[----:B------:R-:W-:Y:S01]  /*c060*/  HGMMA.64x128x16.F32 R24, gdesc[UR52].tnspA, R24, gsb0 ;  /* 0x21e00000341879f0 */ /* 0x000fe20008000818 */
[----:B--2---:R-:W-:Y:S01]  /*c070*/  IMAD.WIDE R22, R0, 0x2, R172 ;  /* 0x0000000200167825 */ /* 0x004fe200078e02ac */
[----:B------:R-:W-:-:S03]  /*c080*/  R2UR UR53, R219 ;  /* 0x00000000db3572ca */ /* 0x000fc600000e0000 */
[----:B---3--:R-:W-:Y:S01]  /*c090*/  IMAD.WIDE R20, R0, 0x2, R170 ;  /* 0x0000000200147825 */ /* 0x008fe200078e02aa */
[----:B------:R-:W-:Y:S01]  /*c0a0*/  R2UR UR52, R218 ;  /* 0x00000000da3472ca */ /* 0x000fe200000e0000 */
[----:B------:R0:W2:Y:S02]  /*c0b0*/  LDG.E.U16 R232, desc[UR6][R22.64] ;  /* 0x0000000616e87981 */ /* 0x0000a4000c1e1500 */
[C---:B----4-:R-:W-:Y:S02]  /*c0c0*/  IMAD.WIDE R218, R0.reuse, 0x2, R166 ;  /* 0x0000000200da7825 */ /* 0x050fe400078e02a6 */
[----:B------:R3:W4:Y:S02]  /*c0d0*/  LDG.E.U16 R7, desc[UR6][R20.64] ;  /* 0x0000000614077981 */ /* 0x000724000c1e1500 */
[C---:B------:R-:W-:Y:S02]  /*c0e0*/  IMAD.WIDE R12, R0.reuse, 0x2, R168 ;  /* 0x00000002000c7825 */ /* 0x040fe400078e02a8 */
[----:B------:R-:W2:Y:S02]  /*c0f0*/  LDG.E.U16 R168, desc[UR6][R218.64] ;  /* 0x00000006daa87981 */ /* 0x000ea4000c1e1500 */
[----:B0-----:R-:W-:-:S02]  /*c100*/  IMAD.WIDE R22, R0, 0x2, R156 ;  /* 0x0000000200167825 */ /* 0x001fc400078e029c */
[----:B------:R0:W4:Y:S02]  /*c110*/  LDG.E.U16 R4, desc[UR6][R12.64] ;  /* 0x000000060c047981 */ /* 0x000124000c1e1500 */
[C---:B---3--:R-:W-:Y:S02]  /*c120*/  IMAD.WIDE R20, R0.reuse, 0x2, R154 ;  /* 0x0000000200147825 */ /* 0x048fe400078e029a */
[----:B------:R-:W3:Y:S04]  /*c130*/  LDL.64 R156, [R1+0x648] ;  /* 0x00064800019c7983 */ /* 0x000ee80000100a00 */
[----:B------:R1:W4:Y:S01]  /*c140*/  LDG.E.U16 R191, desc[UR6][R20.64] ;  /* 0x0000000614bf7981 */ /* 0x000322000c1e1500 */
[----:B0-----:R-:W-:-:S03]  /*c150*/  IMAD.WIDE R12, R0, 0x2, R152 ;  /* 0x00000002000c7825 */ /* 0x001fc600078e0298 */
[----:B------:R-:W4:Y:S04]  /*c160*/  LDL.64 R154, [R1+0x640] ;  /* 0x00064000019a7983 */ /* 0x000f280000100a00 */
[----:B------:R0:W4:Y:S01]  /*c170*/  LDG.E.U16 R227, desc[UR6][R12.64] ;  /* 0x000000060ce37981 */ /* 0x000122000c1e1500 */
[----:B-1----:R-:W-:-:S03]  /*c180*/  IMAD.WIDE R20, R0, 0x2, R2 ;  /* 0x0000000200147825 */ /* 0x002fc600078e0202 */
[----:B------:R-:W4:Y:S04]  /*c190*/  LDL.64 R152, [R1+0x638] ;  /* 0x0006380001987983 */ /* 0x000f280000100a00 */
[----:B------:R-:W4:Y:S01]  /*c1a0*/  LDG.E.U16 R169, desc[UR6][R20.64] ;  /* 0x0000000614a97981 */ /* 0x000f22000c1e1500 */
[----:B0-----:R-:W-:-:S05]  /*c1b0*/  IMAD.WIDE R12, R0, 0x2, R10 ;  /* 0x00000002000c7825 */ /* 0x001fca00078e020a */
[----:B------:R-:W4:Y:S01]  /*c1c0*/  LDG.E.U16 R197, desc[UR6][R12.64] ;  /* 0x000000060cc57981 */ /* 0x000f22000c1e1500 */
[----:B------:R-:W-:Y:S02]  /*c1d0*/  WARPGROUP.DEPBAR.LE gsb0, 0x0 ;  /* 0x00008000000079c5 */ /* 0x000fe40000010000 */
[----:B------:R-:W-:-:S06]  /*c1e0*/  WARPGROUP.ARRIVE ;  /* 0x00000000000079c5 */ /* 0x000fcc0000000000 */
[----:B------:R-:W-:Y:S01]  /*c1f0*/  HGMMA.64x128x16.F32 R24, gdesc[UR56].tnspA, R24, gsb0 ;  /* 0x21e00000381879f0 */ /* 0x000fe20008000818 */
[----:B------:R-:W-:Y:S02]  /*c200*/  R2UR UR57, R217 ;  /* 0x00000000d93972ca */ /* 0x000fe400000e0000 */
[----:B------:R-:W-:Y:S01]  /*c210*/  R2UR UR56, R216 ;  /* 0x00000000d83872ca */ /* 0x000fe200000e0000 */
[----:B------:R-:W-:-:S05]  /*c220*/  IMAD.WIDE R216, R0, 0x2, R8 ;  /* 0x0000000200d87825 */ /* 0x000fca00078e0208 */
[----:B------:R0:W4:Y:S02]  /*c230*/  LDG.E.U16 R228, desc[UR6][R216.64] ;  /* 0x00000006d8e47981 */ /* 0x000124000c1e1500 */
[C---:B0-----:R-:W-:Y:S02]  /*c240*/  IMAD.WIDE R216, R0.reuse, 0x2, R162 ;  /* 0x0000000200d87825 */ /* 0x041fe400078e02a2 */
[----:B------:R0:W4:Y:S04]  /*c250*/  LDG.E.U16 R163, desc[UR6][R22.64] ;  /* 0x0000000616a37981 */ /* 0x000128000c1e1500 */
[----:B------:R1:W4:Y:S01]  /*c260*/  LDG.E.U16 R196, desc[UR6][R216.64] ;  /* 0x00000006d8c47981 */ /* 0x000322000c1e1500 */
[----:B0-----:R-:W-:-:S05]  /*c270*/  IMAD.WIDE R22, R0, 0x2, R158 ;  /* 0x0000000200167825 */ /* 0x001fca00078e029e */
[----:B------:R-:W4:Y:S01]  /*c280*/  LDG.E.U16 R10, desc[UR6][R22.64] ;  /* 0x00000006160a7981 */ /* 0x000f22000c1e1500 */
[----:B-1----:R-:W-:-:S04]  /*c290*/  IMAD.WIDE R216, R0, 0x2, R160 ;  /* 0x0000000200d87825 */ /* 0x002fc800078e02a0 */
[----:B------:R-:W-:-:S05]  /*c2a0*/  IMAD.WIDE R218, R0, 0x2, R164 ;  /* 0x0000000200da7825 */ /* 0x000fca00078e02a4 */
[----:B------:R3:W4:Y:S04]  /*c2b0*/  LDG.E.U16 R231, desc[UR6][R218.64] ;  /* 0x00000006dae77981 */ /* 0x000728000c1e1500 */
[----:B--2---:R-:W-:Y:S01]  /*c2c0*/  STL [R1+0x92c], R168 ;  /* 0x00092ca801007387 */ /* 0x004fe20000100800 */
[----:B---3--:R-:W-:-:S05]  /*c2d0*/  IMAD.WIDE R218, R0, 0x2, R156 ;  /* 0x0000000200da7825 */ /* 0x008fca00078e029c */
[----:B------:R-:W2:Y:S01]  /*c2e0*/  LDG.E.U16 R166, desc[UR6][R218.64] ;  /* 0x00000006daa67981 */ /* 0x000ea2000c1e1500 */
[----:B----4-:R-:W-:-:S04]  /*c2f0*/  IMAD.WIDE R22, R0, 0x2, R152 ;  /* 0x0000000200167825 */ /* 0x010fc800078e0298 */
[C---:B------:R-:W-:Y:S01]  /*c300*/  IMAD.WIDE R20, R0.reuse, 0x2, R18 ;  /* 0x0000000200147825 */ /* 0x040fe200078e0212 */
[----:B------:R-:W3:Y:S03]  /*c310*/  LDG.E.U16 R226, desc[UR6][R22.64] ;  /* 0x0000000616e27981 */ /* 0x000ee6000c1e1500 */
[C---:B------:R-:W-:Y:S01]  /*c320*/  IMAD.WIDE R12, R0.reuse, 0x2, R16 ;  /* 0x00000002000c7825 */ /* 0x040fe200078e0210 */
[----:B------:R-:W4:Y:S04]  /*c330*/  LDG.E.U16 R230, desc[UR6][R20.64] ;  /* 0x0000000614e67981 */ /* 0x000f28000c1e1500 */
[----:B------:R-:W-:Y:S04]  /*c340*/  STL [R1+0x930], R196 ;  /* 0x000930c401007387 */ /* 0x000fe80000100800 */
[----:B------:R-:W-:Y:S04]  /*c350*/  STL [R1+0x934], R163 ;  /* 0x000934a301007387 */ /* 0x000fe80000100800 */
[----:B------:R-:W-:Y:S04]  /*c360*/  STL [R1+0x938], R191 ;  /* 0x000938bf01007387 */ /* 0x000fe80000100800 */
[----:B------:R-:W3:Y:S04]  /*c370*/  LDL.64 R160, [R1+0x620] ;  /* 0x0006200001a07983 */ /* 0x000ee80000100a00 */
[----:B------:R-:W4:Y:S04]  /*c380*/  LDL.64 R158, [R1+0x618] ;  /* 0x00061800019e7983 */ /* 0x000f280000100a00 */
[----:B------:R-:W4:Y:S04]  /*c390*/  LDL.64 R14, [R1+0x610] ;  /* 0x00061000010e7983 */ /* 0x000f280000100a00 */
[----:B------:R-:W4:Y:S04]  /*c3a0*/  LDL.64 R8, [R1+0x608] ;  /* 0x0006080001087983 */ /* 0x000f280000100a00 */
[----:B------:R-:W4:Y:S04]  /*c3b0*/  LDL.64 R2, [R1+0x600] ;  /* 0x0006000001027983 */ /* 0x000f280000100a00 */
[----:B------:R0:W-:Y:S04]  /*c3c0*/  STL [R1+0x124], R7 ;  /* 0x0001240701007387 */ /* 0x0001e80000100800 */
[----:B------:R1:W-:Y:S04]  /*c3d0*/  STL [R1+0x12c], R4 ;  /* 0x00012c0401007387 */ /* 0x0003e80000100800 */
[----:B------:R4:W-:Y:S04]  /*c3e0*/  STL [R1+0x93c], R10 ;  /* 0x00093c0a01007387 */ /* 0x0009e80000100800 */
[----:B0-----:R0:W4:Y:S04]  /*c3f0*/  LDG.E.U16 R7, desc[UR6][R216.64] ;  /* 0x00000006d8077981 */ /* 0x001128000c1e1500 */
[----:B------:R-:W-:Y:S04]  /*c400*/  STL [R1+0x940], R169 ;  /* 0x000940a901007387 */ /* 0x000fe80000100800 */
[----:B------:R-:W-:Y:S01]  /*c410*/  STL [R1+0x944], R197 ;  /* 0x000944c501007387 */ /* 0x000fe20000100800 */
[----:B0-----:R-:W-:-:S03]  /*c420*/  IMAD.WIDE R216, R0, 0x2, R154 ;  /* 0x0000000200d87825 */ /* 0x001fc600078e029a */
[----:B------:R-:W4:Y:S04]  /*c430*/  LDL.64 R152, [R1+0x5e8] ;  /* 0x0005e80001987983 */ /* 0x000f280000100a00 */
[----:B------:R4:W4:Y:S04]  /*c440*/  LDG.E.U16 R194, desc[UR6][R216.64] ;  /* 0x00000006d8c27981 */ /* 0x000928000c1e1500 */
[----:B-1----:R0:W4:Y:S04]  /*c450*/  LDG.E.U16 R4, desc[UR6][R12.64] ;  /* 0x000000060c047981 */ /* 0x002128000c1e1500 */
[----:B------:R-:W4:Y:S04]  /*c460*/  LDL.64 R156, [R1+0x5f8] ;  /* 0x0005f800019c7983 */ /* 0x000f280000100a00 */
[----:B------:R-:W4:Y:S04]  /*c470*/  LDL.64 R154, [R1+0x5f0] ;  /* 0x0005f000019a7983 */ /* 0x000f280000100a00 */
[----:B------:R-:W4:Y:S04]  /*c480*/  LDL.64 R16, [R1+0x5d8] ;  /* 0x0005d80001107983 */ /* 0x000f280000100a00 */
[----:B------:R-:W4:Y:S04]  /*c490*/  LDL.64 R18, [R1+0x5e0] ;  /* 0x0005e00001127983 */ /* 0x000f280000100a00 */
[----:B--2---:R-:W-:Y:S01]  /*c4a0*/  STL [R1+0x948], R166 ;  /* 0x000948a601007387 */ /* 0x004fe20000100800 */
[----:B---3--:R-:W-:-:S04]  /*c4b0*/  IMAD.WIDE R218, R0, 0x2, R160 ;  /* 0x0000000200da7825 */ /* 0x008fc800078e02a0 */
[----:B----4-:R-:W-:-:S04]  /*c4c0*/  IMAD.WIDE R216, R0, 0x2, R158 ;  /* 0x0000000200d87825 */ /* 0x010fc800078e029e */
[C---:B------:R-:W-:Y:S01]  /*c4d0*/  IMAD.WIDE R22, R0.reuse, 0x2, R14 ;  /* 0x0000000200167825 */ /* 0x040fe200078e020e */
[----:B------:R-:W2:Y:S03]  /*c4e0*/  LDG.E.U16 R172, desc[UR6][R216.64] ;  /* 0x00000006d8ac7981 */ /* 0x000ea6000c1e1500 */
[C---:B------:R-:W-:Y:S01]  /*c4f0*/  IMAD.WIDE R20, R0.reuse, 0x2, R8 ;  /* 0x0000000200147825 */ /* 0x040fe200078e0208 */
[----:B------:R-:W3:Y:S03]  /*c500*/  LDG.E.U16 R15, desc[UR6][R218.64] ;  /* 0x00000006da0f7981 */ /* 0x000ee6000c1e1500 */
[C---:B0-----:R-:W-:Y:S01]  /*c510*/  IMAD.WIDE R12, R0.reuse, 0x2, R2 ;  /* 0x00000002000c7825 */ /* 0x041fe200078e0202 */
[----:B------:R0:W4:Y:S04]  /*c520*/  LDG.E.U16 R200, desc[UR6][R22.64] ;  /* 0x0000000616c87981 */ /* 0x000128000c1e1500 */
[----:B------:R-:W4:Y:S04]  /*c530*/  LDG.E.U16 R167, desc[UR6][R20.64] ;  /* 0x0000000614a77981 */ /* 0x000f28000c1e1500 */
[----:B------:R1:W4:Y:S01]  /*c540*/  LDG.E.U16 R195, desc[UR6][R12.64] ;  /* 0x000000060cc37981 */ /* 0x000322000c1e1500 */
[----:B0-----:R-:W-:-:S03]  /*c550*/  IMAD.WIDE R22, R0, 0x2, R152 ;  /* 0x0000000200167825 */ /* 0x001fc600078e0298 */
[----:B------:R0:W-:Y:S04]  /*c560*/  STL [R1+0x94c], R194 ;  /* 0x00094cc201007387 */ /* 0x0001e80000100800 */
[----:B------:R-:W4:Y:S04]  /*c570*/  LDL.64 R10, [R1+0x5d0] ;  /* 0x0005d000010a7983 */ /* 0x000f280000100a00 */
[----:B------:R-:W4:Y:S04]  /*c580*/  LDL.64 R164, [R1+0x5c8] ;  /* 0x0005c80001a47983 */ /* 0x000f280000100a00 */
[----:B------:R-:W-:Y:S04]  /*c590*/  STL [R1+0x120], R7 ;  /* 0x0001200701007387 */ /* 0x000fe80000100800 */
[----:B------:R-:W4:Y:S04]  /*c5a0*/  LDL.64 R2, [R1+0x5b8] ;  /* 0x0005b80001027983 */ /* 0x000f280000100a00 */
[----:B0-----:R-:W4:Y:S04]  /*c5b0*/  LDG.E.U16 R194, desc[UR6][R22.64] ;  /* 0x0000000616c27981 */ /* 0x001f28000c1e1500 */
[----:B------:R-:W4:Y:S01]  /*c5c0*/  LDL.64 R8, [R1+0x5c0] ;  /* 0x0005c00001087983 */ /* 0x000f220000100a00 */
[----:B------:R-:W-:-:S04]  /*c5d0*/  IMAD.WIDE R218, R0, 0x2, R156 ;  /* 0x0000000200da7825 */ /* 0x000fc800078e029c */
[C---:B------:R-:W-:Y:S01]  /*c5e0*/  IMAD.WIDE R216, R0.reuse, 0x2, R154 ;  /* 0x0000000200d87825 */ /* 0x040fe200078e029a */
[----:B------:R-:W4:Y:S03]  /*c5f0*/  LDG.E.U16 R225, desc[UR6][R218.64] ;  /* 0x00000006dae17981 */ /* 0x000f26000c1e1500 */
[C---:B-1----:R-:W-:Y:S01]  /*c600*/  IMAD.WIDE R12, R0.reuse, 0x2, R16 ;  /* 0x00000002000c7825 */ /* 0x042fe200078e0210 */
[----:B------:R-:W4:Y:S03]  /*c610*/  LDG.E.U16 R229, desc[UR6][R216.64] ;  /* 0x00000006d8e57981 */ /* 0x000f26000c1e1500 */
[C---:B------:R-:W-:Y:S01]  /*c620*/  IMAD.WIDE R20, R0.reuse, 0x2, R18 ;  /* 0x0000000200147825 */ /* 0x040fe200078e0212 */
[----:B------:R0:W4:Y:S04]  /*c630*/  LDG.E.U16 R173, desc[UR6][R12.64] ;  /* 0x000000060cad7981 */ /* 0x000128000c1e1500 */
[----:B------:R1:W4:Y:S04]  /*c640*/  LDG.E.U16 R16, desc[UR6][R20.64] ;  /* 0x0000000614107981 */ /* 0x000328000c1e1500 */
[----:B---3--:R3:W-:Y:S04]  /*c650*/  STL [R1+0x954], R15 ;  /* 0x0009540f01007387 */ /* 0x0087e80000100800 */
[----:B--2---:R-:W-:Y:S04]  /*c660*/  STL [R1+0x958], R172 ;  /* 0x000958ac01007387 */ /* 0x004fe80000100800 */
[----:B----4-:R-:W-:Y:S04]  /*c670*/  STL [R1+0x95c], R200 ;  /* 0x00095cc801007387 */ /* 0x010fe80000100800 */
[----:B------:R-:W-:Y:S04]  /*c680*/  STL [R1+0x960], R167 ;  /* 0x000960a701007387 */ /* 0x000fe80000100800 */
[----:B------:R-:W-:Y:S04]  /*c690*/  STL [R1+0x964], R195 ;  /* 0x000964c301007387 */ /* 0x000fe80000100800 */
[----:B------:R-:W2:Y:S04]  /*c6a0*/  LDL.64 R160, [R1+0x5b0] ;  /* 0x0005b00001a07983 */ /* 0x000ea80000100a00 */
[----:B------:R-:W4:Y:S04]  /*c6b0*/  LDL.64 R158, [R1+0x5a8] ;  /* 0x0005a800019e7983 */ /* 0x000f280000100a00 */
[----:B------:R-:W4:Y:S04]  /*c6c0*/  LDL.64 R156, [R1+0x5a0] ;  /* 0x0005a000019c7983 */ /* 0x000f280000100a00 */
[----:B------:R-:W4:Y:S04]  /*c6d0*/  LDL.64 R154, [R1+0x578] ;  /* 0x00057800019a7983 */ /* 0x000f280000100a00 */
[----:B------:R-:W4:Y:S04]  /*c6e0*/  LDL.64 R152, [R1+0x598] ;  /* 0x0005980001987983 */ /* 0x000f280000100a00 */
[----:B------:R-:W4:Y:S04]  /*c6f0*/  LDL.64 R162, [R1+0x590] ;  /* 0x0005900001a27983 */ /* 0x000f280000100a00 */
[----:B------:R-:W-:Y:S04]  /*c700*/  STL [R1+0x11c], R4 ;  /* 0x00011c0401007387 */ /* 0x000fe80000100800 */
[----:B------:R-:W4:Y:S01]  /*c710*/  LDL.64 R18, [R1+0x538] ;  /* 0x0005380001127983 */ /* 0x000f220000100a00 */
[----:B0-----:R-:W-:-:S03]  /*c720*/  IMAD.WIDE R12, R0, 0x2, R2 ;  /* 0x00000002000c7825 */ /* 0x001fc600078e0202 */
[----:B---3--:R-:W3:Y:S04]  /*c730*/  LDL.64 R14, [R1+0x4f8] ;  /* 0x0004f800010e7983 */ /* 0x008ee80000100a00 */
[----:B------:R0:W-:Y:S04]  /*c740*/  STL [R1+0x968], R194 ;  /* 0x000968c201007387 */ /* 0x0001e80000100800 */
[----:B------:R-:W3:Y:S01]  /*c750*/  LDL.64 R2, [R1+0x588] ;  /* 0x0005880001027983 */ /* 0x000ee20000100a00 */
[----:B-1----:R-:W-:-:S03]  /*c760*/  IMAD.WIDE R20, R0, 0x2, R8 ;  /* 0x0000000200147825 */ /* 0x002fc600078e0208 */
[----:B------:R-:W3:Y:S01]  /*c770*/  LDL.64 R8, [R1+0x478] ;  /* 0x0004780001087983 */ /* 0x000ee20000100a00 */
[----:B------:R-:W-:-:S03]  /*c780*/  IMAD.WIDE R216, R0, 0x2, R10 ;  /* 0x0000000200d87825 */ /* 0x000fc600078e020a */
[----:B------:R-:W3:Y:S01]  /*c790*/  LDL.64 R10, [R1+0x4b8] ;  /* 0x0004b800010a7983 */ /* 0x000ee20000100a00 */
[----:B------:R-:W-:-:S03]  /*c7a0*/  IMAD.WIDE R22, R0, 0x2, R164 ;  /* 0x0000000200167825 */ /* 0x000fc600078e02a4 */
[----:B------:R4:W3:Y:S04]  /*c7b0*/  LDG.E.U16 R201, desc[UR6][R216.64] ;  /* 0x00000006d8c97981 */ /* 0x0008e8000c1e1500 */
[----:B------:R1:W3:Y:S04]  /*c7c0*/  LDG.E.U16 R170, desc[UR6][R22.64] ;  /* 0x0000000616aa7981 */ /* 0x0002e8000c1e1500 */
[----:B------:R0:W3:Y:S04]  /*c7d0*/  LDG.E.U16 R224, desc[UR6][R12.64] ;  /* 0x000000060ce07981 */ /* 0x0000e8000c1e1500 */
[----:B------:R-:W3:Y:S04]  /*c7e0*/  LDL.64 R180, [R1+0x558] ;  /* 0x0005580001b47983 */ /* 0x000ee80000100a00 */
[----:B------:R-:W3:Y:S04]  /*c7f0*/  LDL.64 R174, [R1+0x540] ;  /* 0x0005400001ae7983 */ /* 0x000ee80000100a00 */
[----:B------:R-:W3:Y:S04]  /*c800*/  LDL.64 R178, [R1+0x550] ;  /* 0x0005500001b27983 */ /* 0x000ee80000100a00 */
[----:B------:R-:W3:Y:S01]  /*c810*/  LDG.E.U16 R198, desc[UR6][R20.64] ;  /* 0x0000000614c67981 */ /* 0x000ee2000c1e1500 */
[----:B------:R-:W-:-:S03]  /*c820*/  R2UR UR49, R221 ;  /* 0x00000000dd3172ca */ /* 0x000fc600000e0000 */
[----:B------:R-:W3:Y:S04]  /*c830*/  LDL.64 R164, [R1+0x508] ;  /* 0x0005080001a47983 */ /* 0x000ee80000100a00 */
        /* <DEDUP_REMOVED lines=9> */
[----:B------:R-:W-:-:S03]  /*c8d0*/  R2UR UR48, R220 ;  /* 0x00000000dc3072ca */ /* 0x000fc600000e0000 */
[----:B------:R-:W3:Y:S04]  /*c8e0*/  LDL.64 R236, [R1+0x3f0] ;  /* 0x0003f00001ec7983 */ /* 0x000ee80000100a00 */
[----:B------:R-:W3:Y:S04]  /*c8f0*/  LDL.64 R214, [R1+0x3d8] ;  /* 0x0003d80001d67983 */ /* 0x000ee80000100a00 */
[----:B------:R-:W3:Y:S04]  /*c900*/  LDL.64 R240, [R1+0x390] ;  /* 0x0003900001f07983 */ /* 0x000ee80000100a00 */
[----:B------:R-:W3:Y:S04]  /*c910*/  LDL.64 R242, [R1+0x320] ;  /* 0x0003200001f27983 */ /* 0x000ee80000100a00 */
[----:B------:R-:W3:Y:S04]  /*c920*/  LDL.64 R246, [R1+0x350] ;  /* 0x0003500001f67983 */ /* 0x000ee80000100a00 */
[----:B------:R-:W3:Y:S01]  /*c930*/  LDL.64 R244, [R1+0x348] ;  /* 0x0003480001f47983 */ /* 0x000ee20000100a00 */
[----:B--2---:R-:W-:-:S03]  /*c940*/  IMAD.WIDE R218, R0, 0x2, R160 ;  /* 0x0000000200da7825 */ /* 0x004fc600078e02a0 */
[----:B------:R-:W2:Y:S01]  /*c950*/  LDL.64 R160, [R1+0x580] ;  /* 0x0005800001a07983 */ /* 0x000ea20000100a00 */
[----:B----4-:R-:W-:-:S03]  /*c960*/  IMAD.WIDE R216, R0, 0x2, R158 ;  /* 0x0000000200d87825 */ /* 0x010fc600078e029e */
[----:B------:R-:W4:Y:S01]  /*c970*/  LDL.64 R158, [R1+0x570] ;  /* 0x00057000019e7983 */ /* 0x000f220000100a00 */
[----:B-1----:R-:W-:-:S03]  /*c980*/  IMAD.WIDE R22, R0, 0x2, R156 ;  /* 0x0000000200167825 */ /* 0x002fc600078e029c */
[----:B------:R-:W2:Y:S04]  /*c990*/  LDL.64 R156, [R1+0x568] ;  /* 0x00056800019c7983 */ /* 0x000ea80000100a00 */
[----:B0-----:R0:W2:Y:S04]  /*c9a0*/  LDG.E.U16 R194, desc[UR6][R218.64] ;  /* 0x00000006dac27981 */ /* 0x0010a8000c1e1500 */
[----:B------:R3:W2:Y:S01]  /*c9b0*/  LDG.E.U16 R17, desc[UR6][R22.64] ;  /* 0x0000000616117981 */ /* 0x0006a2000c1e1500 */
[----:B------:R-:W-:-:S03]  /*c9c0*/  IMAD.WIDE R12, R0, 0x2, R162 ;  /* 0x00000002000c7825 */ /* 0x000fc600078e02a2 */
[----:B------:R-:W2:Y:S01]  /*c9d0*/  LDG.E.U16 R166, desc[UR6][R216.64] ;  /* 0x00000006d8a67981 */ /* 0x000ea2000c1e1500 */
[----:B0-----:R-:W-:-:S03]  /*c9e0*/  IMAD.WIDE R218, R0, 0x2, R154 ;  /* 0x0000000200da7825 */ /* 0x001fc600078e029a */
[----:B------:R-:W2:Y:S04]  /*c9f0*/  LDL.64 R154, [R1+0x548] ;  /* 0x00054800019a7983 */ /* 0x000ea80000100a00 */
[----:B------:R0:W2:Y:S01]  /*ca00*/  LDG.E.U16 R223, desc[UR6][R218.64] ;  /* 0x00000006dadf7981 */ /* 0x0000a2000c1e1500 */
[----:B---3--:R-:W-:-:S03]  /*ca10*/  IMAD.WIDE R22, R0, 0x2, R14 ;  /* 0x0000000200167825 */ /* 0x008fc600078e020e */
[----:B------:R1:W3:Y:S04]  /*ca20*/  LDG.E.U16 R204, desc[UR6][R12.64] ;  /* 0x000000060ccc7981 */ /* 0x0002e8000c1e1500 */
[----:B------:R-:W3:Y:S01]  /*ca30*/  LDL.64 R14, [R1+0x528] ;  /* 0x00052800010e7983 */ /* 0x000ee20000100a00 */
[----:B0-----:R-:W-:-:S03]  /*ca40*/  IMAD.WIDE R218, R0, 0x2, R2 ;  /* 0x0000000200da7825 */ /* 0x001fc600078e0202 */
[----:B------:R-:W3:Y:S01]  /*ca50*/  LDL.64 R2, [R1+0x518] ;  /* 0x0005180001027983 */ /* 0x000ee20000100a00 */
[----:B-1----:R-:W-:-:S03]  /*ca60*/  IMAD.WIDE R12, R0, 0x2, R8 ;  /* 0x00000002000c7825 */ /* 0x002fc600078e0208 */
[----:B------:R-:W3:Y:S01]  /*ca70*/  LDL.64 R8, [R1+0x520] ;  /* 0x0005200001087983 */ /* 0x000ee20000100a00 */
[----:B------:R-:W-:-:S03]  /*ca80*/  IMAD.WIDE R20, R0, 0x2, R152 ;  /* 0x0000000200147825 */ /* 0x000fc600078e0298 */
[----:B------:R-:W3:Y:S01]  /*ca90*/  LDL.64 R152, [R1+0x560] ;  /* 0x0005600001987983 */ /* 0x000ee20000100a00 */
[----:B------:R-:W-:-:S03]  /*caa0*/  IMAD.WIDE R216, R0, 0x2, R18 ;  /* 0x0000000200d87825 */ /* 0x000fc600078e0212 */
[----:B------:R-:W3:Y:S04]  /*cab0*/  LDL.64 R18, [R1+0x530] ;  /* 0x0005300001127983 */ /* 0x000ee80000100a00 */
[----:B------:R0:W3:Y:S04]  /*cac0*/  LDG.E.U16 R176, desc[UR6][R20.64] ;  /* 0x0000000614b07981 */ /* 0x0000e8000c1e1500 */
[----:B------:R-:W3:Y:S04]  /*cad0*/  LDG.E.U16 R221, desc[UR6][R22.64] ;  /* 0x0000000616dd7981 */ /* 0x000ee8000c1e1500 */
[----:B------:R-:W3:Y:S01]  /*cae0*/  LDG.E.U16 R222, desc[UR6][R216.64] ;  /* 0x00000006d8de7981 */ /* 0x000ee2000c1e1500 */
[----:B0-----:R-:W-:-:S03]  /*caf0*/  IMAD.WIDE R20, R0, 0x2, R10 ;  /* 0x0000000200147825 */ /* 0x001fc600078e020a */
[----:B------:R0:W3:Y:S04]  /*cb00*/  LDG.E.U16 R171, desc[UR6][R218.64] ;  /* 0x00000006daab7981 */ /* 0x0000e8000c1e1500 */
[----:B------:R2:W3:Y:S04]  /*cb10*/  LDG.E.U16 R11, desc[UR6][R20.64] ;  /* 0x00000006140b7981 */ /* 0x0004e8000c1e1500 */
[----:B------:R-:W3:Y:S01]  /*cb20*/  LDL.64 R162, [R1+0x500] ;  /* 0x0005000001a27983 */ /* 0x000ee20000100a00 */
[----:B0-----:R-:W-:-:S03]  /*cb30*/  IMAD.WIDE R218, R0, 0x2, R180 ;  /* 0x0000000200da7825 */ /* 0x001fc600078e02b4 */
[----:B------:R-:W3:Y:S04]  /*cb40*/  LDG.E.U16 R7, desc[UR6][R12.64] ;  /* 0x000000060c077981 */ /* 0x000ee8000c1e1500 */
[----:B------:R-:W3:Y:S01]  /*cb50*/  LDG.E.U16 R177, desc[UR6][R218.64] ;  /* 0x00000006dab17981 */ /* 0x000ee2000c1e1500 */
[----:B----4-:R-:W-:-:S03]  /*cb60*/  IMAD.WIDE R22, R0, 0x2, R158 ;  /* 0x0000000200167825 */ /* 0x010fc600078e029e */
[----:B------:R-:W4:Y:S01]  /*cb70*/  LDL.64 R158, [R1+0x4e8] ;  /* 0x0004e800019e7983 */ /* 0x000f220000100a00 */
[----:B--2---:R-:W-:-:S03]  /*cb80*/  IMAD.WIDE R20, R0, 0x2, R156 ;  /* 0x0000000200147825 */ /* 0x004fc600078e029c */
[----:B------:R0:W2:Y:S01]  /*cb90*/  LDG.E.U16 R195, desc[UR6][R22.64] ;  /* 0x0000000616c37981 */ /* 0x0000a2000c1e1500 */
[----:B------:R-:W-:-:S03]  /*cba0*/  IMAD.WIDE R216, R0, 0x2, R160 ;  /* 0x0000000200d87825 */ /* 0x000fc600078e02a0 */
[----:B------:R-:W2:Y:S04]  /*cbb0*/  LDL.64 R160, [R1+0x4f0] ;  /* 0x0004f00001a07983 */ /* 0x000ea80000100a00 */
[----:B------:R1:W2:Y:S04]  /*cbc0*/  LDG.E.U16 R197, desc[UR6][R20.64] ;  /* 0x0000000614c57981 */ /* 0x0002a8000c1e1500 */
[----:B------:R1:W2:Y:S01]  /*cbd0*/  LDG.E.U16 R199, desc[UR6][R216.64] ;  /* 0x00000006d8c77981 */ /* 0x0002a2000c1e1500 */
[----:B0-----:R-:W-:-:S03]  /*cbe0*/  IMAD.WIDE R22, R0, 0x2, R154 ;  /* 0x0000000200167825 */ /* 0x001fc600078e029a */
[----:B------:R-:W2:Y:S01]  /*cbf0*/  LDL.64 R154, [R1+0x4d8] ;  /* 0x0004d800019a7983 */ /* 0x000ea20000100a00 */
[----:B-1----:R-:W-:-:S03]  /*cc00*/  IMAD.WIDE R20, R0, 0x2, R174 ;  /* 0x0000000200147825 */ /* 0x002fc600078e02ae */
[----:B------:R0:W2:Y:S01]  /*cc10*/  LDG.E.U16 R174, desc[UR6][R22.64] ;  /* 0x0000000616ae7981 */ /* 0x0000a2000c1e1500 */
[----:B------:R-:W-:-:S03]  /*cc20*/  IMAD.WIDE R216, R0, 0x2, R178 ;  /* 0x0000000200d87825 */ /* 0x000fc600078e02b2 */
[----:B------:R-:W2:Y:S01]  /*cc30*/  LDL.64 R156, [R1+0x4e0] ;  /* 0x0004e000019c7983 */ /* 0x000ea20000100a00 */
[----:B---3--:R-:W-:-:S03]  /*cc40*/  IMAD.WIDE R218, R0, 0x2, R14 ;  /* 0x0000000200da7825 */ /* 0x008fc600078e020e */
[----:B------:R1:W3:Y:S01]  /*cc50*/  LDG.E.U16 R205, desc[UR6][R216.64] ;  /* 0x00000006d8cd7981 */ /* 0x0002e2000c1e1500 */
[----:B0-----:R-:W-:-:S03]  /*cc60*/  IMAD.WIDE R22, R0, 0x2, R2 ;  /* 0x0000000200167825 */ /* 0x001fc600078e0202 */
[----:B------:R-:W3:Y:S04]  /*cc70*/  LDL.64 R2, [R1+0x4b0] ;  /* 0x0004b00001027983 */ /* 0x000ee80000100a00 */
[----:B------:R-:W3:Y:S01]  /*cc80*/  LDL.64 R14, [R1+0x4c8] ;  /* 0x0004c800010e7983 */ /* 0x000ee20000100a00 */
[----:B-1----:R-:W-:-:S03]  /*cc90*/  IMAD.WIDE R216, R0, 0x2, R8 ;  /* 0x0000000200d87825 */ /* 0x002fc600078e0208 */
[----:B------:R-:W3:Y:S01]  /*cca0*/  LDL.64 R8, [R1+0x4c0] ;  /* 0x0004c00001087983 */ /* 0x000ee20000100a00 */
[----:B------:R-:W-:-:S03]  /*ccb0*/  IMAD.WIDE R12, R0, 0x2, R152 ;  /* 0x00000002000c7825 */ /* 0x000fc600078e0298 */
[----:B------:R-:W3:Y:S04]  /*ccc0*/  LDG.E.U16 R202, desc[UR6][R20.64] ;  /* 0x0000000614ca7981 */ /* 0x000ee8000c1e1500 */
[----:B------:R0:W3:Y:S04]  /*ccd0*/  LDG.E.U16 R152, desc[UR6][R12.64] ;  /* 0x000000060c987981 */ /* 0x0000e8000c1e1500 */
[----:B------:R-:W3:Y:S04]  /*cce0*/  LDG.E.U16 R153, desc[UR6][R216.64] ;  /* 0x00000006d8997981 */ /* 0x000ee8000c1e1500 */
[----:B------:R-:W3:Y:S01]  /*ccf0*/  LDG.E.U16 R180, desc[UR6][R22.64] ;  /* 0x0000000616b47981 */ /* 0x000ee2000c1e1500 */
[----:B0-----:R-:W-:-:S03]  /*cd00*/  IMAD.WIDE R12, R0, 0x2, R18 ;  /* 0x00000002000c7825 */ /* 0x001fc600078e0212 */
[----:B------:R-:W3:Y:S04]  /*cd10*/  LDL.64 R18, [R1+0x4d0] ;  /* 0x0004d00001127983 */ /* 0x000ee80000100a00 */
[----:B------:R0:W3:Y:S01]  /*cd20*/  LDG.E.U16 R167, desc[UR6][R12.64] ;  /* 0x000000060ca77981 */ /* 0x0000e2000c1e1500 */
[----:B------:R-:W-:-:S03]  /*cd30*/  IMAD.WIDE R20, R0, 0x2, R168 ;  /* 0x0000000200147825 */ /* 0x000fc600078e02a8 */
[----:B------:R1:W3:Y:S04]  /*cd40*/  LDG.E.U16 R169, desc[UR6][R218.64] ;  /* 0x00000006daa97981 */ /* 0x0002e8000c1e1500 */
[----:B------:R-:W3:Y:S01]  /*cd50*/  LDG.E.U16 R208, desc[UR6][R20.64] ;  /* 0x0000000614d07981 */ /* 0x000ee2000c1e1500 */
[----:B0-----:R-:W-:-:S03]  /*cd60*/  IMAD.WIDE R12, R0, 0x2, R164 ;  /* 0x00000002000c7825 */ /* 0x001fc600078e02a4 */
[----:B------:R-:W3:Y:S04]  /*cd70*/  LDL.64 R164, [R1+0x450] ;  /* 0x0004500001a47983 */ /* 0x000ee80000100a00 */
[----:B------:R0:W3:Y:S01]  /*cd80*/  LDG.E.U16 R175, desc[UR6][R12.64] ;  /* 0x000000060caf7981 */ /* 0x0000e2000c1e1500 */
[----:B-1----:R-:W-:-:S03]  /*cd90*/  IMAD.WIDE R218, R0, 0x2, R162 ;  /* 0x0000000200da7825 */ /* 0x002fc600078e02a2 */
[----:B------:R-:W3:Y:S04]  /*cda0*/  LDL.64 R162, [R1+0x470] ;  /* 0x0004700001a27983 */ /* 0x000ee80000100a00 */
[----:B------:R-:W3:Y:S01]  /*cdb0*/  LDG.E.U16 R203, desc[UR6][R218.64] ;  /* 0x00000006dacb7981 */ /* 0x000ee2000c1e1500 */
[----:B----4-:R-:W-:-:S03]  /*cdc0*/  IMAD.WIDE R22, R0, 0x2, R158 ;  /* 0x0000000200167825 */ /* 0x010fc600078e029e */
[----:B------:R-:W4:Y:S04]  /*cdd0*/  LDL.64 R158, [R1+0x468] ;  /* 0x00046800019e7983 */ /* 0x000f280000100a00 */
[----:B------:R-:W4:Y:S01]  /*cde0*/  LDG.E.U16 R10, desc[UR6][R22.64] ;  /* 0x00000006160a7981 */ /* 0x000f22000c1e1500 */
[----:B--2---:R-:W-:-:S03]  /*cdf0*/  IMAD.WIDE R216, R0, 0x2, R160 ;  /* 0x0000000200d87825 */ /* 0x004fc600078e02a0 */
[----:B------:R-:W2:Y:S04]  /*ce00*/  LDL.64 R160, [R1+0x460] ;  /* 0x0004600001a07983 */ /* 0x000ea80000100a00 */
[----:B------:R-:W2:Y:S01]  /*ce10*/  LDG.E.U16 R200, desc[UR6][R216.64] ;  /* 0x00000006d8c87981 */ /* 0x000ea2000c1e1500 */
[----:B0-----:R-:W-:-:S03]  /*ce20*/  IMAD.WIDE R12, R0, 0x2, R154 ;  /* 0x00000002000c7825 */ /* 0x001fc600078e029a */
[----:B------:R-:W2:Y:S04]  /*ce30*/  LDL.64 R154, [R1+0x440] ;  /* 0x00044000019a7983 */ /* 0x000ea80000100a00 */
[----:B------:R3:W2:Y:S01]  /*ce40*/  LDG.E.U16 R181, desc[UR6][R12.64] ;  /* 0x000000060cb57981 */ /* 0x0006a2000c1e1500 */
[----:B------:R-:W-:-:S05]  /*ce50*/  IMAD.WIDE R20, R0, 0x2, R156 ;  /* 0x0000000200147825 */ /* 0x000fca00078e029c */
[----:B------:R0:W2:Y:S01]  /*ce60*/  LDG.E.U16 R156, desc[UR6][R20.64] ;  /* 0x00000006149c7981 */ /* 0x0000a2000c1e1500 */
[----:B---3--:R-:W-:-:S03]  /*ce70*/  IMAD.WIDE R12, R0, 0x2, R2 ;  /* 0x00000002000c7825 */ /* 0x008fc600078e0202 */
[----:B------:R-:W3:Y:S01]  /*ce80*/  LDL.64 R2, [R1+0x438] ;  /* 0x0004380001027983 */ /* 0x000ee20000100a00 */
[----:B------:R-:W-:-:S03]  /*ce90*/  IMAD.WIDE R22, R0, 0x2, R14 ;  /* 0x0000000200167825 */ /* 0x000fc600078e020e */
[----:B------:R-:W3:Y:S01]  /*cea0*/  LDL.64 R14, [R1+0x458] ;  /* 0x00045800010e7983 */ /* 0x000ee20000100a00 */
[----:B0-----:R-:W-:-:S03]  /*ceb0*/  IMAD.WIDE R20, R0, 0x2, R8 ;  /* 0x0000000200147825 */ /* 0x001fc600078e0208 */
[----:B------:R-:W3:Y:S04]  /*cec0*/  LDL.64 R8, [R1+0x448] ;  /* 0x0004480001087983 */ /* 0x000ee80000100a00 */
[----:B------:R0:W3:Y:S04]  /*ced0*/  LDG.E.U16 R178, desc[UR6][R22.64] ;  /* 0x0000000616b27981 */ /* 0x0000e8000c1e1500 */
[----:B------:R1:W3:Y:S04]  /*cee0*/  LDG.E.U16 R206, desc[UR6][R20.64] ;  /* 0x0000000614ce7981 */ /* 0x0002e8000c1e1500 */
[----:B------:R1:W3:Y:S01]  /*cef0*/  LDG.E.U16 R172, desc[UR6][R12.64] ;  /* 0x000000060cac7981 */ /* 0x0002e2000c1e1500 */
[----:B0-----:R-:W-:-:S03]  /*cf00*/  IMAD.WIDE R22, R0, 0x2, R188 ;  /* 0x0000000200167825 */ /* 0x001fc600078e02bc */
[----:B------:R-:W3:Y:S01]  /*cf10*/  LDL.64 R188, [R1+0x410] ;  /* 0x0004100001bc7983 */ /* 0x000ee20000100a00 */
[----:B------:R-:W-:-:S03]  /*cf20*/  IMAD.WIDE R216, R0, 0x2, R18 ;  /* 0x0000000200d87825 */ /* 0x000fc600078e0212 */
[----:B------:R-:W3:Y:S01]  /*cf30*/  LDL.64 R18, [R1+0x430] ;  /* 0x0004300001127983 */ /* 0x000ee20000100a00 */
[----:B-1----:R-:W-:-:S03]  /*cf40*/  IMAD.WIDE R20, R0, 0x2, R186 ;  /* 0x0000000200147825 */ /* 0x002fc600078e02ba */
[----:B------:R0:W3:Y:S01]  /*cf50*/  LDG.E.U16 R209, desc[UR6][R216.64] ;  /* 0x00000006d8d17981 */ /* 0x0000e2000c1e1500 */
[----:B------:R-:W-:-:S03]  /*cf60*/  IMAD.WIDE R12, R0, 0x2, R184 ;  /* 0x00000002000c7825 */ /* 0x000fc600078e02b8 */
[----:B------:R-:W3:Y:S04]  /*cf70*/  LDG.E.U16 R184, desc[UR6][R22.64] ;  /* 0x0000000616b87981 */ /* 0x000ee8000c1e1500 */
[----:B------:R-:W3:Y:S01]  /*cf80*/  LDG.E.U16 R212, desc[UR6][R20.64] ;  /* 0x0000000614d47981 */ /* 0x000ee2000c1e1500 */
[----:B0-----:R-:W-:-:S03]  /*cf90*/  IMAD.WIDE R216, R0, 0x2, R190 ;  /* 0x0000000200d87825 */ /* 0x001fc600078e02be */
[----:B------:R-:W3:Y:S04]  /*cfa0*/  LDL.64 R186, [R1+0x420] ;  /* 0x0004200001ba7983 */ /* 0x000ee80000100a00 */
[----:B------:R0:W3:Y:S01]  /*cfb0*/  LDG.E.U16 R157, desc[UR6][R216.64] ;  /* 0x00000006d89d7981 */ /* 0x0000e2000c1e1500 */
[----:B------:R-:W-:-:S03]  /*cfc0*/  IMAD.WIDE R218, R0, 0x2, R192 ;  /* 0x0000000200da7825 */ /* 0x000fc600078e02c0 */
[----:B------:R-:W3:Y:S04]  /*cfd0*/  LDG.E.U16 R179, desc[UR6][R12.64] ;  /* 0x000000060cb37981 */ /* 0x000ee8000c1e1500 */
[----:B------:R-:W3:Y:S01]  /*cfe0*/  LDL.64 R192, [R1+0x428] ;  /* 0x0004280001c07983 */ /* 0x000ee20000100a00 */
[----:B0-----:R-:W-:-:S03]  /*cff0*/  IMAD.WIDE R216, R0, 0x2, R162 ;  /* 0x0000000200d87825 */ /* 0x001fc600078e02a2 */
[----:B------:R-:W3:Y:S01]  /*d000*/  LDG.E.U16 R191, desc[UR6][R218.64] ;  /* 0x00000006dabf7981 */ /* 0x000ee2000c1e1500 */
[----:B----4-:R-:W-:-:S03]  /*d010*/  IMAD.WIDE R22, R0, 0x2, R158 ;  /* 0x0000000200167825 */ /* 0x010fc600078e029e */
[----:B------:R-:W4:Y:S01]  /*d020*/  LDL.64 R158, [R1+0x418] ;  /* 0x00041800019e7983 */ /* 0x000f220000100a00 */
[----:B--2---:R-:W-:-:S03]  /*d030*/  IMAD.WIDE R20, R0, 0x2, R160 ;  /* 0x0000000200147825 */ /* 0x004fc600078e02a0 */
[----:B------:R-:W2:Y:S04]  /*d040*/  LDG.E.U16 R163, desc[UR6][R22.64] ;  /* 0x0000000616a37981 */ /* 0x000ea8000c1e1500 */
[----:B------:R3:W2:Y:S02]  /*d050*/  LDG.E.U16 R160, desc[UR6][R20.64] ;  /* 0x0000000614a07981 */ /* 0x0006a4000c1e1500 */
[C---:B---3--:R-:W-:Y:S02]  /*d060*/  IMAD.WIDE R20, R0.reuse, 0x2, R2 ;  /* 0x0000000200147825 */ /* 0x048fe400078e0202 */
[----:B------:R-:W3:Y:S02]  /*d070*/  LDL.64 R2, [R1+0x400] ;  /* 0x0004000001027983 */ /* 0x000ee40000100a00 */
[----:B------:R-:W-:-:S02]  /*d080*/  IMAD.WIDE R12, R0, 0x2, R14 ;  /* 0x00000002000c7825 */ /* 0x000fc400078e020e */
[----:B------:R0:W2:Y:S02]  /*d090*/  LDG.E.U16 R15, desc[UR6][R216.64] ;  /* 0x00000006d80f7981 */ /* 0x0000a4000c1e1500 */
[C---:B------:R-:W-:Y:S02]  /*d0a0*/  IMAD.WIDE R218, R0.reuse, 0x2, R182 ;  /* 0x0000000200da7825 */ /* 0x040fe400078e02b6 */
[----:B------:R-:W2:Y:S04]  /*d0b0*/  LDG.E.U16 R185, desc[UR6][R12.64] ;  /* 0x000000060cb97981 */ /* 0x000ea8000c1e1500 */
[----:B------:R1:W2:Y:S01]  /*d0c0*/  LDG.E.U16 R207, desc[UR6][R218.64] ;  /* 0x00000006dacf7981 */ /* 0x0002a2000c1e1500 */
[----:B0-----:R-:W-:-:S03]  /*d0d0*/  IMAD.WIDE R216, R0, 0x2, R8 ;  /* 0x0000000200d87825 */ /* 0x001fc600078e0208 */
[----:B------:R-:W2:Y:S01]  /*d0e0*/  LDL.64 R8, [R1+0x408] ;  /* 0x0004080001087983 */ /* 0x000ea20000100a00 */
[----:B------:R-:W-:-:S03]  /*d0f0*/  IMAD.WIDE R22, R0, 0x2, R154 ;  /* 0x0000000200167825 */ /* 0x000fc600078e029a */
[----:B------:R-:W2:Y:S01]  /*d100*/  LDG.E.U16 R220, desc[UR6][R20.64] ;  /* 0x0000000614dc7981 */ /* 0x000ea2000c1e1500 */
[----:B-1----:R-:W-:-:S03]  /*d110*/  IMAD.WIDE R218, R0, 0x2, R164 ;  /* 0x0000000200da7825 */ /* 0x002fc600078e02a4 */
[----:B------:R-:W2:Y:S01]  /*d120*/  LDL.64 R164, [R1+0x3e0] ;  /* 0x0003e00001a47983 */ /* 0x000ea20000100a00 */
[----:B------:R-:W-:-:S03]  /*d130*/  IMAD.WIDE R12, R0, 0x2, R18 ;  /* 0x00000002000c7825 */ /* 0x000fc600078e0212 */
[----:B------:R0:W2:Y:S04]  /*d140*/  LDG.E.U16 R210, desc[UR6][R22.64] ;  /* 0x0000000616d27981 */ /* 0x0000a8000c1e1500 */
[----:B------:R1:W2:Y:S04]  /*d150*/  LDG.E.U16 R19, desc[UR6][R12.64] ;  /* 0x000000060c137981 */ /* 0x0002a8000c1e1500 */
[----:B------:R1:W2:Y:S04]  /*d160*/  LDG.E.U16 R182, desc[UR6][R216.64] ;  /* 0x00000006d8b67981 */ /* 0x0002a8000c1e1500 */
[----:B------:R-:W2:Y:S01]  /*d170*/  LDG.E.U16 R154, desc[UR6][R218.64] ;  /* 0x00000006da9a7981 */ /* 0x000ea2000c1e1500 */
[----:B0-----:R-:W-:-:S03]  /*d180*/  IMAD.WIDE R22, R0, 0x2, R186 ;  /* 0x0000000200167825 */ /* 0x001fc600078e02ba */
[----:B------:R-:W2:Y:S01]  /*d190*/  LDL.64 R186, [R1+0x3d0] ;  /* 0x0003d00001ba7983 */ /* 0x000ea20000100a00 */
[----:B-1----:R-:W-:-:S03]  /*d1a0*/  IMAD.WIDE R12, R0, 0x2, R188 ;  /* 0x00000002000c7825 */ /* 0x002fc600078e02bc */
[----:B------:R-:W2:Y:S04]  /*d1b0*/  LDG.E.U16 R161, desc[UR6][R22.64] ;  /* 0x0000000616a17981 */ /* 0x000ea8000c1e1500 */
[----:B------:R-:W2:Y:S01]  /*d1c0*/  LDG.E.U16 R155, desc[UR6][R12.64] ;  /* 0x000000060c9b7981 */ /* 0x000ea2000c1e1500 */
[----:B------:R-:W-:-:S03]  /*d1d0*/  IMAD.WIDE R216, R0, 0x2, R192 ;  /* 0x0000000200d87825 */ /* 0x000fc600078e02c0 */
[----:B------:R-:W2:Y:S04]  /*d1e0*/  LDL.64 R192, [R1+0x3c0] ;  /* 0x0003c00001c07983 */ /* 0x000ea80000100a00 */
[----:B------:R-:W2:Y:S01]  /*d1f0*/  LDG.E.U16 R196, desc[UR6][R216.64] ;  /* 0x00000006d8c47981 */ /* 0x000ea2000c1e1500 */
[----:B----4-:R-:W-:-:S03]  /*d200*/  IMAD.WIDE R20, R0, 0x2, R158 ;  /* 0x0000000200147825 */ /* 0x010fc600078e029e */
[----:B------:R-:W4:Y:S04]  /*d210*/  LDL.64 R216, [R1+0x378] ;  /* 0x0003780001d87983 */ /* 0x000f280000100a00 */
[----:B------:R-:W4:Y:S04]  /*d220*/  LDL.64 R158, [R1+0x3c8] ;  /* 0x0003c800019e7983 */ /* 0x000f280000100a00 */
[----:B------:R3:W4:Y:S02]  /*d230*/  LDG.E.U16 R188, desc[UR6][R20.64] ;  /* 0x0000000614bc7981 */ /* 0x000724000c1e1500 */
[----:B---3--:R-:W-:-:S02]  /*d240*/  IMAD.WIDE R20, R0, 0x2, R2 ;  /* 0x0000000200147825 */ /* 0x008fc400078e0202 */
[----:B------:R-:W3:Y:S04]  /*d250*/  LDL.64 R2, [R1+0x3b0] ;  /* 0x0003b00001027983 */ /* 0x000ee80000100a00 */
[----:B------:R0:W3:Y:S01]  /*d260*/  LDG.E.U16 R211, desc[UR6][R20.64] ;  /* 0x0000000614d37981 */ /* 0x0000e2000c1e1500 */
[----:B--2---:R-:W-:-:S03]  /*d270*/  IMAD.WIDE R22, R0, 0x2, R8 ;  /* 0x0000000200167825 */ /* 0x004fc600078e0208 */
[----:B------:R-:W2:Y:S01]  /*d280*/  LDL.64 R8, [R1+0x3b8] ;  /* 0x0003b80001087983 */ /* 0x000ea20000100a00 */
[----:B0-----:R-:W-:-:S03]  /*d290*/  IMAD.WIDE R20, R0, 0x2, R234 ;  /* 0x0000000200147825 */ /* 0x001fc600078e02ea */
[----:B------:R-:W2:Y:S01]  /*d2a0*/  LDL.64 R234, [R1+0x3a0] ;  /* 0x0003a00001ea7983 */ /* 0x000ea20000100a00 */
[----:B------:R-:W-:-:S03]  /*d2b0*/  IMAD.WIDE R12, R0, 0x2, R238 ;  /* 0x00000002000c7825 */ /* 0x000fc600078e02ee */
[----:B------:R0:W2:Y:S04]  /*d2c0*/  LDG.E.U16 R183, desc[UR6][R22.64] ;  /* 0x0000000616b77981 */ /* 0x0000a8000c1e1500 */
[----:B------:R1:W2:Y:S04]  /*d2d0*/  LDG.E.U16 R219, desc[UR6][R12.64] ;  /* 0x000000060cdb7981 */ /* 0x0002a8000c1e1500 */
[----:B------:R1:W2:Y:S01]  /*d2e0*/  LDG.E.U16 R168, desc[UR6][R20.64] ;  /* 0x0000000614a87981 */ /* 0x0002a2000c1e1500 */
[----:B0-----:R-:W-:-:S03]  /*d2f0*/  IMAD.WIDE R22, R0, 0x2, R236 ;  /* 0x0000000200167825 */ /* 0x001fc600078e02ec */
[----:B------:R-:W2:Y:S01]  /*d300*/  LDL.64 R236, [R1+0x3a8] ;  /* 0x0003a80001ec7983 */ /* 0x000ea20000100a00 */
[----:B-1----:R-:W-:-:S03]  /*d310*/  IMAD.WIDE R12, R0, 0x2, R164 ;  /* 0x00000002000c7825 */ /* 0x002fc600078e02a4 */
[----:B------:R0:W2:Y:S04]  /*d320*/  LDG.E.U16 R252, desc[UR6][R22.64] ;  /* 0x0000000616fc7981 */ /* 0x0000a8000c1e1500 */
[----:B------:R-:W2:Y:S01]  /*d330*/  LDG.E.U16 R164, desc[UR6][R12.64] ;  /* 0x000000060ca47981 */ /* 0x000ea2000c1e1500 */
[----:B------:R-:W-:-:S03]  /*d340*/  IMAD.WIDE R20, R0, 0x2, R186 ;  /* 0x0000000200147825 */ /* 0x000fc600078e02ba */
[----:B------:R-:W2:Y:S01]  /*d350*/  LDL.64 R238, [R1+0x388] ;  /* 0x0003880001ee7983 */ /* 0x000ea20000100a00 */
[----:B0-----:R-:W-:-:S05]  /*d360*/  IMAD.WIDE R22, R0, 0x2, R214 ;  /* 0x0000000200167825 */ /* 0x001fca00078e02d6 */
[----:B------:R0:W2:Y:S02]  /*d370*/  LDG.E.U16 R189, desc[UR6][R22.64] ;  /* 0x0000000616bd7981 */ /* 0x0000a4000c1e1500 */
[C---:B0-----:R-:W-:Y:S02]  /*d380*/  IMAD.WIDE R22, R0.reuse, 0x2, R192 ;  /* 0x0000000200167825 */ /* 0x041fe400078e02c0 */
[----:B------:R-:W2:Y:S04]  /*d390*/  LDL.64 R192, [R1+0x2f8] ;  /* 0x0002f80001c07983 */ /* 0x000ea80000100a00 */
[----:B------:R-:W2:Y:S01]  /*d3a0*/  LDG.E.U16 R214, desc[UR6][R22.64] ;  /* 0x0000000616d67981 */ /* 0x000ea2000c1e1500 */
[----:B----4-:R-:W-:-:S03]  /*d3b0*/  IMAD.WIDE R12, R0, 0x2, R158 ;  /* 0x00000002000c7825 */ /* 0x010fc600078e029e */
[----:B------:R-:W4:Y:S04]  /*d3c0*/  LDG.E.U16 R158, desc[UR6][R20.64] ;  /* 0x00000006149e7981 */ /* 0x000f28000c1e1500 */
[----:B------:R3:W4:Y:S02]  /*d3d0*/  LDG.E.U16 R186, desc[UR6][R12.64] ;  /* 0x000000060cba7981 */ /* 0x000724000c1e1500 */
[C---:B---3--:R-:W-:Y:S02]  /*d3e0*/  IMAD.WIDE R12, R0.reuse, 0x2, R2 ;  /* 0x00000002000c7825 */ /* 0x048fe400078e0202 */
[----:B------:R-:W3:Y:S04]  /*d3f0*/  LDL.64 R2, [R1+0x398] ;  /* 0x0003980001027983 */ /* 0x000ee80000100a00 */
[----:B------:R-:W4:Y:S01]  /*d400*/  LDG.E.U16 R249, desc[UR6][R12.64] ;  /* 0x000000060cf97981 */ /* 0x000f22000c1e1500 */
[----:B--2---:R-:W-:-:S03]  /*d410*/  IMAD.WIDE R20, R0, 0x2, R8 ;  /* 0x0000000200147825 */ /* 0x004fc600078e0208 */
[----:B------:R-:W2:Y:S04]  /*d420*/  LDL.64 R8, [R1+0x338] ;  /* 0x0003380001087983 */ /* 0x000ea80000100a00 */
[----:B------:R0:W4:Y:S02]  /*d430*/  LDG.E.U16 R218, desc[UR6][R20.64] ;  /* 0x0000000614da7981 */ /* 0x000124000c1e1500 */
[C---:B0-----:R-:W-:Y:S02]  /*d440*/  IMAD.WIDE R20, R0.reuse, 0x2, R234 ;  /* 0x0000000200147825 */ /* 0x041fe400078e02ea */
[----:B------:R-:W2:Y:S02]  /*d450*/  LDL.64 R234, [R1+0x370] ;  /* 0x0003700001ea7983 */ /* 0x000ea40000100a00 */
[----:B------:R-:W-:-:S02]  /*d460*/  IMAD.WIDE R22, R0, 0x2, R236 ;  /* 0x0000000200167825 */ /* 0x000fc400078e02ec */
[----:B------:R-:W4:Y:S02]  /*d470*/  LDG.E.U16 R165, desc[UR6][R20.64] ;  /* 0x0000000614a57981 */ /* 0x000f24000c1e1500 */
[C---:B------:R-:W-:Y:S02]  /*d480*/  IMAD.WIDE R12, R0.reuse, 0x2, R216 ;  /* 0x00000002000c7825 */ /* 0x040fe400078e02d8 */
[----:B------:R-:W4:Y:S04]  /*d490*/  LDG.E.U16 R18, desc[UR6][R22.64] ;  /* 0x0000000616127981 */ /* 0x000f28000c1e1500 */
[----:B------:R0:W4:Y:S04]  /*d4a0*/  LDG.E.U16 R217, desc[UR6][R12.64] ;  /* 0x000000060cd97981 */ /* 0x000128000c1e1500 */
[----:B------:R-:W4:Y:S01]  /*d4b0*/  LDL.64 R236, [R1+0x380] ;  /* 0x0003800001ec7983 */ /* 0x000f220000100a00 */
[----:B0-----:R-:W-:-:S05]  /*d4c0*/  IMAD.WIDE R12, R0, 0x2, R192 ;  /* 0x00000002000c7825 */ /* 0x001fca00078e02c0 */
[----:B------:R-:W4:Y:S01]  /*d4d0*/  LDG.E.U16 R14, desc[UR6][R12.64] ;  /* 0x000000060c0e7981 */ /* 0x000f22000c1e1500 */
[----:B---3--:R-:W-:-:S03]  /*d4e0*/  IMAD.WIDE R22, R0, 0x2, R2 ;  /* 0x0000000200167825 */ /* 0x008fc600078e0202 */
[----:B------:R-:W3:Y:S04]  /*d4f0*/  LDL.64 R2, [R1+0x360] ;  /* 0x0003600001027983 */ /* 0x000ee80000100a00 */
[----:B------:R0:W3:Y:S02]  /*d500*/  LDG.E.U16 R192, desc[UR6][R22.64] ;  /* 0x0000000616c07981 */ /* 0x0000e4000c1e1500 */
[----:B0-----:R-:W-:-:S05]  /*d510*/  IMAD.WIDE R22, R0, 0x2, R240 ;  /* 0x0000000200167825 */ /* 0x001fca00078e02f0 */
[----:B------:R2:W3:Y:S02]  /*d520*/  LDG.E.U16 R159, desc[UR6][R22.64] ;  /* 0x00000006169f7981 */ /* 0x0004e4000c1e1500 */
[C---:B--2---:R-:W-:Y:S02]  /*d530*/  IMAD.WIDE R22, R0.reuse, 0x2, R234 ;  /* 0x0000000200167825 */ /* 0x044fe400078e02ea */
[----:B------:R-:W2:Y:S04]  /*d540*/  LDL.64 R234, [R1+0x340] ;  /* 0x0003400001ea7983 */ /* 0x000ea80000100a00 */
[----:B------:R-:W3:Y:S04]  /*d550*/  LDG.E.U16 R241, desc[UR6][R22.64] ;  /* 0x0000000616f17981 */ /* 0x000ee8000c1e1500 */
[----:B------:R-:W4:Y:S01]  /*d560*/  LDL.64 R22, [R1+0x358] ;  /* 0x0003580001167983 */ /* 0x000f220000100a00 */
[----:B------:R-:W-:-:S03]  /*d570*/  IMAD.WIDE R20, R0, 0x2, R8 ;  /* 0x0000000200147825 */ /* 0x000fc600078e0208 */
[----:B------:R-:W2:Y:S04]  /*d580*/  LDL.64 R8, [R1+0x368] ;  /* 0x0003680001087983 */ /* 0x000ea80000100a00 */
[----:B------:R0:W3:Y:S02]  /*d590*/  LDG.E.U16 R216, desc[UR6][R20.64] ;  /* 0x0000000614d87981 */ /* 0x0000e4000c1e1500 */
[C---:B0-----:R-:W-:Y:S02]  /*d5a0*/  IMAD.WIDE R20, R0.reuse, 0x2, R238 ;  /* 0x0000000200147825 */ /* 0x041fe400078e02ee */
[----:B------:R-:W3:Y:S04]  /*d5b0*/  LDL.64 R238, [R1+0x330] ;  /* 0x0003300001ee7983 */ /* 0x000ee80000100a00 */
[----:B------:R2:W3:Y:S01]  /*d5c0*/  LDG.E.U16 R187, desc[UR6][R20.64] ;  /* 0x0000000614bb7981 */ /* 0x0004e2000c1e1500 */
[----:B----4-:R-:W-:-:S05]  /*d5d0*/  IMAD.WIDE R22, R0, 0x2, R22 ;  /* 0x0000000200167825 */ /* 0x010fca00078e0216 */
[----:B------:R0:W4:Y:S01]  /*d5e0*/  LDG.E.U16 R193, desc[UR6][R22.64] ;  /* 0x0000000616c17981 */ /* 0x000122000c1e1500 */
[----:B--2---:R-:W-:-:S03]  /*d5f0*/  IMAD.WIDE R20, R0, 0x2, R8 ;  /* 0x0000000200147825 */ /* 0x004fc600078e0208 */
[----:B------:R-:W2:Y:S04]  /*d600*/  LDL.64 R8, [R1+0x318] ;  /* 0x0003180001087983 */ /* 0x000ea80000100a00 */
[----:B------:R-:W4:Y:S01]  /*d610*/  LDG.E.U16 R251, desc[UR6][R20.64] ;  /* 0x0000000614fb7981 */ /* 0x000f22000c1e1500 */
[----:B0-----:R-:W-:-:S03]  /*d620*/  IMAD.WIDE R22, R0, 0x2, R234 ;  /* 0x0000000200167825 */ /* 0x001fc600078e02ea */
[----:B------:R-:W4:Y:S04]  /*d630*/  LDL.64 R234, [R1+0x2f0] ;  /* 0x0002f00001ea7983 */ /* 0x000f280000100a00 */
[----:B------:R0:W4:Y:S02]  /*d640*/  LDG.E.U16 R215, desc[UR6][R22.64] ;  /* 0x0000000616d77981 */ /* 0x000124000c1e1500 */
[----:B0-----:R-:W-:-:S05]  /*d650*/  IMAD.WIDE R22, R0, 0x2, R242 ;  /* 0x0000000200167825 */ /* 0x001fca00078e02f2 */
[----:B------:R-:W4:Y:S04]  /*d660*/  LDG.E.U16 R243, desc[UR6][R22.64] ;  /* 0x0000000616f37981 */ /* 0x000f28000c1e1500 */
[----:B------:R-:W4:Y:S01]  /*d670*/  LDL.64 R22, [R1+0x308] ;  /* 0x0003080001167983 */ /* 0x000f220000100a00 */
[----:B------:R-:W-:-:S04]  /*d680*/  IMAD.WIDE R20, R0, 0x2, R246 ;  /* 0x0000000200147825 */ /* 0x000fc800078e02f6 */
[C---:B------:R-:W-:Y:S01]  /*d690*/  IMAD.WIDE R12, R0.reuse, 0x2, R236 ;  /* 0x00000002000c7825 */ /* 0x040fe200078e02ec */
[----:B------:R3:W4:Y:S04]  /*d6a0*/  LDG.E.U16 R162, desc[UR6][R20.64] ;  /* 0x0000000614a27981 */ /* 0x000728000c1e1500 */
[----:B------:R0:W4:Y:S04]  /*d6b0*/  LDG.E.U16 R213, desc[UR6][R12.64] ;  /* 0x000000060cd57981 */ /* 0x000128000c1e1500 */
[----:B------:R-:W4:Y:S01]  /*d6c0*/  LDL.64 R236, [R1+0x328] ;  /* 0x0003280001ec7983 */ /* 0x000f220000100a00 */
[----:B---3--:R-:W-:-:S04]  /*d6d0*/  IMAD.WIDE R20, R0, 0x2, R238 ;  /* 0x0000000200147825 */ /* 0x008fc800078e02ee */
[C---:B0-----:R-:W-:Y:S01]  /*d6e0*/  IMAD.WIDE R12, R0.reuse, 0x2, R2 ;  /* 0x00000002000c7825 */ /* 0x041fe200078e0202 */
[----:B------:R-:W3:Y:S04]  /*d6f0*/  LDG.E.U16 R238, desc[UR6][R20.64] ;  /* 0x0000000614ee7981 */ /* 0x000ee8000c1e1500 */
[----:B------:R0:W3:Y:S04]  /*d700*/  LDG.E.U16 R250, desc[UR6][R12.64] ;  /* 0x000000060cfa7981 */ /* 0x0000e8000c1e1500 */
[----:B------:R-:W3:Y:S01]  /*d710*/  LDL.64 R2, [R1+0x310] ;  /* 0x0003100001027983 */ /* 0x000ee20000100a00 */
[----:B0-----:R-:W-:Y:S01]  /*d720*/  IMAD.WIDE R12, R0, 0x2, R244 ;  /* 0x00000002000c7825 */ /* 0x001fe200078e02f4 */
[----:B------:R-:W-:-:S02]  /*d730*/  WARPGROUP.DEPBAR.LE gsb0, 0x0 ;  /* 0x00008000000079c5 */ /* 0x000fc40000010000 */
[----:B------:R-:W-:Y:S01]  /*d740*/  WARPGROUP.ARRIVE ;  /* 0x00000000000079c5 */ /* 0x000fe20000000000 */
[----:B------:R-:W-:Y:S01]  /*d750*/  UMOV UR42, UR26 ;  /* 0x0000001a002a7c82 */ /* 0x000fe20008000000 */
[----:B------:R-:W-:Y:S01]  /*d760*/  UMOV UR43, UR27 ;  /* 0x0000001b002b7c82 */ /* 0x000fe20008000000 */
[----:B------:R-:W-:Y:S01]  /*d770*/  UMOV UR46, UR22 ;  /* 0x00000016002e7c82 */ /* 0x000fe20008000000 */
[----:B------:R-:W-:Y:S01]  /*d780*/  UMOV UR47, UR23 ;  /* 0x00000017002f7c82 */ /* 0x000fe20008000000 */
[----:B------:R-:W-:Y:S01]  /*d790*/  UMOV UR50, UR18 ;  /* 0x0000001200327c82 */ /* 0x000fe20008000000 */
[----:B------:R-:W-:Y:S01]  /*d7a0*/  HGMMA.64x128x16.F32 R24, gdesc[UR40].tnspA, R24, gsb0 ;  /* 0x21e00000281879f0 */ /* 0x000fe20008000818 */
[----:B------:R-:W-:Y:S01]  /*d7b0*/  UMOV UR51, UR19 ;  /* 0x0000001300337c82 */ /* 0x000fe20008000000 */
[----:B------:R0:W3:Y:S01]  /*d7c0*/  LDG.E.U16 R190, desc[UR6][R12.64] ;  /* 0x000000060cbe7981 */ /* 0x0000e2000c1e1500 */
[----:B--2---:R-:W-:-:S04]  /*d7d0*/  IMAD.WIDE R20, R0, 0x2, R8 ;  /* 0x0000000200147825 */ /* 0x004fc800078e0208 */
[----:B----4-:R-:W-:Y:S01]  /*d7e0*/  IMAD.WIDE R22, R0, 0x2, R22 ;  /* 0x0000000200167825 */ /* 0x010fe200078e0216 */
[----:B------:R-:W2:Y:S04]  /*d7f0*/  LDG.E.U16 R245, desc[UR6][R20.64] ;  /* 0x0000000614f57981 */ /* 0x000ea8000c1e1500 */
[----:B------:R-:W4:Y:S01]  /*d800*/  LDG.E.U16 R246, desc[UR6][R22.64] ;  /* 0x0000000616f67981 */ /* 0x000f22000c1e1500 */
[----:B------:R-:W-:-:S03]  /*d810*/  WARPGROUP.DEPBAR.LE gsb0, 0x0 ;  /* 0x00008000000079c5 */ /* 0x000fc60000010000 */
[----:B------:R-:W2:Y:S04]  /*d820*/  LDL.64 R8, [R1+0x2c8] ;  /* 0x0002c80001087983 */ /* 0x000ea80000100a00 */
[----:B------:R-:W4:Y:S04]  /*d830*/  LDL.64 R20, [R1+0x300] ;  /* 0x0003000001147983 */ /* 0x000f280000100a00 */
[----:B------:R-:W2:Y:S01]  /*d840*/  LDL.64 R22, [R1+0x2e8] ;  /* 0x0002e80001167983 */ /* 0x000ea20000100a00 */
[----:B------:R-:W-:-:S06]  /*d850*/  WARPGROUP.ARRIVE ;  /* 0x00000000000079c5 */ /* 0x000fcc0000000000 */
[----:B------:R-:W-:Y:S01]  /*d860*/  HGMMA.64x128x16.F32 R24, gdesc[UR44].tnspA, R24, gsb0 ;  /* 0x21e000002c1879f0 */ /* 0x000fe20008000818 */
[C---:B0-----:R-:W-:Y:S02]  /*d870*/  IMAD.WIDE R12, R0.reuse, 0x2, R236 ;  /* 0x00000002000c7825 */ /* 0x041fe400078e02ec */
[----:B------:R-:W2:Y:S04]  /*d880*/  LDL.64 R236, [R1+0x2d8] ;  /* 0x0002d80001ec7983 */ /* 0x000ea80000100a00 */
[----:B------:R3:W2:Y:S02]  /*d890*/  LDG.E.U16 R244, desc[UR6][R12.64] ;  /* 0x000000060cf47981 */ /* 0x0006a4000c1e1500 */
[C---:B---3--:R-:W-:Y:S02]  /*d8a0*/  IMAD.WIDE R12, R0.reuse, 0x2, R2 ;  /* 0x00000002000c7825 */ /* 0x048fe400078e0202 */
[----:B------:R-:W3:Y:S04]  /*d8b0*/  LDL.64 R2, [R1+0x2c0] ;  /* 0x0002c00001027983 */ /* 0x000ee80000100a00 */
[----:B------:R0:W3:Y:S02]  /*d8c0*/  LDG.E.U16 R247, desc[UR6][R12.64] ;  /* 0x000000060cf77981 */ /* 0x0000e4000c1e1500 */
[----:B0-----:R-:W-:Y:S01]  /*d8d0*/  IMAD.WIDE R12, R0, 0x2, R234 ;  /* 0x00000002000c7825 */ /* 0x001fe200078e02ea */
[----:B------:R-:W-:Y:S01]  /*d8e0*/  UMOV UR54, UR14 ;  /* 0x0000000e00367c82 */ /* 0x000fe20008000000 */
[----:B------:R-:W-:Y:S01]  /*d8f0*/  UMOV UR55, UR15 ;  /* 0x0000000f00377c82 */ /* 0x000fe20008000000 */
[----:B------:R-:W-:Y:S01]  /*d900*/  UMOV UR58, UR10 ;  /* 0x0000000a003a7c82 */ /* 0x000fe20008000000 */
[----:B------:R-:W-:Y:S01]  /*d910*/  UMOV UR59, UR11 ;  /* 0x0000000b003b7c82 */ /* 0x000fe20008000000 */
[----:B------:R0:W3:Y:S01]  /*d920*/  LDG.E.U16 R234, desc[UR6][R12.64] ;  /* 0x000000060cea7981 */ /* 0x0000e2000c1e1500 */
[----:B------:R-:W-:-:S02]  /*d930*/  WARPGROUP.DEPBAR.LE gsb0, 0x0 ;  /* 0x00008000000079c5 */ /* 0x000fc40000010000 */
[----:B------:R-:W-:-:S06]  /*d940*/  WARPGROUP.ARRIVE ;  /* 0x00000000000079c5 */ /* 0x000fcc0000000000 */
[----:B------:R-:W-:Y:S01]  /*d950*/  HGMMA.64x128x16.F32 R24, gdesc[UR48].tnspA, R24, gsb0 ;  /* 0x21e00000301879f0 */ /* 0x000fe20008000818 */
[----:B----4-:R-:W-:-:S04]  /*d960*/  IMAD.WIDE R20, R0, 0x2, R20 ;  /* 0x0000000200147825 */ /* 0x010fc800078e0214 */
[----:B--2---:R-:W-:Y:S01]  /*d970*/  IMAD.WIDE R22, R0, 0x2, R22 ;  /* 0x0000000200167825 */ /* 0x004fe200078e0216 */
[----:B------:R-:W2:Y:S04]  /*d980*/  LDG.E.U16 R248, desc[UR6][R20.64] ;  /* 0x0000000614f87981 */ /* 0x000ea8000c1e1500 */
[----:B------:R-:W4:Y:S04]  /*d990*/  LDG.E.U16 R235, desc[UR6][R22.64] ;  /* 0x0000000616eb7981 */ /* 0x000f28000c1e1500 */
[----:B------:R-:W2:Y:S04]  /*d9a0*/  LDL.64 R20, [R1+0x2e0] ;  /* 0x0002e00001147983 */ /* 0x000ea80000100a00 */
[----:B------:R-:W4:Y:S01]  /*d9b0*/  LDL.64 R22, [R1+0x2d0] ;  /* 0x0002d00001167983 */ /* 0x000f220000100a00 */
[----:B------:R-:W-:-:S02]  /*d9c0*/  WARPGROUP.DEPBAR.LE gsb0, 0x0 ;  /* 0x00008000000079c5 */ /* 0x000fc40000010000 */
[----:B------:R-:W-:-:S06]  /*d9d0*/  WARPGROUP.ARRIVE ;  /* 0x00000000000079c5 */ /* 0x000fcc0000000000 */
[----:B------:R-:W-:Y:S01]  /*d9e0*/  HGMMA.64x128x16.F32 R24, gdesc[UR52].tnspA, R24, gsb0 ;  /* 0x21e00000341879f0 */ /* 0x000fe20008000818 */
[----:B0-----:R-:W-:-:S05]  /*d9f0*/  IMAD.WIDE R12, R0, 0x2, R236 ;  /* 0x00000002000c7825 */ /* 0x001fca00078e02ec */
[----:B------:R3:W4:Y:S02]  /*da00*/  LDG.E.U16 R236, desc[UR6][R12.64] ;  /* 0x000000060cec7981 */ /* 0x000724000c1e1500 */
[----:B---3--:R-:W-:-:S05]  /*da10*/  IMAD.WIDE R12, R0, 0x2, R2 ;  /* 0x00000002000c7825 */ /* 0x008fca00078e0202 */
[----:B------:R-:W3:Y:S01]  /*da20*/  LDG.E.U16 R240, desc[UR6][R12.64] ;  /* 0x000000060cf07981 */ /* 0x000ee2000c1e1500 */
[----:B------:R-:W-:Y:S02]  /*da30*/  WARPGROUP.DEPBAR.LE gsb0, 0x0 ;  /* 0x00008000000079c5 */ /* 0x000fe40000010000 */
[----:B------:R-:W-:-:S06]  /*da40*/  WARPGROUP.ARRIVE ;  /* 0x00000000000079c5 */ /* 0x000fcc0000000000 */
[----:B------:R-:W-:Y:S03]  /*da50*/  HGMMA.64x128x16.F32 R24, gdesc[UR56].tnspA, R24, gsb0 ;  /* 0x21e00000381879f0 */ /* 0x000fe60008000818 */
[----:B------:R-:W-:Y:S02]  /*da60*/  WARPGROUP.DEPBAR.LE gsb0, 0x0 ;  /* 0x00008000000079c5 */ /* 0x000fe40000010000 */
[----:B--2---:R-:W-:-:S04]  /*da70*/  IMAD.WIDE R20, R0, 0x2, R20 ;  /* 0x0000000200147825 */ /* 0x004fc800078e0214 */
[C---:B----4-:R-:W-:Y:S01]  /*da80*/  IMAD.WIDE R22, R0.reuse, 0x2, R22 ;  /* 0x0000000200167825 */ /* 0x050fe200078e0216 */
[----:B------:R0:W2:Y:S04]  /*da90*/  LDG.E.U16 R237, desc[UR6][R20.64] ;  /* 0x0000000614ed7981 */ /* 0x0000a8000c1e1500 */
[----:B------:R-:W4:Y:S01]  /*daa0*/  LDG.E.U16 R239, desc[UR6][R22.64] ;  /* 0x0000000616ef7981 */ /* 0x000f22000c1e1500 */
[----:B0-----:R-:W-:-:S05]  /*dab0*/  IMAD.WIDE R20, R0, 0x2, R8 ;  /* 0x0000000200147825 */ /* 0x001fca00078e0208 */
[----:B------:R0:W3:Y:S01]  /*dac0*/  LDG.E.U16 R242, desc[UR6][R20.64] ;  /* 0x0000000614f27981 */ /* 0x0000e2000c1e1500 */
[----:B------:R-:W-:Y:S06]  /*dad0*/  BAR.SYNC.DEFER_BLOCKING 0x0 ;  /* 0x0000000000007b1d */ /* 0x000fec0000010000 */
[----:B------:R1:W-:Y:S04]  /*dae0*/  STS.U16 [R6+UR4+0xa000], R11 ;  /* 0x00a0000b06007988 */ /* 0x0003e80008000404 */
[----:B------:R0:W-:Y:S01]  /*daf0*/  STS.U16 [R6+UR4+0xa400], R7 ;  /* 0x00a4000706007988 */ /* 0x0001e20008000404 */
[----:B-1----:R-:W-:Y:S01]  /*db00*/  FMUL R11, R88, UR5 ;  /* 0x00000005580b7c20 */ /* 0x002fe20008400000 */
[----:B0-----:R-:W-:-:S05]  /*db10*/  FMUL R7, R89, UR5 ;  /* 0x0000000559077c20 */ /* 0x001fca0008400000 */
[----:B------:R-:W-:Y:S01]  /*db20*/  FMNMX R7, R11, R7, !PT ;  /* 0x000000070b077209 */ /* 0x000fe20007800000 */
[----:B------:R-:W-:-:S05]  /*db30*/  FMUL R11, R92, UR5 ;  /* 0x000000055c0b7c20 */ /* 0x000fca0008400000 */
        /* <DEDUP_REMOVED lines=58> */
[----:B------:R-:W-:-:S05]  /*dee0*/  FMNMX R7, R11, R7, !PT ;  /* 0x000000070b077209 */ /* 0x000fca0007800000 */
[----:B------:R-:W0:Y:S02]  /*def0*/  SHFL.BFLY PT, R13, R7, 0x2, 0x1f ;  /* 0x0c401f00070d7f89 */ /* 0x000e2400000e0000 */
[----:B0-----:R-:W-:-:S05]  /*df00*/  FMNMX R7, R7, R13, !PT ;  /* 0x0000000d07077209 */ /* 0x001fca0007800000 */
[----:B------:R-:W0:Y:S04]  /*df10*/  SHFL.BFLY PT, R13, R7, 0x1, 0x1f ;  /* 0x0c201f00070d7f89 */ /* 0x000e2800000e0000 */
[----:B------:R1:W-:Y:S01]  /*df20*/  STL [R1+0x7e0], R0 ;  /* 0x0007e00001007387 */ /* 0x0003e20000100800 */
[----:B0-----:R-:W-:-:S04]  /*df30*/  FMNMX R7, R7, R13, !PT ;  /* 0x0000000d07077209 */ /* 0x001fc80007800000 */
[----:B------:R-:W-:-:S05]  /*df40*/  FMNMX R7, R7, R233, !PT ;  /* 0x000000e907077209 */ /* 0x000fca0007800000 */
[--C-:B------:R-:W-:Y:S01]  /*df50*/  FFMA R89, R89, UR5, -R7.reuse ;  /* 0x0000000559597c23 */ /* 0x100fe20008000807 */
[--C-:B------:R-:W-:Y:S01]  /*df60*/  FFMA R92, R92, UR5, -R7.reuse ;  /* 0x000000055c5c7c23 */ /* 0x100fe20008000807 */
[--C-:B------:R-:W-:Y:S01]  /*df70*/  FFMA R93, R93, UR5, -R7.reuse ;  /* 0x000000055d5d7c23 */ /* 0x100fe20008000807 */
[--C-:B------:R-:W-:Y:S01]  /*df80*/  FFMA R96, R96, UR5, -R7.reuse ;  /* 0x0000000560607c23 */ /* 0x100fe20008000807 */
[----:B------:R-:W-:Y:S01]  /*df90*/  FMUL R89, R89, 1.4426950216293334961 ;  /* 0x3fb8aa3b59597820 */ /* 0x000fe20000400000 */
[----:B------:R-:W-:Y:S01]  /*dfa0*/  FMUL R92, R92, 1.4426950216293334961 ;  /* 0x3fb8aa3b5c5c7820 */ /* 0x000fe20000400000 */
[----:B------:R-:W-:Y:S01]  /*dfb0*/  FMUL R93, R93, 1.4426950216293334961 ;  /* 0x3fb8aa3b5d5d7820 */ /* 0x000fe20000400000 */
[----:B------:R-:W-:Y:S01]  /*dfc0*/  FMUL R96, R96, 1.4426950216293334961 ;  /* 0x3fb8aa3b60607820 */ /* 0x000fe20000400000 */
[----:B------:R-:W0:Y:S08]  /*dfd0*/  MUFU.EX2 R4, R89 ;  /* 0x0000005900047308 */ /* 0x000e300000000800 */
[----:B------:R-:W2:Y:S08]  /*dfe0*/  MUFU.EX2 R3, R92 ;  /* 0x0000005c00037308 */ /* 0x000eb00000000800 */
[----:B------:R-:W4:Y:S08]  /*dff0*/  MUFU.EX2 R8, R93 ;  /* 0x0000005d00087308 */ /* 0x000f300000000800 */
[----:B-1----:R-:W1:Y:S01]  /*e000*/  MUFU.EX2 R0, R96 ;  /* 0x0000006000007308 */ /* 0x002e620000000800 */
[--C-:B------:R-:W-:Y:S01]  /*e010*/  FFMA R97, R97, UR5, -R7.reuse ;  /* 0x0000000561617c23 */ /* 0x100fe20008000807 */
[----:B------:R-:W-:Y:S03]  /*e020*/  STL [R1+0x7e4], R6 ;  /* 0x0007e40601007387 */ /* 0x000fe60000100800 */
[----:B------:R-:W-:Y:S01]  /*e030*/  FMUL R97, R97, 1.4426950216293334961 ;  /* 0x3fb8aa3b61617820 */ /* 0x000fe20000400000 */
[----:B0-----:R-:W-:Y:S04]  /*e040*/  STL [R1+0x7fc], R4 ;  /* 0x0007fc0401007387 */ /* 0x001fe80000100800 */
[----:B--2---:R-:W-:Y:S04]  /*e050*/  STL [R1+0x800], R3 ;  /* 0x0008000301007387 */ /* 0x004fe80000100800 */
[----:B----4-:R-:W-:Y:S04]  /*e060*/  STL [R1+0x804], R8 ;  /* 0x0008040801007387 */ /* 0x010fe80000100800 */
[----:B-1----:R0:W-:Y:S02]  /*e070*/  STL [R1+0x808], R0 ;  /* 0x0008080001007387 */ /* 0x0021e40000100800 */
[----:B0-----:R-:W0:Y:S01]  /*e080*/  MUFU.EX2 R0, R97 ;  /* 0x0000006100007308 */ /* 0x001e220000000800 */
[----:B------:R-:W-:-:S04]  /*e090*/  FFMA R100, R100, UR5, -R7 ;  /* 0x0000000564647c23 */ /* 0x000fc80008000807 */
[----:B------:R-:W-:Y:S01]  /*e0a0*/  FMUL R100, R100, 1.4426950216293334961 ;  /* 0x3fb8aa3b64647820 */ /* 0x000fe20000400000 */
[--C-:B------:R-:W-:Y:S01]  /*e0b0*/  FFMA R101, R101, UR5, -R7.reuse ;  /* 0x0000000565657c23 */ /* 0x100fe20008000807 */
[----:B0-----:R0:W-:Y:S02]  /*e0c0*/  STL [R1+0x144], R0 ;  /* 0x0001440001007387 */ /* 0x0011e40000100800 */
[----:B0-----:R-:W0:Y:S01]  /*e0d0*/  MUFU.EX2 R0, R100 ;  /* 0x0000006400007308 */ /* 0x001e220000000800 */
[----:B------:R-:W-:Y:S01]  /*e0e0*/  FMUL R101, R101, 1.4426950216293334961 ;  /* 0x3fb8aa3b65657820 */ /* 0x000fe20000400000 */
[--C-:B------:R-:W-:Y:S01]  /*e0f0*/  FFMA R104, R104, UR5, -R7.reuse ;  /* 0x0000000568687c23 */ /* 0x100fe20008000807 */
[----:B0-----:R0:W-:Y:S05]  /*e100*/  STL [R1+0x140], R0 ;  /* 0x0001400001007387 */ /* 0x0011ea0000100800 */
[----:B0-----:R-:W0:Y:S01]  /*e110*/  MUFU.EX2 R0, R101 ;  /* 0x0000006500007308 */ /* 0x001e220000000800 */
[----:B------:R-:W-:Y:S01]  /*e120*/  FMUL R104, R104, 1.4426950216293334961 ;  /* 0x3fb8aa3b68687820 */ /* 0x000fe20000400000 */
[----:B------:R-:W-:Y:S01]  /*e130*/  FFMA R105, R105, UR5, -R7 ;  /* 0x0000000569697c23 */ /* 0x000fe20008000807 */
[----:B0-----:R0:W-:Y:S05]  /*e140*/  STL [R1+0x13c], R0 ;  /* 0x00013c0001007387 */ /* 0x0011ea0000100800 */
[----:B0-----:R-:W0:Y:S01]  /*e150*/  MUFU.EX2 R0, R104 ;  /* 0x0000006800007308 */ /* 0x001e220000000800 */
[----:B------:R-:W-:Y:S01]  /*e160*/  FMUL R105, R105, 1.4426950216293334961 ;  /* 0x3fb8aa3b69697820 */ /* 0x000fe20000400000 */
[----:B0-----:R0:W-:Y:S06]  /*e170*/  STL [R1+0x138], R0 ;  /* 0x0001380001007387 */ /* 0x0011ec0000100800 */
[----:B0-----:R-:W0:Y:S02]  /*e180*/  MUFU.EX2 R0, R105 ;  /* 0x0000006900007308 */ /* 0x001e240000000800 */
[----:B0-----:R-:W-:Y:S04]  /*e190*/  STL [R1+0x134], R0 ;  /* 0x0001340001007387 */ /* 0x001fe80000100800 */
[----:B------:R-:W2:Y:S01]  /*e1a0*/  LDL.LU R4, [R1+0x108] ;  /* 0x0001080001047983 */ /* 0x000ea20000300800 */
[----:B------:R-:W-:Y:S01]  /*e1b0*/  FMUL R12, R90, UR5 ;  /* 0x000000055a0c7c20 */ /* 0x000fe20008400000 */
        /* <DEDUP_REMOVED lines=14> */
[----:B------:R-:W-:Y:S01]  /*e2a0*/  FMUL R11, R106, UR5 ;  /* 0x000000056a0b7c20 */ /* 0x000fe20008400000 */
[----:B------:R0:W-:Y:S01]  /*e2b0*/  STS.U16 [R6+UR4+0xbc00], R14 ;  /* 0x00bc000e06007988 */ /* 0x0001e20008000404 */
[----:B------:R-:W-:-:S03]  /*e2c0*/  FMUL R13, R107, UR5 ;  /* 0x000000056b0d7c20 */ /* 0x000fc60008400000 */
[----:B0-----:R-:W-:Y:S01]  /*e2d0*/  FMNMX R14, R11, R12, !PT ;  /* 0x0000000c0b0e7209 */ /* 0x001fe20007800000 */
[----:B------:R-:W-:Y:S01]  /*e2e0*/  FMUL R12, R24, UR5 ;  /* 0x00000005180c7c20 */ /* 0x000fe20008400000 */
[----:B------:R-:W-:-:S05]  /*e2f0*/  FMUL R11, R25, UR5 ;  /* 0x00000005190b7c20 */ /* 0x000fca0008400000 */
[----:B------:R-:W-:Y:S01]  /*e300*/  FMNMX R20, R12, R11, !PT ;  /* 0x0000000b0c147209 */ /* 0x000fe20007800000 */
[----:B------:R-:W-:Y:S01]  /*e310*/  FMUL R11, R110, UR5 ;  /* 0x000000056e0b7c20 */ /* 0x000fe20008400000 */
[----:B------:R-:W-:-:S04]  /*e320*/  FMNMX R12, R13, R14, !PT ;  /* 0x0000000e0d0c7209 */ /* 0x000fc80007800000 */
        /* <DEDUP_REMOVED lines=43> */
[----:B------:R-:W0:Y:S01]  /*e5e0*/  SHFL.BFLY PT, R13, R11, 0x2, 0x1f ;  /* 0x0c401f000b0d7f89 */ /* 0x000e2200000e0000 */
[----:B------:R-:W-:Y:S01]  /*e5f0*/  FMUL R12, R28, UR5 ;  /* 0x000000051c0c7c20 */ /* 0x000fe20008400000 */
[----:B------:R-:W-:-:S04]  /*e600*/  FMUL R14, R29, UR5 ;  /* 0x000000051d0e7c20 */ /* 0x000fc80008400000 */
[----:B------:R-:W-:-:S04]  /*e610*/  FMNMX R12, R12, R20, !PT ;  /* 0x000000140c0c7209 */ /* 0x000fc80007800000 */
[----:B------:R-:W-:Y:S01]  /*e620*/  FMNMX R12, R14, R12, !PT ;  /* 0x0000000c0e0c7209 */ /* 0x000fe20007800000 */
[----:B------:R-:W-:-:S05]  /*e630*/  FMUL R14, R32, UR5 ;  /* 0x00000005200e7c20 */ /* 0x000fca0008400000 */
[----:B------:R-:W-:Y:S01]  /*e640*/  FMNMX R12, R14, R12, !PT ;  /* 0x0000000c0e0c7209 */ /* 0x000fe20007800000 */
[----:B------:R-:W-:Y:S01]  /*e650*/  FMUL R14, R33, UR5 ;  /* 0x00000005210e7c20 */ /* 0x000fe20008400000 */
[----:B0-----:R-:W-:-:S04]  /*e660*/  FMNMX R13, R11, R13, !PT ;  /* 0x0000000d0b0d7209 */ /* 0x001fc80007800000 */
[----:B------:R-:W-:Y:S02]  /*e670*/  FMNMX R12, R14, R12, !PT ;  /* 0x0000000c0e0c7209 */ /* 0x000fe40007800000 */
[----:B------:R-:W0:Y:S01]  /*e680*/  SHFL.BFLY PT, R14, R13, 0x1, 0x1f ;  /* 0x0c201f000d0e7f89 */ /* 0x000e2200000e0000 */
[----:B------:R-:W-:-:S05]  /*e690*/  FMUL R11, R36, UR5 ;  /* 0x00000005240b7c20 */ /* 0x000fca0008400000 */
[----:B------:R-:W-:Y:S01]  /*e6a0*/  FMNMX R11, R11, R12, !PT ;  /* 0x0000000c0b0b7209 */ /* 0x000fe20007800000 */
[----:B------:R-:W-:-:S05]  /*e6b0*/  FMUL R12, R37, UR5 ;  /* 0x00000005250c7c20 */ /* 0x000fca0008400000 */
[----:B------:R-:W-:Y:S01]  /*e6c0*/  FMNMX R11, R12, R11, !PT ;  /* 0x0000000b0c0b7209 */ /* 0x000fe20007800000 */
[----:B------:R-:W-:-:S05]  /*e6d0*/  FMUL R12, R40, UR5 ;  /* 0x00000005280c7c20 */ /* 0x000fca0008400000 */
[----:B------:R-:W-:Y:S01]  /*e6e0*/  FMNMX R11, R12, R11, !PT ;  /* 0x0000000b0c0b7209 */ /* 0x000fe20007800000 */
[----:B------:R-:W-:Y:S01]  /*e6f0*/  FMUL R12, R41, UR5 ;  /* 0x00000005290c7c20 */ /* 0x000fe20008400000 */
[----:B0-----:R-:W-:-:S04]  /*e700*/  FMNMX R14, R13, R14, !PT ;  /* 0x0000000e0d0e7209 */ /* 0x001fc80007800000 */
[----:B------:R-:W-:Y:S01]  /*e710*/  FMNMX R12, R12, R11, !PT ;  /* 0x0000000b0c0c7209 */ /* 0x000fe20007800000 */
[----:B------:R-:W-:-:S04]  /*e720*/  FFMA R108, R108, UR5, -R7 ;  /* 0x000000056c6c7c23 */ /* 0x000fc80008000807 */
[----:B------:R-:W-:Y:S01]  /*e730*/  FMUL R108, R108, 1.4426950216293334961 ;  /* 0x3fb8aa3b6c6c7820 */ /* 0x000fe20000400000 */
[----:B------:R-:W-:Y:S03]  /*e740*/  STS.U16 [R6+UR4+0x8000], R228 ;  /* 0x008000e406007988 */ /* 0x000fe60008000404 */
[----:B------:R-:W0:Y:S01]  /*e750*/  MUFU.EX2 R0, R108 ;  /* 0x0000006c00007308 */ /* 0x000e220000000800 */
[----:B------:R-:W-:Y:S04]  /*e760*/  STS.U16 [R6+UR4+0x8400], R227 ;  /* 0x008400e306007988 */ /* 0x000fe80008000404 */
[----:B------:R-:W-:Y:S04]  /*e770*/  STS.U16 [R6+UR4+0x8800], R226 ;  /* 0x008800e206007988 */ /* 0x000fe80008000404 */
[----:B------:R-:W-:Y:S04]  /*e780*/  STS.U16 [R6+UR4+0x8c00], R225 ;  /* 0x008c00e106007988 */ /* 0x000fe80008000404 */
[----:B------:R-:W-:Y:S04]  /*e790*/  STS.U16 [R6+UR4+0x9000], R224 ;  /* 0x009000e006007988 */ /* 0x000fe80008000404 */
[----:B------:R-:W-:Y:S04]  /*e7a0*/  STS.U16 [R6+UR4+0x9400], R223 ;  /* 0x009400df06007988 */ /* 0x000fe80008000404 */
[----:B------:R-:W-:Y:S04]  /*e7b0*/  STS.U16 [R6+UR4+0x9800], R222 ;  /* 0x009800de06007988 */ /* 0x000fe80008000404 */
[----:B------:R-:W-:Y:S01]  /*e7c0*/  STS.U16 [R6+UR4+0x9c00], R221 ;  /* 0x009c00dd06007988 */ /* 0x000fe20008000404 */
[----:B--2---:R-:W-:-:S05]  /*e7d0*/  FMNMX R11, R14, R4, !PT ;  /* 0x000000040e0b7209 */ /* 0x004fca0007800000 */
[--C-:B------:R-:W-:Y:S01]  /*e7e0*/  FFMA R90, R90, UR5, -R11.reuse ;  /* 0x000000055a5a7c23 */ /* 0x100fe2000800080b */
[----:B------:R-:W-:-:S03]  /*e7f0*/  FFMA R91, R91, UR5, -R11 ;  /* 0x000000055b5b7c23 */ /* 0x000fc6000800080b */
[----:B------:R-:W-:Y:S01]  /*e800*/  FMUL R90, R90, 1.4426950216293334961 ;  /* 0x3fb8aa3b5a5a7820 */ /* 0x000fe20000400000 */
[----:B------:R-:W-:Y:S01]  /*e810*/  FMUL R91, R91, 1.4426950216293334961 ;  /* 0x3fb8aa3b5b5b7820 */ /* 0x000fe20000400000 */
[----:B------:R-:W-:Y:S04]  /*e820*/  STS.U16 [R6+UR4+0xa800], R220 ;  /* 0x00a800dc06007988 */ /* 0x000fe80008000404 */
[----:B------:R-:W-:Y:S01]  /*e830*/  STS.U16 [R6+UR4+0xac00], R219 ;  /* 0x00ac00db06007988 */ /* 0x000fe20008000404 */
[----:B------:R-:W-:Y:S03]  /*e840*/  MUFU.EX2 R2, R91 ;  /* 0x0000005b00027308 */ /* 0x000fe60000000800 */
[----:B------:R-:W-:Y:S04]  /*e850*/  STS.U16 [R6+UR4+0xb000], R218 ;  /* 0x00b000da06007988 */ /* 0x000fe80008000404 */
[----:B------:R-:W-:Y:S04]  /*e860*/  STS.U16 [R6+UR4+0xb400], R217 ;  /* 0x00b400d906007988 */ /* 0x000fe80008000404 */
[----:B------:R1:W-:Y:S02]  /*e870*/  STS.U16 [R6+UR4+0xb800], R216 ;  /* 0x00b800d806007988 */ /* 0x0003e40008000404 */
[----:B-1----:R-:W1:Y:S01]  /*e880*/  MUFU.EX2 R6, R90 ;  /* 0x0000005a00067308 */ /* 0x002e620000000800 */
[--C-:B------:R-:W-:Y:S01]  /*e890*/  FFMA R94, R94, UR5, -R11.reuse ;  /* 0x000000055e5e7c23 */ /* 0x100fe2000800080b */
[--C-:B------:R-:W-:Y:S01]  /*e8a0*/  FFMA R99, R99, UR5, -R11.reuse ;  /* 0x0000000563637c23 */ /* 0x100fe2000800080b */
[----:B------:R-:W-:Y:S02]  /*e8b0*/  STS.U16 [R5+UR4+0x8080], R232 ;  /* 0x008080e805007988 */ /* 0x000fe40008000404 */
[----:B------:R-:W-:Y:S01]  /*e8c0*/  FMUL R94, R94, 1.4426950216293334961 ;  /* 0x3fb8aa3b5e5e7820 */ /* 0x000fe20000400000 */
[----:B------:R-:W-:Y:S01]  /*e8d0*/  FMUL R99, R99, 1.4426950216293334961 ;  /* 0x3fb8aa3b63637820 */ /* 0x000fe20000400000 */
[----:B------:R-:W-:Y:S04]  /*e8e0*/  STS.U16 [R5+UR4+0x8480], R231 ;  /* 0x008480e705007988 */ /* 0x000fe80008000404 */
[----:B0-----:R-:W-:Y:S04]  /*e8f0*/  STL [R1+0x130], R0 ;  /* 0x0001300001007387 */ /* 0x001fe80000100800 */
[----:B------:R-:W-:Y:S04]  /*e900*/  STS.U16 [R5+UR4+0x8880], R230 ;  /* 0x008880e605007988 */ /* 0x000fe80008000404 */
[----:B------:R-:W-:Y:S04]  /*e910*/  STL [R1+0x7e8], R7 ;  /* 0x0007e80701007387 */ /* 0x000fe80000100800 */
[----:B------:R0:W-:Y:S04]  /*e920*/  STS.U16 [R5+UR4+0x8c80], R229 ;  /* 0x008c80e505007988 */ /* 0x0001e80008000404 */
[----:B-1----:R-:W-:Y:S04]  /*e930*/  STL [R1+0x80c], R6 ;  /* 0x00080c0601007387 */ /* 0x002fe80000100800 */
[----:B------:R1:W-:Y:S01]  /*e940*/  STL [R1+0x810], R2 ;  /* 0x0008100201007387 */ /* 0x0003e20000100800 */
[----:B0-----:R-:W0:Y:S08]  /*e950*/  MUFU.EX2 R5, R94 ;  /* 0x0000005e00057308 */ /* 0x001e300000000800 */
[----:B-1----:R-:W1:Y:S01]  /*e960*/  MUFU.EX2 R2, R99 ;  /* 0x0000006300027308 */ /* 0x002e620000000800 */
[----:B------:R-:W-:-:S04]  /*e970*/  FFMA R102, R102, UR5, -R11 ;  /* 0x0000000566667c23 */ /* 0x000fc8000800080b */
[----:B------:R-:W-:Y:S01]  /*e980*/  FMUL R102, R102, 1.4426950216293334961 ;  /* 0x3fb8aa3b66667820 */ /* 0x000fe20000400000 */
[----:B0-----:R-:W-:Y:S04]  /*e990*/  STL [R1+0x814], R5 ;  /* 0x0008140501007387 */ /* 0x001fe80000100800 */
[----:B-1----:R0:W-:Y:S02]  /*e9a0*/  STL [R1+0x114], R2 ;  /* 0x0001140201007387 */ /* 0x0021e40000100800 */
[----:B0-----:R-:W0:Y:S01]  /*e9b0*/  MUFU.EX2 R2, R102 ;  /* 0x0000006600027308 */ /* 0x001e220000000800 */
[----:B------:R-:W-:-:S04]  /*e9c0*/  FFMA R103, R103, UR5, -R11 ;  /* 0x0000000567677c23 */ /* 0x000fc8000800080b */
[----:B------:R-:W-:Y:S01]  /*e9d0*/  FMUL R103, R103, 1.4426950216293334961 ;  /* 0x3fb8aa3b67677820 */ /* 0x000fe20000400000 */
[----:B------:R-:W-:Y:S01]  /*e9e0*/  FFMA R106, R106, UR5, -R11 ;  /* 0x000000056a6a7c23 */ /* 0x000fe2000800080b */
[----:B0-----:R0:W-:Y:S02]  /*e9f0*/  STL [R1+0x110], R2 ;  /* 0x0001100201007387 */ /* 0x0011e40000100800 */
[----:B0-----:R-:W0:Y:S01]  /*ea00*/  MUFU.EX2 R2, R103 ;  /* 0x0000006700027308 */ /* 0x001e220000000800 */
[----:B------:R-:W-:Y:S01]  /*ea10*/  FMUL R106, R106, 1.4426950216293334961 ;  /* 0x3fb8aa3b6a6a7820 */ /* 0x000fe20000400000 */
[----:B0-----:R0:W-:Y:S06]  /*ea20*/  STL [R1+0x10c], R2 ;  /* 0x00010c0201007387 */ /* 0x0011ec0000100800 */
[----:B0-----:R-:W0:Y:S02]  /*ea30*/  MUFU.EX2 R2, R106 ;  /* 0x0000006a00027308 */ /* 0x001e240000000800 */
[----:B0-----:R-:W-:Y:S04]  /*ea40*/  STL [R1+0x104], R2 ;  /* 0x0001040201007387 */ /* 0x001fe80000100800 */
[----:B------:R-:W2:Y:S01]  /*ea50*/  LDL.LU R90, [R1+0x118] ;  /* 0x00011800015a7983 */ /* 0x000ea20000300800 */
[----:B------:R-:W-:Y:S01]  /*ea60*/  FADD R13, -R7, R233 ;  /* 0x000000e9070d7221 */ /* 0x000fe20000000100 */
[----:B------:R-:W-:-:S03]  /*ea70*/  FMUL R14, R44, UR5 ;  /* 0x000000052c0e7c20 */ /* 0x000fc60008400000 */
[----:B------:R-:W-:Y:S02]  /*ea80*/  FMUL R13, R13, 1.4426950216293334961 ;  /* 0x3fb8aa3b0d0d7820 */ /* 0x000fe40000400000 */
[----:B------:R-:W-:Y:S02]  /*ea90*/  FMNMX R14, R14, R12, !PT ;  /* 0x0000000c0e0e7209 */ /* 0x000fe40007800000 */
[----:B------:R0:W-:Y:S02]  /*eaa0*/  MUFU.EX2 R12, R13 ;  /* 0x0000000d000c7308 */ /* 0x0001e40000000800 */
        /* <DEDUP_REMOVED lines=37> */
[----:B------:R-:W-:-:S04]  /*ed00*/  FFMA R20, R133, UR5, -R7 ;  /* 0x0000000585147c23 */ /* 0x000fc80008000807 */
[----:B------:R-:W-:Y:S01]  /*ed10*/  FMNMX R13, R14, R13, !PT ;  /* 0x0000000d0e0d7209 */ /* 0x000fe20007800000 */
[----:B------:R-:W-:Y:S01]  /*ed20*/  FMUL R14, R84, UR5 ;  /* 0x00000005540e7c20 */ /* 0x000fe20008400000 */
[----:B------:R-:W-:-:S04]  /*ed30*/  FMUL R20, R20, 1.4426950216293334961 ;  /* 0x3fb8aa3b14147820 */ /* 0x000fc80000400000 */
[----:B------:R-:W-:Y:S01]  /*ed40*/  FMNMX R13, R14, R13, !PT ;  /* 0x0000000d0e0d7209 */ /* 0x000fe20007800000 */
[----:B------:R-:W-:Y:S01]  /*ed50*/  FMUL R14, R85, UR5 ;  /* 0x00000005550e7c20 */ /* 0x000fe20008400000 */
[----:B------:R0:W-:Y:S04]  /*ed60*/  MUFU.EX2 R89, R20 ;  /* 0x0000001400597308 */ /* 0x0001e80000000800 */
[----:B------:R-:W-:Y:S01]  /*ed70*/  FMNMX R13, R14, R13, !PT ;  /* 0x0000000d0e0d7209 */ /* 0x000fe20007800000 */
[----:B------:R-:W-:Y:S01]  /*ed80*/  FMUL R14, R27, UR5 ;  /* 0x000000051b0e7c20 */ /* 0x000fe20008400000 */
[----:B0-----:R-:W-:-:S05]  /*ed90*/  FMUL R20, R26, UR5 ;  /* 0x000000051a147c20 */ /* 0x001fca0008400000 */
[----:B------:R-:W-:Y:S02]  /*eda0*/  FMNMX R20, R20, R14, !PT ;  /* 0x0000000e14147209 */ /* 0x000fe40007800000 */
[----:B------:R-:W0:Y:S01]  /*edb0*/  SHFL.BFLY PT, R14, R13, 0x2, 0x1f ;  /* 0x0c401f000d0e7f89 */ /* 0x000e2200000e0000 */
[----:B------:R-:W-:-:S05]  /*edc0*/  FMUL R21, R30, UR5 ;  /* 0x000000051e157c20 */ /* 0x000fca0008400000 */
[----:B------:R-:W-:Y:S01]  /*edd0*/  FMNMX R20, R21, R20, !PT ;  /* 0x0000001415147209 */ /* 0x000fe20007800000 */
[----:B------:R-:W-:Y:S01]  /*ede0*/  FMUL R21, R31, UR5 ;  /* 0x000000051f157c20 */ /* 0x000fe20008400000 */
[----:B------:R-:W1:Y:S04]  /*edf0*/  S2R R93, SR_TID.X ;  /* 0x00000000005d7919 */ /* 0x000e680000002100 */
[----:B------:R-:W-:Y:S01]  /*ee00*/  FMNMX R20, R21, R20, !PT ;  /* 0x0000001415147209 */ /* 0x000fe20007800000 */
[----:B------:R-:W-:-:S05]  /*ee10*/  FMUL R21, R34, UR5 ;  /* 0x0000000522157c20 */ /* 0x000fca0008400000 */
[----:B------:R-:W-:Y:S02]  /*ee20*/  FMNMX R20, R21, R20, !PT ;  /* 0x0000001415147209 */ /* 0x000fe40007800000 */
[----:B0-----:R-:W-:Y:S01]  /*ee30*/  FMNMX R13, R13, R14, !PT ;  /* 0x0000000e0d0d7209 */ /* 0x001fe20007800000 */
[----:B------:R-:W-:-:S05]  /*ee40*/  FMUL R14, R35, UR5 ;  /* 0x00000005230e7c20 */ /* 0x000fca0008400000 */
[----:B------:R-:W-:Y:S02]  /*ee50*/  FMNMX R20, R14, R20, !PT ;  /* 0x000000140e147209 */ /* 0x000fe40007800000 */
[----:B------:R-:W0:Y:S01]  /*ee60*/  SHFL.BFLY PT, R14, R13, 0x1, 0x1f ;  /* 0x0c201f000d0e7f89 */ /* 0x000e2200000e0000 */
[----:B------:R-:W-:-:S04]  /*ee70*/  FFMA R107, R107, UR5, -R11 ;  /* 0x000000056b6b7c23 */ /* 0x000fc8000800080b */
[----:B------:R-:W-:Y:S01]  /*ee80*/  FMUL R107, R107, 1.4426950216293334961 ;  /* 0x3fb8aa3b6b6b7820 */ /* 0x000fe20000400000 */
[----:B-1----:R-:W-:-:S03]  /*ee90*/  SHF.L.U32 R99, R93, 0x1, RZ ;  /* 0x000000015d637819 */ /* 0x002fc600000006ff */
[----:B------:R-:W1:Y:S01]  /*eea0*/  MUFU.EX2 R2, R107 ;  /* 0x0000006b00027308 */ /* 0x000e620000000800 */
[----:B------:R-:W-:Y:S01]  /*eeb0*/  LEA R99, R93, R99, 0x8 ;  /* 0x000000635d637211 */ /* 0x000fe200078e40ff */
[----:B------:R-:W-:-:S03]  /*eec0*/  FFMA R132, R132, UR5, -R7 ;  /* 0x0000000584847c23 */ /* 0x000fc60008000807 */
[----:B------:R-:W-:Y:S02]  /*eed0*/  LOP3.LUT R99, R99, 0x407e, RZ, 0xc0, !PT ;  /* 0x0000407e63637812 */ /* 0x000fe400078ec0ff */
[----:B0-----:R-:W-:Y:S02]  /*eee0*/  FMNMX R13, R13, R14, !PT ;  /* 0x0000000e0d0d7209 */ /* 0x001fe40007800000 */
[----:B------:R-:W-:Y:S01]  /*eef0*/  LOP3.LUT R99, R99, 0x10, RZ, 0x3c, !PT ;  /* 0x0000001063637812 */ /* 0x000fe200078e3cff */
[----:B------:R-:W-:Y:S01]  /*ef00*/  FMUL R132, R132, 1.4426950216293334961 ;  /* 0x3fb8aa3b84847820 */ /* 0x000fe20000400000 */
[----:B-1----:R-:W-:Y:S04]  /*ef10*/  STL [R1+0x100], R2 ;  /* 0x0001000201007387 */ /* 0x002fe80000100800 */
[----:B------:R-:W-:Y:S01]  /*ef20*/  STL [R1+0x7ec], R11 ;  /* 0x0007ec0b01007387 */ /* 0x000fe20000100800 */
[----:B------:R-:W-:Y:S03]  /*ef30*/  MUFU.EX2 R92, R132 ;  /* 0x00000084005c7308 */ /* 0x000fe60000000800 */
[----:B------:R0:W-:Y:S04]  /*ef40*/  STS.U16 [R99+UR4+0x9080], R194 ;  /* 0x009080c263007988 */ /* 0x0001e80008000404 */
[----:B------:R1:W-:Y:S04]  /*ef50*/  STS.U16 [R99+UR4+0x9480], R195 ;  /* 0x009480c363007988 */ /* 0x0003e80008000404 */
[----:B------:R4:W-:Y:S04]  /*ef60*/  STS.U16 [R99+UR4+0x9880], R167 ;  /* 0x009880a763007988 */ /* 0x0009e80008000404 */
[----:B0-----:R-:W3:Y:S04]  /*ef70*/  LDL.LU R194, [R1+0x968] ;  /* 0x0009680001c27983 */ /* 0x001ee80000300800 */
[----:B-1----:R-:W3:Y:S04]  /*ef80*/  LDL.LU R195, [R1+0x964] ;  /* 0x0009640001c37983 */ /* 0x002ee80000300800 */
[----:B----4-:R-:W4:Y:S04]  /*ef90*/  LDL.LU R167, [R1+0x960] ;  /* 0x0009600001a77983 */ /* 0x010f280000300800 */
[----:B------:R0:W-:Y:S04]  /*efa0*/  STS.U16 [R99+UR4+0x9c80], R200 ;  /* 0x009c80c863007988 */ /* 0x0001e80008000404 */
[----:B------:R1:W-:Y:S04]  /*efb0*/  STS.U16 [R99+UR4+0xa080], R172 ;  /* 0x00a080ac63007988 */ /* 0x0003e80008000404 */
[----:B------:R1:W-:Y:S04]  /*efc0*/  STS.U16 [R99+UR4+0xa480], R15 ;  /* 0x00a4800f63007988 */ /* 0x0003e80008000404 */
[----:B0-----:R-:W4:Y:S04]  /*efd0*/  LDL.LU R200, [R1+0x95c] ;  /* 0x00095c0001c87983 */ /* 0x001f280000300800 */
[----:B------:R0:W-:Y:S01]  /*efe0*/  STS.U16 [R99+UR4+0xa880], R19 ;  /* 0x00a8801363007988 */ /* 0x0001e20008000404 */
[----:B--2---:R-:W-:-:S05]  /*eff0*/  FMNMX R13, R13, R90, !PT ;  /* 0x0000005a0d0d7209 */ /* 0x004fca0007800000 */
[----:B------:R-:W-:-:S04]  /*f000*/  FFMA R49, R49, UR5, -R13 ;  /* 0x0000000531317c23 */ /* 0x000fc8000800080d */
[----:B------:R-:W-:-:S04]  /*f010*/  FMUL R49, R49, 1.4426950216293334961 ;  /* 0x3fb8aa3b31317820 */ /* 0x000fc80000400000 */
[----:B------:R2:W-:Y:S02]  /*f020*/  MUFU.EX2 R132, R49 ;  /* 0x0000003100847308 */ /* 0x0005e40000000800 */
[----:B--2---:R-:W2:Y:S04]  /*f030*/  LDL.LU R49, [R1+0x128] ;  /* 0x0001280001317983 */ /* 0x004ea80000300800 */
[----:B-1----:R-:W4:Y:S04]  /*f040*/  LDL.LU R172, [R1+0x958] ;  /* 0x0009580001ac7983 */ /* 0x002f280000300800 */
[----:B------:R-:W2:Y:S04]  /*f050*/  LDL.LU R15, [R1+0x954] ;  /* 0x00095400010f7983 */ /* 0x000ea80000300800 */
[----:B------:R-:W-:Y:S04]  /*f060*/  STL [R1+0x7f0], R13 ;  /* 0x0007f00d01007387 */ /* 0x000fe80000100800 */
[----:B0-----:R-:W3:Y:S01]  /*f070*/  LDL.LU R19, [R1+0x950] ;  /* 0x0009500001137983 */ /* 0x001ee20000300800 */
[--C-:B------:R-:W-:Y:S01]  /*f080*/  FFMA R88, R88, UR5, -R7.reuse ;  /* 0x0000000558587c23 */ /* 0x100fe20008000807 */
[----:B------:R-:W-:-:S03]  /*f090*/  FFMA R136, R136, UR5, -R7 ;  /* 0x0000000588887c23 */ /* 0x000fc60008000807 */
[----:B------:R-:W-:Y:S01]  /*f0a0*/  FMUL R88, R88, 1.4426950216293334961 ;  /* 0x3fb8aa3b58587820 */ /* 0x000fe20000400000 */
[----:B------:R-:W-:Y:S01]  /*f0b0*/  FMUL R136, R136, 1.4426950216293334961 ;  /* 0x3fb8aa3b88887820 */ /* 0x000fe20000400000 */
[--C-:B------:R-:W-:Y:S02]  /*f0c0*/  FFMA R149, R149, UR5, -R7.reuse ;  /* 0x0000000595957c23 */ /* 0x100fe40008000807 */
[----:B------:R-:W-:Y:S01]  /*f0d0*/  MUFU.EX2 R22, R88 ;  /* 0x0000005800167308 */ /* 0x000fe20000000800 */
[--C-:B------:R-:W-:Y:S01]  /*f0e0*/  FFMA R148, R148, UR5, -R7.reuse ;  /* 0x0000000594947c23 */ /* 0x100fe20008000807 */
[----:B------:R-:W-:Y:S01]  /*f0f0*/  FFMA R120, R120, UR5, -R7 ;  /* 0x0000000578787c23 */ /* 0x000fe20008000807 */
[----:B------:R-:W-:-:S05]  /*f100*/  FMUL R149, R149, 1.4426950216293334961 ;  /* 0x3fb8aa3b95957820 */ /* 0x000fca0000400000 */
[----:B------:R-:W0:Y:S01]  /*f110*/  MUFU.EX2 R88, R136 ;  /* 0x0000008800587308 */ /* 0x000e220000000800 */
[----:B------:R-:W-:Y:S01]  /*f120*/  FFMA R144, R144, UR5, -R7 ;  /* 0x0000000590907c23 */ /* 0x000fe20008000807 */
[----:B------:R-:W-:Y:S01]  /*f130*/  FMUL R148, R148, 1.4426950216293334961 ;  /* 0x3fb8aa3b94947820 */ /* 0x000fe20000400000 */
[----:B------:R-:W-:Y:S02]  /*f140*/  FMUL R120, R120, 1.4426950216293334961 ;  /* 0x3fb8aa3b78787820 */ /* 0x000fe40000400000 */
[----:B------:R-:W-:-:S03]  /*f150*/  FMUL R144, R144, 1.4426950216293334961 ;  /* 0x3fb8aa3b90907820 */ /* 0x000fc60000400000 */
[----:B------:R-:W1:Y:S01]  /*f160*/  MUFU.EX2 R101, R149 ;  /* 0x0000009500657308 */ /* 0x000e620000000800 */
[----:B------:R-:W-:-:S07]  /*f170*/  FFMA R115, R115, UR5, -R11 ;  /* 0x0000000573737c23 */ /* 0x000fce000800080b */
[----:B------:R-:W1:Y:S01]  /*f180*/  MUFU.EX2 R104, R148 ;  /* 0x0000009400687308 */ /* 0x000e620000000800 */
[--C-:B------:R-:W-:Y:S01]  /*f190*/  FFMA R118, R118, UR5, -R11.reuse ;  /* 0x0000000576767c23 */ /* 0x100fe2000800080b */
[----:B------:R-:W-:Y:S01]  /*f1a0*/  FFMA R114, R114, UR5, -R11 ;  /* 0x0000000572727c23 */ /* 0x000fe2000800080b */
[----:B0-----:R-:W-:-:S05]  /*f1b0*/  MOV R94, R88 ;  /* 0x00000058005e7202 */ /* 0x001fca0000000f00 */
[----:B------:R-:W-:Y:S01]  /*f1c0*/  MUFU.EX2 R105, R120 ;  /* 0x0000007800697308 */ /* 0x000fe20000000800 */
[----:B------:R-:W-:-:S07]  /*f1d0*/  FMUL R115, R115, 1.4426950216293334961 ;  /* 0x3fb8aa3b73737820 */ /* 0x000fce0000400000 */
[----:B------:R-:W0:Y:S01]  /*f1e0*/  MUFU.EX2 R120, R144 ;  /* 0x0000009000787308 */ /* 0x000e220000000800 */
[----:B------:R-:W-:Y:S01]  /*f1f0*/  FMUL R118, R118, 1.4426950216293334961 ;  /* 0x3fb8aa3b76767820 */ /* 0x000fe20000400000 */
[----:B------:R-:W-:Y:S01]  /*f200*/  FFMA R122, R122, UR5, -R11 ;  /* 0x000000057a7a7c23 */ /* 0x000fe2000800080b */
[----:B------:R-:W-:Y:S01]  /*f210*/  FMUL R114, R114, 1.4426950216293334961 ;  /* 0x3fb8aa3b72727820 */ /* 0x000fe20000400000 */
[----:B------:R-:W-:Y:S01]  /*f220*/  MOV R103, R94 ;  /* 0x0000005e00677202 */ /* 0x000fe20000000f00 */
[----:B------:R-:W-:Y:S01]  /*f230*/  STS.U16 [R99+UR4+0xac80], R252 ;  /* 0x00ac80fc63007988 */ /* 0x000fe20008000404 */
[----:B------:R-:W-:Y:S01]  /*f240*/  FMUL R122, R122, 1.4426950216293334961 ;  /* 0x3fb8aa3b7a7a7820 */ /* 0x000fe20000400000 */
[----:B-1----:R-:W-:Y:S01]  /*f250*/  MOV R107, R101 ;  /* 0x00000065006b7202 */ /* 0x002fe20000000f00 */
[----:B------:R1:W-:Y:S01]  /*f260*/  MUFU.EX2 R230, R115 ;  /* 0x0000007300e67308 */ /* 0x0003e20000000800 */
[----:B------:R-:W-:Y:S01]  /*f270*/  STS.U16 [R99+UR4+0xb080], R249 ;  /* 0x00b080f963007988 */ /* 0x000fe20008000404 */
[----:B------:R-:W-:-:S03]  /*f280*/  FFMA R29, R29, UR5, -R13 ;  /* 0x000000051d1d7c23 */ /* 0x000fc6000800080d */
[----:B------:R-:W-:Y:S03]  /*f290*/  STS.U16 [R99+UR4+0xb480], R241 ;  /* 0x00b480f163007988 */ /* 0x000fe60008000404 */
[----:B------:R0:W-:Y:S01]  /*f2a0*/  MUFU.EX2 R229, R118 ;  /* 0x0000007600e57308 */ /* 0x0001e20000000800 */
[----:B-1----:R-:W4:Y:S04]  /*f2b0*/  LDL.LU R115, [R1+0x124] ;  /* 0x0001240001737983 */ /* 0x002f280000300800 */
[----:B------:R-:W-:Y:S03]  /*f2c0*/  STS.U16 [R99+UR4+0xb880], R238 ;  /* 0x00b880ee63007988 */ /* 0x000fe60008000404 */
[----:B------:R1:W-:Y:S01]  /*f2d0*/  MUFU.EX2 R231, R114 ;  /* 0x0000007200e77308 */ /* 0x0003e20000000800 */
[----:B0-----:R-:W-:Y:S01]  /*f2e0*/  MOV R118, R103 ;  /* 0x0000006700767202 */ /* 0x001fe20000000f00 */
[----:B------:R-:W2:Y:S04]  /*f2f0*/  LDL.LU R101, [R1+0x120] ;  /* 0x0001200001657983 */ /* 0x000ea80000300800 */
[----:B------:R-:W-:Y:S01]  /*f300*/  STS.U16 [R99+UR4+0xbc80], R234 ;  /* 0x00bc80ea63007988 */ /* 0x000fe20008000404 */
[----:B-1----:R-:W-:Y:S01]  /*f310*/  MOV R114, R104 ;  /* 0x0000006800727202 */ /* 0x002fe20000000f00 */
[----:B------:R0:W-:Y:S02]  /*f320*/  MUFU.EX2 R227, R122 ;  /* 0x0000007a00e37308 */ /* 0x0001e40000000800 */
[----:B------:R-:W2:Y:S01]  /*f330*/  LDL.LU R104, [R1+0x11c] ;  /* 0x00011c0001687983 */ /* 0x000ea20000300800 */
[----:B------:R-:W-:Y:S01]  /*f340*/  FMUL R29, R29, 1.4426950216293334961 ;  /* 0x3fb8aa3b1d1d7820 */ /* 0x000fe20000400000 */
[----:B------:R-:W-:Y:S01]  /*f350*/  FFMA R217, R142, UR5, -R11 ;  /* 0x000000058ed97c23 */ /* 0x000fe2000800080b */
[----:B0-----:R-:W-:-:S02]  /*f360*/  MOV R122, R118 ;  /* 0x00000076007a7202 */ /* 0x001fc40000000f00 */
[----:B------:R-:W-:Y:S01]  /*f370*/  MOV R118, R120 ;  /* 0x0000007800767202 */ /* 0x000fe20000000f00 */
[----:B------:R0:W-:Y:S03]  /*f380*/  MUFU.EX2 R142, R29 ;  /* 0x0000001d008e7308 */ /* 0x0001e60000000800 */
[----:B0-----:R-:W-:Y:S01]  /*f390*/  MOV R29, R118 ;  /* 0x00000076001d7202 */ /* 0x001fe20000000f00 */
[----:B---3--:R0:W-:Y:S04]  /*f3a0*/  STS.U16 [R19+UR4+0x8d00], R194 ;  /* 0x008d00c213007988 */ /* 0x0081e80008000404 */
[----:B------:R1:W-:Y:S04]  /*f3b0*/  STS.U16 [R19+UR4+0x9100], R166 ;  /* 0x009100a613007988 */ /* 0x0003e80008000404 */
[----:B------:R3:W-:Y:S04]  /*f3c0*/  STS.U16 [R19+UR4+0x9500], R197 ;  /* 0x009500c513007988 */ /* 0x0007e80008000404 */
[----:B0-----:R-:W2:Y:S04]  /*f3d0*/  LDL.LU R194, [R1+0x94c] ;  /* 0x00094c0001c27983 */ /* 0x001ea80000300800 */
[----:B-1----:R-:W2:Y:S04]  /*f3e0*/  LDL.LU R166, [R1+0x948] ;  /* 0x0009480001a67983 */ /* 0x002ea80000300800 */
[----:B---3--:R-:W3:Y:S04]  /*f3f0*/  LDL.LU R197, [R1+0x944] ;  /* 0x0009440001c57983 */ /* 0x008ee80000300800 */
[----:B------:R0:W-:Y:S04]  /*f400*/  STS.U16 [R19+UR4+0x9900], R169 ;  /* 0x009900a913007988 */ /* 0x0001e80008000404 */
[----:B------:R1:W-:Y:S04]  /*f410*/  STS.U16 [R19+UR4+0x9d00], R10 ;  /* 0x009d000a13007988 */ /* 0x0003e80008000404 */
[----:B------:R1:W-:Y:S04]  /*f420*/  STS.U16 [R19+UR4+0xa100], R191 ;  /* 0x00a100bf13007988 */ /* 0x0003e80008000404 */
[----:B0-----:R-:W3:Y:S04]  /*f430*/  LDL.LU R169, [R1+0x940] ;  /* 0x0009400001a97983 */ /* 0x001ee80000300800 */
[----:B-1----:R-:W3:Y:S04]  /*f440*/  LDL.LU R10, [R1+0x93c] ;  /* 0x00093c00010a7983 */ /* 0x002ee80000300800 */
[----:B------:R-:W3:Y:S04]  /*f450*/  LDL.LU R191, [R1+0x938] ;  /* 0x0009380001bf7983 */ /* 0x000ee80000300800 */
[----:B------:R0:W-:Y:S04]  /*f460*/  STS.U16 [R19+UR4+0xa500], R163 ;  /* 0x00a500a313007988 */ /* 0x0001e80008000404 */
[----:B------:R1:W-:Y:S04]  /*f470*/  STS.U16 [R19+UR4+0xa900], R196 ;  /* 0x00a900c413007988 */ /* 0x0003e80008000404 */
[----:B------:R4:W-:Y:S04]  /*f480*/  STS.U16 [R19+UR4+0xad00], R168 ;  /* 0x00ad00a813007988 */ /* 0x0009e80008000404 */
[----:B0-----:R-:W3:Y:S04]  /*f490*/  LDL.LU R163, [R1+0x934] ;  /* 0x0009340001a37983 */ /* 0x001ee80000300800 */
[----:B-1----:R-:W3:Y:S04]  /*f4a0*/  LDL.LU R196, [R1+0x930] ;  /* 0x0009300001c47983 */ /* 0x002ee80000300800 */
[----:B------:R-:W3:Y:S04]  /*f4b0*/  LDL.LU R118, [R1+0x12c] ;  /* 0x00012c0001767983 */ /* 0x000ee80000300800 */
[----:B----4-:R-:W4:Y:S04]  /*f4c0*/  LDL.LU R168, [R1+0x92c] ;  /* 0x00092c0001a87983 */ /* 0x010f280000300800 */
[----:B------:R0:W-:Y:S04]  /*f4d0*/  STS.U16 [R19+UR4+0xb100], R18 ;  /* 0x00b1001213007988 */ /* 0x0001e80008000404 */
[----:B0-----:R-:W3:Y:S04]  /*f4e0*/  LDL.LU R18, [R1+0x928] ;  /* 0x0009280001127983 */ /* 0x001ee80000300800 */
[----:B------:R-:W-:Y:S04]  /*f4f0*/  STS.U16 [R19+UR4+0x8100], R115 ;  /* 0x0081007313007988 */ /* 0x000fe80008000404 */
[----:B--2---:R-:W-:Y:S04]  /*f500*/  STS.U16 [R19+UR4+0x8500], R101 ;  /* 0x0085006513007988 */ /* 0x004fe80008000404 */
[----:B------:R-:W-:Y:S04]  /*f510*/  STS.U16 [R19+UR4+0x8900], R104 ;  /* 0x0089006813007988 */ /* 0x000fe80008000404 */
[----:B------:R-:W-:Y:S04]  /*f520*/  STS.U16 [R19+UR4+0xb500], R251 ;  /* 0x00b500fb13007988 */ /* 0x000fe80008000404 */
[----:B------:R-:W-:Y:S04]  /*f530*/  STS.U16 [R19+UR4+0xb900], R244 ;  /* 0x00b900f413007988 */ /* 0x000fe80008000404 */
[----:B------:R-:W-:Y:S01]  /*f540*/  STS.U16 [R19+UR4+0xbd00], R235 ;  /* 0x00bd00eb13007988 */ /* 0x000fe20008000404 */
[----:B------:R-:W-:-:S05]  /*f550*/  FMUL R21, R38, UR5 ;  /* 0x0000000526157c20 */ /* 0x000fca0008400000 */
[----:B------:R-:W-:Y:S01]  /*f560*/  FMNMX R20, R21, R20, !PT ;  /* 0x0000001415147209 */ /* 0x000fe20007800000 */
[----:B------:R-:W-:-:S05]  /*f570*/  FMUL R21, R39, UR5 ;  /* 0x0000000527157c20 */ /* 0x000fca0008400000 */
[----:B------:R-:W-:Y:S01]  /*f580*/  FMNMX R20, R21, R20, !PT ;  /* 0x0000001415147209 */ /* 0x000fe20007800000 */
[----:B------:R-:W-:Y:S01]  /*f590*/  FMUL R21, R42, UR5 ;  /* 0x000000052a157c20 */ /* 0x000fe20008400000 */
[----:B------:R-:W-:-:S04]  /*f5a0*/  FMUL R14, R43, UR5 ;  /* 0x000000052b0e7c20 */ /* 0x000fc80008400000 */
[----:B------:R-:W-:Y:S01]  /*f5b0*/  FMNMX R20, R21, R20, !PT ;  /* 0x0000001415147209 */ /* 0x000fe20007800000 */
[----:B------:R-:W-:-:S03]  /*f5c0*/  FMUL R21, R46, UR5 ;  /* 0x000000052e157c20 */ /* 0x000fc60008400000 */
        /* <DEDUP_REMOVED lines=16> */
[----:B---3--:R0:W-:Y:S04]  /*f6d0*/  STS.U16 [R18+UR4+0x8580], R10 ;  /* 0x0085800a12007988 */ /* 0x0081e80008000404 */
[----:B------:R1:W-:Y:S04]  /*f6e0*/  STS.U16 [R18+UR4+0x8980], R15 ;  /* 0x0089800f12007988 */ /* 0x0003e80008000404 */
[----:B------:R2:W-:Y:S04]  /*f6f0*/  STS.U16 [R18+UR4+0x8d80], R16 ;  /* 0x008d801012007988 */ /* 0x0005e80008000404 */
[----:B0-----:R-:W3:Y:S04]  /*f700*/  LDL.LU R10, [R1+0x924] ;  /* 0x00092400010a7983 */ /* 0x001ee80000300800 */
[----:B-1----:R-:W3:Y:S04]  /*f710*/  LDL.LU R15, [R1+0x920] ;  /* 0x00092000010f7983 */ /* 0x002ee80000300800 */
[----:B--2---:R-:W2:Y:S04]  /*f720*/  LDL.LU R16, [R1+0x91c] ;  /* 0x00091c0001107983 */ /* 0x004ea80000300800 */
[----:B------:R0:W-:Y:S04]  /*f730*/  STS.U16 [R18+UR4+0x9180], R17 ;  /* 0x0091801112007988 */ /* 0x0001e80008000404 */
[----:B0-----:R-:W4:Y:S01]  /*f740*/  LDL.LU R17, [R1+0x918] ;  /* 0x0009180001117983 */ /* 0x001f220000300800 */
        /* <DEDUP_REMOVED lines=23> */
[--C-:B------:R-:W-:Y:S01]  /*f8c0*/  FFMA R137, R137, UR5, -R7.reuse ;  /* 0x0000000589897c23 */ /* 0x100fe20008000807 */
[--C-:B------:R-:W-:Y:S01]  /*f8d0*/  FFMA R117, R117, UR5, -R7.reuse ;  /* 0x0000000575757c23 */ /* 0x100fe20008000807 */
[--C-:B------:R-:W-:Y:S02]  /*f8e0*/  FFMA R116, R116, UR5, -R7.reuse ;  /* 0x0000000574747c23 */ /* 0x100fe40008000807 */
[----:B------:R-:W-:Y:S01]  /*f8f0*/  FMNMX R20, R21, R20, !PT ;  /* 0x0000001415147209 */ /* 0x000fe20007800000 */
[----:B------:R-:W-:Y:S01]  /*f900*/  FMUL R21, R86, UR5 ;  /* 0x0000000556157c20 */ /* 0x000fe20008400000 */
[--C-:B------:R-:W-:Y:S01]  /*f910*/  FFMA R140, R140, UR5, -R7.reuse ;  /* 0x000000058c8c7c23 */ /* 0x100fe20008000807 */
[--C-:B------:R-:W-:Y:S01]  /*f920*/  FFMA R109, R109, UR5, -R7.reuse ;  /* 0x000000056d6d7c23 */ /* 0x100fe20008000807 */
[--C-:B------:R-:W-:Y:S01]  /*f930*/  FFMA R121, R121, UR5, -R7.reuse ;  /* 0x0000000579797c23 */ /* 0x100fe20008000807 */
[----:B------:R-:W-:Y:S01]  /*f940*/  FMUL R137, R137, 1.4426950216293334961 ;  /* 0x3fb8aa3b89897820 */ /* 0x000fe20000400000 */
[----:B------:R-:W-:Y:S01]  /*f950*/  FADD R14, -R11, R4 ;  /* 0x000000040b0e7221 */ /* 0x000fe20000000100 */
[----:B------:R-:W-:Y:S01]  /*f960*/  FMUL R117, R117, 1.4426950216293334961 ;  /* 0x3fb8aa3b75757820 */ /* 0x000fe20000400000 */
[--C-:B------:R-:W-:Y:S01]  /*f970*/  FFMA R145, R145, UR5, -R7.reuse ;  /* 0x0000000591917c23 */ /* 0x100fe20008000807 */
[----:B------:R-:W-:Y:S01]  /*f980*/  MOV R4, R22 ;  /* 0x0000001600047202 */ /* 0x000fe20000000f00 */
[----:B------:R-:W-:Y:S01]  /*f990*/  FFMA R141, R141, UR5, -R7 ;  /* 0x000000058d8d7c23 */ /* 0x000fe20008000807 */
[----:B------:R-:W-:Y:S01]  /*f9a0*/  FFMA R24, R24, UR5, -R13 ;  /* 0x0000000518187c23 */ /* 0x000fe2000800080d */
[----:B------:R-:W-:Y:S01]  /*f9b0*/  FMUL R22, R87, UR5 ;  /* 0x0000000557167c20 */ /* 0x000fe20008400000 */
[----:B------:R-:W-:Y:S01]  /*f9c0*/  FMUL R116, R116, 1.4426950216293334961 ;  /* 0x3fb8aa3b74747820 */ /* 0x000fe20000400000 */
[----:B------:R-:W-:Y:S01]  /*f9d0*/  FMUL R140, R140, 1.4426950216293334961 ;  /* 0x3fb8aa3b8c8c7820 */ /* 0x000fe20000400000 */
[----:B------:R-:W-:Y:S01]  /*f9e0*/  FMNMX R20, R21, R20, !PT ;  /* 0x0000001415147209 */ /* 0x000fe20007800000 */
[----:B------:R-:W-:Y:S01]  /*f9f0*/  FMUL R109, R109, 1.4426950216293334961 ;  /* 0x3fb8aa3b6d6d7820 */ /* 0x000fe20000400000 */
[----:B------:R-:W-:Y:S01]  /*fa00*/  FMUL R121, R121, 1.4426950216293334961 ;  /* 0x3fb8aa3b79797820 */ /* 0x000fe20000400000 */
[----:B------:R-:W0:Y:S01]  /*fa10*/  MUFU.EX2 R23, R137 ;  /* 0x0000008900177308 */ /* 0x000e220000000800 */
[----:B------:R-:W-:Y:S01]  /*fa20*/  FMUL R145, R145, 1.4426950216293334961 ;  /* 0x3fb8aa3b91917820 */ /* 0x000fe20000400000 */
[----:B------:R-:W-:Y:S01]  /*fa30*/  FMUL R141, R141, 1.4426950216293334961 ;  /* 0x3fb8aa3b8d8d7820 */ /* 0x000fe20000400000 */
[----:B------:R-:W-:Y:S01]  /*fa40*/  FMUL R24, R24, 1.4426950216293334961 ;  /* 0x3fb8aa3b18187820 */ /* 0x000fe20000400000 */
[----:B------:R-:W-:-:S04]  /*fa50*/  FMNMX R22, R22, R20, !PT ;  /* 0x0000001416167209 */ /* 0x000fc80007800000 */
[----:B------:R-:W-:Y:S01]  /*fa60*/  MUFU.EX2 R108, R117 ;  /* 0x00000075006c7308 */ /* 0x000fe20000000800 */
[----:B------:R-:W-:Y:S01]  /*fa70*/  FFMA R129, R129, UR5, -R7 ;  /* 0x0000000581817c23 */ /* 0x000fe20008000807 */
[----:B------:R1:W-:Y:S06]  /*fa80*/  STS.U16 [R18+UR4+0x9580], R152 ;  /* 0x0095809812007988 */ /* 0x0003ec0008000404 */
[----:B------:R-:W0:Y:S01]  /*fa90*/  MUFU.EX2 R117, R140 ;  /* 0x0000008c00757308 */ /* 0x000e220000000800 */
[----:B------:R-:W-:Y:S01]  /*faa0*/  FFMA R119, R119, UR5, -R11 ;  /* 0x0000000577777c23 */ /* 0x000fe2000800080b */
[----:B------:R0:W-:Y:S06]  /*fab0*/  STS.U16 [R18+UR4+0x9980], R153 ;  /* 0x0099809912007988 */ /* 0x0001ec0008000404 */
[----:B------:R-:W-:Y:S01]  /*fac0*/  MUFU.EX2 R100, R116 ;  /* 0x0000007400647308 */ /* 0x000fe20000000800 */
[----:B-1----:R-:W3:Y:S01]  /*fad0*/  LDL.LU R152, [R1+0x914] ;  /* 0x0009140001987983 */ /* 0x002ee20000300800 */
[----:B------:R-:W-:-:S06]  /*fae0*/  MOV R2, R89 ;  /* 0x0000005900027202 */ /* 0x000fcc0000000f00 */
[----:B------:R-:W-:Y:S01]  /*faf0*/  MUFU.EX2 R0, R109 ;  /* 0x0000006d00007308 */ /* 0x000fe20000000800 */
[----:B0-----:R-:W3:Y:S07]  /*fb00*/  LDL.LU R153, [R1+0x910] ;  /* 0x0009100001997983 */ /* 0x001eee0000300800 */
[----:B------:R-:W-:Y:S01]  /*fb10*/  MUFU.EX2 R116, R121 ;  /* 0x0000007900747308 */ /* 0x000fe20000000800 */
[----:B------:R0:W-:Y:S01]  /*fb20*/  STS.U16 [R18+UR4+0x9d80], R156 ;  /* 0x009d809c12007988 */ /* 0x0001e20008000404 */
[----:B------:R-:W-:-:S06]  /*fb30*/  FMUL R129, R129, 1.4426950216293334961 ;  /* 0x3fb8aa3b81817820 */ /* 0x000fcc0000400000 */
[----:B------:R-:W1:Y:S01]  /*fb40*/  MUFU.EX2 R121, R141 ;  /* 0x0000008d00797308 */ /* 0x000e620000000800 */
[----:B------:R1:W-:Y:S01]  /*fb50*/  STS.U16 [R18+UR4+0xa180], R157 ;  /* 0x00a1809d12007988 */ /* 0x0003e20008000404 */
[----:B------:R-:W-:Y:S01]  /*fb60*/  FFMA R128, R128, UR5, -R7 ;  /* 0x0000000580807c23 */ /* 0x000fe20008000807 */
[--C-:B------:R-:W-:Y:S02]  /*fb70*/  FFMA R147, R147, UR5, -R11.reuse ;  /* 0x0000000593937c23 */ /* 0x100fe4000800080b */
[----:B0-----:R-:W3:Y:S03]  /*fb80*/  LDL.LU R156, [R1+0x90c] ;  /* 0x00090c00019c7983 */ /* 0x001ee60000300800 */
[----:B------:R-:W0:Y:S01]  /*fb90*/  MUFU.EX2 R109, R145 ;  /* 0x00000091006d7308 */ /* 0x000e220000000800 */
[----:B------:R0:W-:Y:S01]  /*fba0*/  STS.U16 [R18+UR4+0xa580], R160 ;  /* 0x00a580a012007988 */ /* 0x0001e20008000404 */
[----:B------:R-:W-:Y:S01]  /*fbb0*/  FMUL R119, R119, 1.4426950216293334961 ;  /* 0x3fb8aa3b77777820 */ /* 0x000fe20000400000 */
[----:B------:R-:W-:-:S02]  /*fbc0*/  FFMA R146, R146, UR5, -R11 ;  /* 0x0000000592927c23 */ /* 0x000fc4000800080b */
[----:B-1----:R-:W3:Y:S03]  /*fbd0*/  LDL.LU R157, [R1+0x908] ;  /* 0x00090800019d7983 */ /* 0x002ee60000300800 */
[----:B------:R1:W-:Y:S01]  /*fbe0*/  MUFU.EX2 R145, R24 ;  /* 0x0000001800917308 */ /* 0x0003e20000000800 */
[----:B------:R1:W-:Y:S01]  /*fbf0*/  STS.U16 [R18+UR4+0xa980], R161 ;  /* 0x00a980a112007988 */ /* 0x0003e20008000404 */
[----:B------:R-:W-:Y:S01]  /*fc00*/  MOV R106, R2 ;  /* 0x00000002006a7202 */ /* 0x000fe20000000f00 */
[----:B------:R-:W-:Y:S02]  /*fc10*/  FFMA R125, R125, UR5, -R7 ;  /* 0x000000057d7d7c23 */ /* 0x000fe40008000807 */
[----:B0-----:R-:W3:Y:S04]  /*fc20*/  LDL.LU R160, [R1+0x904] ;  /* 0x0009040001a07983 */ /* 0x001ee80000300800 */
[----:B-1----:R-:W0:Y:S01]  /*fc30*/  SHFL.BFLY PT, R24, R22, 0x2, 0x1f ;  /* 0x0c401f0016187f89 */ /* 0x002e2200000e0000 */
[----:B------:R-:W1:Y:S01]  /*fc40*/  MUFU.EX2 R96, R129 ;  /* 0x0000008100607308 */ /* 0x000e620000000800 */
[----:B------:R-:W-:-:S02]  /*fc50*/  FFMA R32, R32, UR5, -R13 ;  /* 0x0000000520207c23 */ /* 0x000fc4000800080d */
[----:B------:R-:W3:Y:S01]  /*fc60*/  LDL.LU R161, [R1+0x900] ;  /* 0x0009000001a17983 */ /* 0x000ee20000300800 */
[----:B------:R-:W-:Y:S01]  /*fc70*/  FMUL R128, R128, 1.4426950216293334961 ;  /* 0x3fb8aa3b80807820 */ /* 0x000fe20000400000 */
[----:B------:R-:W-:Y:S02]  /*fc80*/  FMUL R147, R147, 1.4426950216293334961 ;  /* 0x3fb8aa3b93937820 */ /* 0x000fe40000400000 */
[----:B------:R1:W-:Y:S01]  /*fc90*/  STS.U16 [R18+UR4+0xad80], R164 ;  /* 0x00ad80a412007988 */ /* 0x0003e20008000404 */
[----:B------:R-:W-:Y:S01]  /*fca0*/  MOV R5, R23 ;  /* 0x0000001700057202 */ /* 0x000fe20000000f00 */
[----:B------:R1:W-:Y:S02]  /*fcb0*/  MUFU.EX2 R228, R119 ;  /* 0x0000007700e47308 */ /* 0x0003e40000000800 */
[----:B------:R-:W-:Y:S01]  /*fcc0*/  STS.U16 [R18+UR4+0x8180], R118 ;  /* 0x0081807612007988 */ /* 0x000fe20008000404 */
[----:B------:R-:W-:Y:S01]  /*fcd0*/  FMUL R146, R146, 1.4426950216293334961 ;  /* 0x3fb8aa3b92927820 */ /* 0x000fe20000400000 */
[----:B------:R-:W-:-:S02]  /*fce0*/  FFMA R150, R150, UR5, -R11 ;  /* 0x0000000596967c23 */ /* 0x000fc4000800080b */
[----:B------:R0:W-:Y:S01]  /*fcf0*/  STS.U16 [R18+UR4+0xb180], R165 ;  /* 0x00b180a512007988 */ /* 0x0001e20008000404 */
[----:B------:R-:W-:-:S03]  /*fd00*/  FFMA R28, R28, UR5, -R13 ;  /* 0x000000051c1c7c23 */ /* 0x000fc6000800080d */
[----:B-1----:R-:W3:Y:S01]  /*fd10*/  LDL.LU R164, [R1+0x8fc] ;  /* 0x0008fc0001a47983 */ /* 0x002ee20000300800 */
[----:B------:R-:W-:-:S03]  /*fd20*/  MOV R119, R106 ;  /* 0x0000006a00777202 */ /* 0x000fc60000000f00 */
[----:B------:R-:W-:Y:S04]  /*fd30*/  STS.U16 [R18+UR4+0xb580], R250 ;  /* 0x00b580fa12007988 */ /* 0x000fe80008000404 */
[----:B------:R-:W-:Y:S04]  /*fd40*/  STS.U16 [R18+UR4+0xb980], R243 ;  /* 0x00b980f312007988 */ /* 0x000fe80008000404 */
[----:B------:R-:W-:Y:S01]  /*fd50*/  STS.U16 [R18+UR4+0xbd80], R237 ;  /* 0x00bd80ed12007988 */ /* 0x000fe20008000404 */
[----:B------:R-:W-:-:S03]  /*fd60*/  FMUL R125, R125, 1.4426950216293334961 ;  /* 0x3fb8aa3b7d7d7820 */ /* 0x000fc60000400000 */
[----:B0-----:R-:W3:Y:S01]  /*fd70*/  LDL.LU R165, [R1+0x8f8] ;  /* 0x0008f80001a57983 */ /* 0x001ee20000300800 */
[----:B------:R-:W-:Y:S01]  /*fd80*/  FFMA R123, R123, UR5, -R11 ;  /* 0x000000057b7b7c23 */ /* 0x000fe2000800080b */
[----:B------:R-:W-:Y:S01]  /*fd90*/  FMUL R32, R32, 1.4426950216293334961 ;  /* 0x3fb8aa3b20207820 */ /* 0x000fe20000400000 */
[----:B------:R-:W-:Y:S01]  /*fda0*/  FFMA R33, R33, UR5, -R13 ;  /* 0x0000000521217c23 */ /* 0x000fe2000800080d */
[----:B------:R-:W-:Y:S01]  /*fdb0*/  MOV R106, R117 ;  /* 0x00000075006a7202 */ /* 0x000fe20000000f00 */
[----:B------:R-:W0:Y:S01]  /*fdc0*/  MUFU.EX2 R97, R128 ;  /* 0x0000008000617308 */ /* 0x000e220000000800 */
[----:B------:R-:W-:Y:S01]  /*fdd0*/  MOV R102, R5 ;  /* 0x0000000500667202 */ /* 0x000fe20000000f00 */
[----:B------:R-:W-:Y:S01]  /*fde0*/  FFMA R139, R139, UR5, -R11 ;  /* 0x000000058b8b7c23 */ /* 0x000fe2000800080b */
[----:B------:R-:W-:Y:S01]  /*fdf0*/  FMUL R28, R28, 1.4426950216293334961 ;  /* 0x3fb8aa3b1c1c7820 */ /* 0x000fe20000400000 */
[----:B------:R-:W-:Y:S01]  /*fe00*/  FMUL R123, R123, 1.4426950216293334961 ;  /* 0x3fb8aa3b7b7b7820 */ /* 0x000fe20000400000 */
[----:B------:R-:W-:-:S03]  /*fe10*/  FMUL R33, R33, 1.4426950216293334961 ;  /* 0x3fb8aa3b21217820 */ /* 0x000fc60000400000 */
[----:B------:R1:W-:Y:S01]  /*fe20*/  MUFU.EX2 R148, R147 ;  /* 0x0000009300947308 */ /* 0x0003e20000000800 */
[----:B------:R-:W-:Y:S01]  /*fe30*/  FFMA R36, R36, UR5, -R13 ;  /* 0x0000000524247c23 */ /* 0x000fe2000800080d */
[----:B------:R-:W-:Y:S01]  /*fe40*/  MOV R115, R107 ;  /* 0x0000006b00737202 */ /* 0x000fe20000000f00 */
[----:B------:R-:W-:Y:S01]  /*fe50*/  FFMA R124, R124, UR5, -R7 ;  /* 0x000000057c7c7c23 */ /* 0x000fe20008000807 */
[----:B------:R-:W-:Y:S01]  /*fe60*/  FFMA R216, R143, UR5, -R11 ;  /* 0x000000058fd87c23 */ /* 0x000fe2000800080b */
[----:B------:R-:W-:-:S03]  /*fe70*/  MOV R107, R102 ;  /* 0x00000066006b7202 */ /* 0x000fc60000000f00 */
[----:B------:R0:W-:Y:S01]  /*fe80*/  MUFU.EX2 R149, R146 ;  /* 0x0000009200957308 */ /* 0x0001e20000000800 */
[----:B-1----:R-:W-:Y:S01]  /*fe90*/  FMUL R147, R150, 1.4426950216293334961 ;  /* 0x3fb8aa3b96937820 */ /* 0x002fe20000400000 */
[----:B------:R-:W-:Y:S01]  /*fea0*/  MOV R150, R121 ;  /* 0x0000007900967202 */ /* 0x000fe20000000f00 */
[--C-:B------:R-:W-:Y:S01]  /*feb0*/  FFMA R138, R138, UR5, -R11.reuse ;  /* 0x000000058a8a7c23 */ /* 0x100fe2000800080b */
[----:B------:R-:W-:Y:S01]  /*fec0*/  FMUL R139, R139, 1.4426950216293334961 ;  /* 0x3fb8aa3b8b8b7820 */ /* 0x000fe20000400000 */
[----:B------:R-:W-:-:S03]  /*fed0*/  FFMA R95, R95, UR5, -R11 ;  /* 0x000000055f5f7c23 */ /* 0x000fc6000800080b */
[----:B------:R1:W-:Y:S01]  /*fee0*/  MUFU.EX2 R141, R32 ;  /* 0x00000020008d7308 */ /* 0x0003e20000000800 */
[--C-:B0-----:R-:W-:Y:S01]  /*fef0*/  FFMA R146, R151, UR5, -R11.reuse ;  /* 0x0000000597927c23 */ /* 0x101fe2000800080b */
[----:B------:R-:W-:Y:S01]  /*ff00*/  MOV R151, R106 ;  /* 0x0000006a00977202 */ /* 0x000fe20000000f00 */
[--C-:B------:R-:W-:Y:S01]  /*ff10*/  FFMA R98, R98, UR5, -R11.reuse ;  /* 0x0000000562627c23 */ /* 0x100fe2000800080b */
[--C-:B------:R-:W-:Y:S01]  /*ff20*/  FFMA R110, R110, UR5, -R11.reuse ;  /* 0x000000056e6e7c23 */ /* 0x100fe2000800080b */
[--C-:B------:R-:W-:Y:S01]  /*ff30*/  FFMA R111, R111, UR5, -R11.reuse ;  /* 0x000000056f6f7c23 */ /* 0x100fe2000800080b */
[--C-:B------:R-:W-:Y:S01]  /*ff40*/  FFMA R126, R126, UR5, -R11.reuse ;  /* 0x000000057e7e7c23 */ /* 0x100fe2000800080b */
[--C-:B------:R-:W-:Y:S01]  /*ff50*/  FFMA R224, R127, UR5, -R11.reuse ;  /* 0x000000057fe07c23 */ /* 0x100fe2000800080b */
[----:B------:R-:W0:Y:S01]  /*ff60*/  MUFU.EX2 R125, R125 ;  /* 0x0000007d007d7308 */ /* 0x000e220000000800 */
[----:B-1----:R-:W-:Y:S01]  /*ff70*/  MOV R32, R109 ;  /* 0x0000006d00207202 */ /* 0x002fe20000000f00 */
[--C-:B------:R-:W-:Y:S01]  /*ff80*/  FFMA R223, R130, UR5, -R11.reuse ;  /* 0x0000000582df7c23 */ /* 0x100fe2000800080b */
[--C-:B------:R-:W-:Y:S01]  /*ff90*/  FFMA R222, R131, UR5, -R11.reuse ;  /* 0x0000000583de7c23 */ /* 0x100fe2000800080b */
[--C-:B------:R-:W-:Y:S01]  /*ffa0*/  FFMA R221, R134, UR5, -R11.reuse ;  /* 0x0000000586dd7c23 */ /* 0x100fe2000800080b */
[----:B------:R-:W-:Y:S01]  /*ffb0*/  FFMA R135, R135, UR5, -R11 ;  /* 0x0000000587877c23 */ /* 0x000fe2000800080b */
[----:B------:R-:W-:-:S02]  /*ffc0*/  FFMA R25, R25, UR5, -R13 ;  /* 0x0000000519197c23 */ /* 0x000fc4000800080d */
[----:B------:R1:W-:Y:S01]  /*ffd0*/  MUFU.EX2 R143, R28 ;  /* 0x0000001c008f7308 */ /* 0x0003e20000000800 */
[----:B------:R-:W-:Y:S01]  /*ffe0*/  FMUL R36, R36, 1.4426950216293334961 ;  /* 0x3fb8aa3b24247820 */ /* 0x000fe20000400000 */
[--C-:B------:R-:W-:Y:S01]  /*fff0*/  FFMA R37, R37, UR5, -R13.reuse ;  /* 0x0000000525257c23 */ /* 0x100fe2000800080d */
[----:B------:R-:W-:Y:S01]  /*10000*/  MOV R6, R92 ;  /* 0x0000005c00067202 */ /* 0x000fe20000000f00 */
[----:B------:R-:W-:Y:S01]  /*10010*/  FMUL R124, R124, 1.4426950216293334961 ;  /* 0x3fb8aa3b7c7c7820 */ /* 0x000fe20000400000 */
[----:B------:R-:W-:Y:S01]  /*10020*/  MOV R11, R151 ;  /* 0x00000097000b7202 */ /* 0x000fe20000000f00 */
[----:B------:R-:W-:Y:S02]  /*10030*/  FMUL R138, R138, 1.4426950216293334961 ;  /* 0x3fb8aa3b8a8a7820 */ /* 0x000fe40000400000 */
[----:B------:R0:W-:Y:S01]  /*10040*/  MUFU.EX2 R226, R123 ;  /* 0x0000007b00e27308 */ /* 0x0001e20000000800 */
[----:B-1----:R-:W-:Y:S01]  /*10050*/  MOV R28, R150 ;  /* 0x00000096001c7202 */ /* 0x002fe20000000f00 */
[----:B------:R-:W-:Y:S01]  /*10060*/  FMUL R25, R25, 1.4426950216293334961 ;  /* 0x3fb8aa3b19197820 */ /* 0x000fe20000400000 */
[----:B------:R-:W-:Y:S01]  /*10070*/  FMUL R37, R37, 1.4426950216293334961 ;  /* 0x3fb8aa3b25257820 */ /* 0x000fe20000400000 */
[----:B------:R-:W-:-:S04]  /*10080*/  FFMA R40, R40, UR5, -R13 ;  /* 0x0000000528287c23 */ /* 0x000fc8000800080d */
[----:B------:R1:W-:Y:S01]  /*10090*/  MUFU.EX2 R140, R33 ;  /* 0x00000021008c7308 */ /* 0x0003e20000000800 */
[----:B0-----:R-:W-:Y:S02]  /*100a0*/  MOV R123, R107 ;  /* 0x0000006b007b7202 */ /* 0x001fe40000000f00 */
[----:B------:R-:W-:Y:S02]  /*100b0*/  FMNMX R24, R22, R24, !PT ;  /* 0x0000001816187209 */ /* 0x000fe40007800000 */
[----:B------:R-:W-:Y:S02]  /*100c0*/  MOV R5, R6 ;  /* 0x0000000600057202 */ /* 0x000fe40000000f00 */
[----:B-1----:R-:W-:Y:S01]  /*100d0*/  MOV R33, R32 ;  /* 0x0000002000217202 */ /* 0x002fe20000000f00 */
[----:B------:R-:W-:Y:S01]  /*100e0*/  MUFU.EX2 R218, R139 ;  /* 0x0000008b00da7308 */ /* 0x000fe20000000800 */
[----:B------:R-:W-:Y:S02]  /*100f0*/  MOV R32, R29 ;  /* 0x0000001d00207202 */ /* 0x000fe40000000f00 */
[----:B------:R-:W-:-:S02]  /*10100*/  MOV R29, R28 ;  /* 0x0000001c001d7202 */ /* 0x000fc40000000f00 */
[----:B------:R-:W-:Y:S02]  /*10110*/  MOV R28, R11 ;  /* 0x0000000b001c7202 */ /* 0x000fe40000000f00 */
[----:B------:R-:W-:Y:S01]  /*10120*/  MOV R2, R96 ;  /* 0x0000006000027202 */ /* 0x000fe20000000f00 */
[----:B------:R0:W-:Y:S01]  /*10130*/  MUFU.EX2 R139, R36 ;  /* 0x00000024008b7308 */ /* 0x0001e20000000800 */
[----:B------:R-:W-:Y:S02]  /*10140*/  MOV R11, R123 ;  /* 0x0000007b000b7202 */ /* 0x000fe40000000f00 */
[----:B------:R-:W-:Y:S01]  /*10150*/  MOV R123, R122 ;  /* 0x0000007a007b7202 */ /* 0x000fe20000000f00 */
[----:B----4-:R1:W-:Y:S04]  /*10160*/  STS.U16 [R17+UR4+0x8200], R168 ;  /* 0x008200a811007988 */ /* 0x0103e80008000404 */
[----:B------:R4:W-:Y:S04]  /*10170*/  STS.U16 [R17+UR4+0x8600], R169 ;  /* 0x008600a911007988 */ /* 0x0009e80008000404 */
[----:B------:R2:W-:Y:S04]  /*10180*/  STS.U16 [R17+UR4+0x8a00], R172 ;  /* 0x008a00ac11007988 */ /* 0x0005e80008000404 */
[----:B-1----:R-:W3:Y:S04]  /*10190*/  LDL.LU R168, [R1+0x8f4] ;  /* 0x0008f40001a87983 */ /* 0x002ee80000300800 */
[----:B----4-:R-:W4:Y:S04]  /*101a0*/  LDL.LU R169, [R1+0x8f0] ;  /* 0x0008f00001a97983 */ /* 0x010f280000300800 */
[----:B--2---:R-:W2:Y:S04]  /*101b0*/  LDL.LU R172, [R1+0x8ec] ;  /* 0x0008ec0001ac7983 */ /* 0x004ea80000300800 */
[----:B------:R1:W-:Y:S04]  /*101c0*/  STS.U16 [R17+UR4+0x8e00], R173 ;  /* 0x008e00ad11007988 */ /* 0x0003e80008000404 */
[----:B------:R0:W-:Y:S04]  /*101d0*/  STS.U16 [R17+UR4+0x9200], R176 ;  /* 0x009200b011007988 */ /* 0x0001e80008000404 */
[----:B------:R0:W-:Y:S04]  /*101e0*/  STS.U16 [R17+UR4+0x9600], R177 ;  /* 0x009600b111007988 */ /* 0x0001e80008000404 */
[----:B-1----:R-:W4:Y:S04]  /*101f0*/  LDL.LU R173, [R1+0x8e8] ;  /* 0x0008e80001ad7983 */ /* 0x002f280000300800 */
[----:B0-----:R-:W2:Y:S04]  /*10200*/  LDL.LU R176, [R1+0x8e4] ;  /* 0x0008e40001b07983 */ /* 0x001ea80000300800 */
[----:B------:R-:W4:Y:S04]  /*10210*/  LDL.LU R177, [R1+0x8e0] ;  /* 0x0008e00001b17983 */ /* 0x000f280000300800 */
[----:B------:R0:W-:Y:S04]  /*10220*/  STS.U16 [R17+UR4+0x9a00], R180 ;  /* 0x009a00b411007988 */ /* 0x0001e80008000404 */
[----:B------:R1:W-:Y:S04]  /*10230*/  STS.U16 [R17+UR4+0x9e00], R181 ;  /* 0x009e00b511007988 */ /* 0x0003e80008000404 */
[----:B------:R1:W-:Y:S04]  /*10240*/  STS.U16 [R17+UR4+0xa200], R184 ;  /* 0x00a200b811007988 */ /* 0x0003e80008000404 */
[----:B0-----:R-:W2:Y:S04]  /*10250*/  LDL.LU R180, [R1+0x8dc] ;  /* 0x0008dc0001b47983 */ /* 0x001ea80000300800 */
[----:B-1----:R-:W4:Y:S04]  /*10260*/  LDL.LU R181, [R1+0x8d8] ;  /* 0x0008d80001b57983 */ /* 0x002f280000300800 */
[----:B------:R-:W2:Y:S04]  /*10270*/  LDL.LU R184, [R1+0x8d4] ;  /* 0x0008d40001b87983 */ /* 0x000ea80000300800 */
[----:B------:R0:W-:Y:S04]  /*10280*/  STS.U16 [R17+UR4+0xa600], R185 ;  /* 0x00a600b911007988 */ /* 0x0001e80008000404 */
[----:B------:R1:W-:Y:S04]  /*10290*/  STS.U16 [R17+UR4+0xaa00], R188 ;  /* 0x00aa00bc11007988 */ /* 0x0003e80008000404 */
[----:B------:R1:W-:Y:S04]  /*102a0*/  STS.U16 [R17+UR4+0xae00], R189 ;  /* 0x00ae00bd11007988 */ /* 0x0003e80008000404 */
[----:B0-----:R-:W4:Y:S04]  /*102b0*/  LDL.LU R185, [R1+0x8d0] ;  /* 0x0008d00001b97983 */ /* 0x001f280000300800 */
[----:B-1----:R-:W2:Y:S04]  /*102c0*/  LDL.LU R188, [R1+0x8cc] ;  /* 0x0008cc0001bc7983 */ /* 0x002ea80000300800 */
[----:B------:R-:W4:Y:S04]  /*102d0*/  LDL.LU R189, [R1+0x8c8] ;  /* 0x0008c80001bd7983 */ /* 0x000f280000300800 */
[----:B------:R0:W-:Y:S01]  /*102e0*/  STS.U16 [R17+UR4+0xb200], R192 ;  /* 0x00b200c011007988 */ /* 0x0001e20008000404 */
[----:B------:R-:W-:-:S03]  /*102f0*/  MOV R36, R33 ;  /* 0x0000002100247202 */ /* 0x000fc60000000f00 */
[----:B------:R1:W-:Y:S04]  /*10300*/  STS.U16 [R17+UR4+0xb600], R193 ;  /* 0x00b600c111007988 */ /* 0x0003e80008000404 */
[----:B------:R-:W-:Y:S04]  /*10310*/  STS.U16 [R17+UR4+0xba00], R245 ;  /* 0x00ba00f511007988 */ /* 0x000fe80008000404 */
[----:B0-----:R-:W2:Y:S04]  /*10320*/  LDL.LU R192, [R1+0x8c4] ;  /* 0x0008c40001c07983 */ /* 0x001ea80000300800 */
[----:B------:R-:W-:Y:S01]  /*10330*/  STS.U16 [R17+UR4+0xbe00], R236 ;  /* 0x00be00ec11007988 */ /* 0x000fe20008000404 */
[----:B------:R-:W-:-:S03]  /*10340*/  MOV R33, R32 ;  /* 0x0000002000217202 */ /* 0x000fc60000000f00 */
[----:B-1----:R-:W4:Y:S04]  /*10350*/  LDL.LU R193, [R1+0x8c0] ;  /* 0x0008c00001c17983 */ /* 0x002f280000300800 */
[----:B------:R0:W-:Y:S01]  /*10360*/  STS.U16 [R16+UR4+0x8280], R196 ;  /* 0x008280c410007988 */ /* 0x0001e20008000404 */
[----:B------:R-:W1:Y:S03]  /*10370*/  MUFU.EX2 R124, R124 ;  /* 0x0000007c007c7308 */ /* 0x000e660000000800 */
[----:B------:R0:W-:Y:S01]  /*10380*/  STS.U16 [R16+UR4+0x8680], R197 ;  /* 0x008680c510007988 */ /* 0x0001e20008000404 */
[----:B------:R-:W-:-:S03]  /*10390*/  MOV R122, R119 ;  /* 0x00000077007a7202 */ /* 0x000fc60000000f00 */
[----:B------:R1:W-:Y:S01]  /*103a0*/  STS.U16 [R16+UR4+0x8a80], R200 ;  /* 0x008a80c810007988 */ /* 0x0003e20008000404 */
[----:B------:R-:W-:Y:S03]  /*103b0*/  MUFU.EX2 R219, R138 ;  /* 0x0000008a00db7308 */ /* 0x000fe60000000800 */
[----:B0-----:R-:W2:Y:S01]  /*103c0*/  LDL.LU R196, [R1+0x8bc] ;  /* 0x0008bc0001c47983 */ /* 0x001ea20000300800 */
[----:B------:R-:W-:-:S03]  /*103d0*/  MOV R32, R29 ;  /* 0x0000001d00207202 */ /* 0x000fc60000000f00 */
[----:B------:R-:W4:Y:S01]  /*103e0*/  LDL.LU R197, [R1+0x8b8] ;  /* 0x0008b80001c57983 */ /* 0x000f220000300800 */
[----:B------:R-:W-:Y:S01]  /*103f0*/  MUFU.EX2 R144, R25 ;  /* 0x0000001900907308 */ /* 0x000fe20000000800 */
[----:B------:R-:W-:Y:S02]  /*10400*/  FMUL R40, R40, 1.4426950216293334961 ;  /* 0x3fb8aa3b28287820 */ /* 0x000fe40000400000 */
[----:B-1----:R-:W2:Y:S01]  /*10410*/  LDL.LU R200, [R1+0x8b4] ;  /* 0x0008b40001c87983 */ /* 0x002ea20000300800 */
[----:B------:R-:W-:Y:S01]  /*10420*/  FFMA R41, R41, UR5, -R13 ;  /* 0x0000000529297c23 */ /* 0x000fe2000800080d */
[----:B------:R-:W-:Y:S02]  /*10430*/  MOV R119, R5 ;  /* 0x0000000500777202 */ /* 0x000fe40000000f00 */
[----:B------:R0:W-:Y:S01]  /*10440*/  STS.U16 [R16+UR4+0x8e80], R201 ;  /* 0x008e80c910007988 */ /* 0x0001e20008000404 */
[----:B------:R1:W-:Y:S01]  /*10450*/  MUFU.EX2 R138, R37 ;  /* 0x00000025008a7308 */ /* 0x0003e20000000800 */
[----:B------:R-:W-:-:S02]  /*10460*/  MOV R29, R28 ;  /* 0x0000001c001d7202 */ /* 0x000fc40000000f00 */
[----:B------:R1:W-:Y:S01]  /*10470*/  STS.U16 [R16+UR4+0x9280], R204 ;  /* 0x009280cc10007988 */ /* 0x0003e20008000404 */
[----:B------:R-:W-:Y:S02]  /*10480*/  MOV R5, R2 ;  /* 0x0000000200057202 */ /* 0x000fe40000000f00 */
[----:B------:R-:W-:Y:S01]  /*10490*/  MOV R28, R11 ;  /* 0x0000000b001c7202 */ /* 0x000fe20000000f00 */
[----:B------:R1:W-:Y:S01]  /*104a0*/  STS.U16 [R16+UR4+0x9680], R205 ;  /* 0x009680cd10007988 */ /* 0x0003e20008000404 */
[----:B------:R-:W-:-:S03]  /*104b0*/  MOV R6, R97 ;  /* 0x0000006100067202 */ /* 0x000fc60000000f00 */
[----:B0-----:R-:W4:Y:S01]  /*104c0*/  LDL.LU R201, [R1+0x8b0] ;  /* 0x0008b00001c97983 */ /* 0x001f220000300800 */
[----:B-1----:R-:W-:-:S03]  /*104d0*/  MOV R37, R36 ;  /* 0x0000002400257202 */ /* 0x002fc60000000f00 */
[----:B------:R-:W2:Y:S01]  /*104e0*/  LDL.LU R204, [R1+0x8ac] ;  /* 0x0008ac0001cc7983 */ /* 0x000ea20000300800 */
[----:B------:R-:W-:Y:S02]  /*104f0*/  MOV R11, R123 ;  /* 0x0000007b000b7202 */ /* 0x000fe40000000f00 */
[----:B------:R-:W-:Y:S01]  /*10500*/  MOV R36, R33 ;  /* 0x0000002100247202 */ /* 0x000fe20000000f00 */
[----:B------:R-:W0:Y:S01]  /*10510*/  SHFL.BFLY PT, R25, R24, 0x1, 0x1f ;  /* 0x0c201f0018197f89 */ /* 0x000e2200000e0000 */
[----:B------:R-:W-:-:S03]  /*10520*/  MOV R123, R122 ;  /* 0x0000007a007b7202 */ /* 0x000fc60000000f00 */
[----:B------:R-:W4:Y:S01]  /*10530*/  LDL.LU R205, [R1+0x8a8] ;  /* 0x0008a80001cd7983 */ /* 0x000f220000300800 */
[----:B------:R-:W-:-:S03]  /*10540*/  MOV R33, R32 ;  /* 0x0000002000217202 */ /* 0x000fc60000000f00 */
[----:B------:R1:W-:Y:S01]  /*10550*/  STS.U16 [R16+UR4+0x9a80], R208 ;  /* 0x009a80d010007988 */ /* 0x0003e20008000404 */
[----:B------:R0:W-:Y:S01]  /*10560*/  MUFU.EX2 R137, R40 ;  /* 0x0000002800897308 */ /* 0x0001e20000000800 */
[----:B------:R-:W-:Y:S02]  /*10570*/  FMUL R41, R41, 1.4426950216293334961 ;  /* 0x3fb8aa3b29297820 */ /* 0x000fe40000400000 */
[----:B------:R0:W-:Y:S01]  /*10580*/  STS.U16 [R16+UR4+0x9e80], R209 ;  /* 0x009e80d110007988 */ /* 0x0001e20008000404 */
[----:B------:R-:W-:Y:S01]  /*10590*/  FFMA R44, R44, UR5, -R13 ;  /* 0x000000052c2c7c23 */ /* 0x000fe2000800080d */
[----:B------:R-:W-:Y:S02]  /*105a0*/  MOV R122, R119 ;  /* 0x00000077007a7202 */ /* 0x000fe40000000f00 */
[----:B------:R0:W-:Y:S01]  /*105b0*/  STS.U16 [R16+UR4+0xa280], R212 ;  /* 0x00a280d410007988 */ /* 0x0001e20008000404 */
[----:B------:R-:W-:-:S03]  /*105c0*/  MOV R32, R29 ;  /* 0x0000001d00207202 */ /* 0x000fc60000000f00 */
[----:B-1----:R-:W2:Y:S01]  /*105d0*/  LDL.LU R208, [R1+0x8a4] ;  /* 0x0008a40001d07983 */ /* 0x002ea20000300800 */
[----:B------:R-:W-:-:S03]  /*105e0*/  MOV R119, R5 ;  /* 0x0000000500777202 */ /* 0x000fc60000000f00 */
[----:B0-----:R-:W4:Y:S01]  /*105f0*/  LDL.LU R209, [R1+0x8a0] ;  /* 0x0008a00001d17983 */ /* 0x001f220000300800 */
[----:B------:R-:W-:Y:S01]  /*10600*/  MOV R29, R28 ;  /* 0x0000001c001d7202 */ /* 0x000fe20000000f00 */
[----:B------:R-:W-:Y:S01]  /*10610*/  FMUL R135, R135, 1.4426950216293334961 ;  /* 0x3fb8aa3b87877820 */ /* 0x000fe20000400000 */
[----:B------:R-:W-:Y:S01]  /*10620*/  MOV R40, R37 ;  /* 0x0000002500287202 */ /* 0x000fe20000000f00 */
[----:B------:R-:W2:Y:S01]  /*10630*/  LDL.LU R212, [R1+0x89c] ;  /* 0x00089c0001d47983 */ /* 0x000ea20000300800 */
[----:B------:R-:W-:-:S03]  /*10640*/  MOV R2, R6 ;  /* 0x0000000600027202 */ /* 0x000fc60000000f00 */
[----:B------:R0:W-:Y:S01]  /*10650*/  STS.U16 [R16+UR4+0xa680], R154 ;  /* 0x00a6809a10007988 */ /* 0x0001e20008000404 */
[----:B------:R-:W-:Y:S02]  /*10660*/  MOV R28, R11 ;  /* 0x0000000b001c7202 */ /* 0x000fe40000000f00 */
[----:B------:R-:W-:Y:S01]  /*10670*/  MOV R37, R36 ;  /* 0x0000002400257202 */ /* 0x000fe20000000f00 */
[----:B------:R1:W-:Y:S01]  /*10680*/  STS.U16 [R16+UR4+0xaa80], R155 ;  /* 0x00aa809b10007988 */ /* 0x0003e20008000404 */
[----:B------:R-:W-:Y:S01]  /*10690*/  MOV R6, R125 ;  /* 0x0000007d00067202 */ /* 0x000fe20000000f00 */
[----:B------:R1:W-:Y:S01]  /*106a0*/  MUFU.EX2 R136, R41 ;  /* 0x0000002900887308 */ /* 0x0003e20000000800 */
[----:B------:R-:W-:Y:S01]  /*106b0*/  MOV R11, R123 ;  /* 0x0000007b000b7202 */ /* 0x000fe20000000f00 */
[----:B------:R1:W-:Y:S01]  /*106c0*/  STS.U16 [R16+UR4+0xae80], R158 ;  /* 0x00ae809e10007988 */ /* 0x0003e20008000404 */
[----:B------:R-:W-:-:S03]  /*106d0*/  MOV R36, R33 ;  /* 0x0000002100247202 */ /* 0x000fc60000000f00 */
[----:B0-----:R-:W4:Y:S01]  /*106e0*/  LDL.LU R154, [R1+0x898] ;  /* 0x00089800019a7983 */ /* 0x001f220000300800 */
[----:B------:R-:W-:Y:S01]  /*106f0*/  FMUL R44, R44, 1.4426950216293334961 ;  /* 0x3fb8aa3b2c2c7820 */ /* 0x000fe20000400000 */
[----:B------:R-:W-:Y:S02]  /*10700*/  FFMA R45, R45, UR5, -R13 ;  /* 0x000000052d2d7c23 */ /* 0x000fe4000800080d */
[----:B-1----:R-:W4:Y:S01]  /*10710*/  LDL.LU R155, [R1+0x894] ;  /* 0x00089400019b7983 */ /* 0x002f220000300800 */
[----:B------:R-:W-:Y:S02]  /*10720*/  MOV R123, R122 ;  /* 0x0000007a007b7202 */ /* 0x000fe40000000f00 */
[----:B------:R-:W-:Y:S01]  /*10730*/  MOV R33, R32 ;  /* 0x0000002000217202 */ /* 0x000fe20000000f00 */
[----:B------:R-:W4:Y:S01]  /*10740*/  LDL.LU R158, [R1+0x890] ;  /* 0x00089000019e7983 */ /* 0x000f220000300800 */
[----:B------:R-:W-:-:S03]  /*10750*/  MOV R122, R119 ;  /* 0x00000077007a7202 */ /* 0x000fc60000000f00 */
[----:B------:R0:W-:Y:S01]  /*10760*/  STS.U16 [R16+UR4+0xb280], R159 ;  /* 0x00b2809f10007988 */ /* 0x0001e20008000404 */
[----:B------:R-:W-:Y:S02]  /*10770*/  MOV R32, R29 ;  /* 0x0000001d00207202 */ /* 0x000fe40000000f00 */
[----:B------:R-:W-:Y:S01]  /*10780*/  MOV R41, R40 ;  /* 0x0000002800297202 */ /* 0x000fe20000000f00 */
[----:B------:R1:W-:Y:S01]  /*10790*/  STS.U16 [R16+UR4+0xb680], R162 ;  /* 0x00b680a210007988 */ /* 0x0003e20008000404 */
[----:B------:R-:W-:-:S03]  /*107a0*/  MOV R5, R2 ;  /* 0x0000000200057202 */ /* 0x000fc60000000f00 */
[----:B------:R-:W-:Y:S01]  /*107b0*/  STS.U16 [R16+UR4+0xba80], R247 ;  /* 0x00ba80f710007988 */ /* 0x000fe20008000404 */
[----:B------:R-:W-:-:S03]  /*107c0*/  MOV R29, R28 ;  /* 0x0000001c001d7202 */ /* 0x000fc60000000f00 */
[----:B0-----:R-:W4:Y:S01]  /*107d0*/  LDL.LU R159, [R1+0x88c] ;  /* 0x00088c00019f7983 */ /* 0x001f220000300800 */
[----:B------:R-:W-:-:S03]  /*107e0*/  MOV R40, R37 ;  /* 0x0000002500287202 */ /* 0x000fc60000000f00 */
[----:B------:R-:W-:Y:S01]  /*107f0*/  STS.U16 [R16+UR4+0xbe80], R239 ;  /* 0x00be80ef10007988 */ /* 0x000fe20008000404 */
[----:B------:R-:W-:Y:S01]  /*10800*/  MUFU.EX2 R220, R135 ;  /* 0x0000008700dc7308 */ /* 0x000fe20000000800 */
[----:B------:R-:W-:Y:S02]  /*10810*/  MOV R2, R6 ;  /* 0x0000000600027202 */ /* 0x000fe40000000f00 */
[----:B-1----:R-:W4:Y:S01]  /*10820*/  LDL.LU R162, [R1+0x888] ;  /* 0x0008880001a27983 */ /* 0x002f220000300800 */
[----:B------:R-:W-:-:S03]  /*10830*/  MOV R28, R11 ;  /* 0x0000000b001c7202 */ /* 0x000fc60000000f00 */
[----:B---3--:R0:W-:Y:S01]  /*10840*/  STS.U16 [R15+UR4+0x8300], R163 ;  /* 0x008300a30f007988 */ /* 0x0081e20008000404 */
[----:B------:R-:W-:Y:S01]  /*10850*/  MOV R37, R36 ;  /* 0x0000002400257202 */ /* 0x000fe20000000f00 */
[----:B------:R1:W-:Y:S02]  /*10860*/  MUFU.EX2 R135, R44 ;  /* 0x0000002c00877308 */ /* 0x0003e40000000800 */
[----:B------:R3:W-:Y:S01]  /*10870*/  STS.U16 [R15+UR4+0x8700], R166 ;  /* 0x008700a60f007988 */ /* 0x0007e20008000404 */
[----:B------:R-:W-:Y:S01]  /*10880*/  FMUL R45, R45, 1.4426950216293334961 ;  /* 0x3fb8aa3b2d2d7820 */ /* 0x000fe20000400000 */
[----:B------:R-:W-:Y:S01]  /*10890*/  FFMA R48, R48, UR5, -R13 ;  /* 0x0000000530307c23 */ /* 0x000fe2000800080d */
[----:B------:R-:W-:Y:S01]  /*108a0*/  MOV R11, R123 ;  /* 0x0000007b000b7202 */ /* 0x000fe20000000f00 */
[----:B------:R1:W-:Y:S01]  /*108b0*/  STS.U16 [R15+UR4+0x8b00], R167 ;  /* 0x008b00a70f007988 */ /* 0x0003e20008000404 */
[----:B------:R-:W-:-:S03]  /*108c0*/  MOV R36, R33 ;  /* 0x0000002100247202 */ /* 0x000fc60000000f00 */
[----:B0-----:R-:W4:Y:S01]  /*108d0*/  LDL.LU R163, [R1+0x884] ;  /* 0x0008840001a37983 */ /* 0x001f220000300800 */
[----:B------:R-:W-:-:S03]  /*108e0*/  MOV R123, R122 ;  /* 0x0000007a007b7202 */ /* 0x000fc60000000f00 */
[----:B---3--:R-:W3:Y:S01]  /*108f0*/  LDL.LU R166, [R1+0x880] ;  /* 0x0008800001a67983 */ /* 0x008ee20000300800 */
[----:B------:R-:W-:Y:S02]  /*10900*/  MOV R33, R32 ;  /* 0x0000002000217202 */ /* 0x000fe40000000f00 */
[----:B-1----:R-:W-:Y:S01]  /*10910*/  MOV R44, R41 ;  /* 0x00000029002c7202 */ /* 0x002fe20000000f00 */
[----:B------:R-:W3:Y:S01]  /*10920*/  LDL.LU R167, [R1+0x87c] ;  /* 0x00087c0001a77983 */ /* 0x000ee20000300800 */
        /* <DEDUP_REMOVED lines=10> */
[----:B0-----:R-:W3:Y:S01]  /*109d0*/  LDL.LU R170, [R1+0x878] ;  /* 0x0008780001aa7983 */ /* 0x001ee20000300800 */
[----:B------:R-:W-:Y:S01]  /*109e0*/  FMUL R48, R48, 1.4426950216293334961 ;  /* 0x3fb8aa3b30307820 */ /* 0x000fe20000400000 */
[----:B------:R-:W-:Y:S02]  /*109f0*/  MOV R125, R124 ;  /* 0x0000007c007d7202 */ /* 0x000fe40000000f00 */
[----:B-1----:R-:W3:Y:S01]  /*10a00*/  LDL.LU R171, [R1+0x874] ;  /* 0x0008740001ab7983 */ /* 0x002ee20000300800 */
[----:B------:R-:W-:Y:S01]  /*10a10*/  MOV R28, R11 ;  /* 0x0000000b001c7202 */ /* 0x000fe20000000f00 */
[----:B------:R-:W-:Y:S01]  /*10a20*/  FFMA R113, R113, UR5, -R7 ;  /* 0x0000000571717c23 */ /* 0x000fe20008000807 */
[----:B------:R-:W-:Y:S01]  /*10a30*/  MOV R37, R36 ;  /* 0x0000002400257202 */ /* 0x000fe20000000f00 */
[----:B------:R-:W3:Y:S01]  /*10a40*/  LDL.LU R174, [R1+0x870] ;  /* 0x0008700001ae7983 */ /* 0x000ee20000300800 */
[----:B------:R-:W-:-:S03]  /*10a50*/  MOV R124, R116 ;  /* 0x00000074007c7202 */ /* 0x000fc60000000f00 */
[----:B------:R0:W-:Y:S01]  /*10a60*/  STS.U16 [R15+UR4+0x9b00], R175 ;  /* 0x009b00af0f007988 */ /* 0x0001e20008000404 */
[----:B------:R-:W-:Y:S01]  /*10a70*/  MOV R11, R123 ;  /* 0x0000007b000b7202 */ /* 0x000fe20000000f00 */
[----:B------:R-:W-:Y:S01]  /*10a80*/  FFMA R112, R112, UR5, -R7 ;  /* 0x0000000570707c23 */ /* 0x000fe20008000807 */
[----:B------:R-:W-:Y:S01]  /*10a90*/  MOV R36, R33 ;  /* 0x0000002100247202 */ /* 0x000fe20000000f00 */
[----:B------:R1:W-:Y:S01]  /*10aa0*/  STS.U16 [R15+UR4+0x9f00], R178 ;  /* 0x009f00b20f007988 */ /* 0x0003e20008000404 */
[----:B------:R-:W-:Y:S02]  /*10ab0*/  MOV R45, R44 ;  /* 0x0000002c002d7202 */ /* 0x000fe40000000f00 */
[----:B------:R-:W-:Y:S01]  /*10ac0*/  MOV R121, R105 ;  /* 0x0000006900797202 */ /* 0x000fe20000000f00 */
[----:B------:R1:W-:Y:S01]  /*10ad0*/  STS.U16 [R15+UR4+0xa300], R179 ;  /* 0x00a300b30f007988 */ /* 0x0003e20008000404 */
[----:B------:R-:W-:-:S03]  /*10ae0*/  MOV R123, R122 ;  /* 0x0000007a007b7202 */ /* 0x000fc60000000f00 */
[----:B0-----:R-:W3:Y:S01]  /*10af0*/  LDL.LU R175, [R1+0x86c] ;  /* 0x00086c0001af7983 */ /* 0x001ee20000300800 */
[----:B------:R-:W-:Y:S02]  /*10b00*/  MOV R33, R32 ;  /* 0x0000002000217202 */ /* 0x000fe40000000f00 */
[----:B------:R-:W-:Y:S01]  /*10b10*/  MOV R44, R41 ;  /* 0x00000029002c7202 */ /* 0x000fe20000000f00 */
[----:B-1----:R-:W3:Y:S01]  /*10b20*/  LDL.LU R178, [R1+0x868] ;  /* 0x0008680001b27983 */ /* 0x002ee20000300800 */
[----:B------:R-:W-:Y:S01]  /*10b30*/  MOV R120, R108 ;  /* 0x0000006c00787202 */ /* 0x000fe20000000f00 */
[----:B------:R0:W-:Y:S01]  /*10b40*/  MUFU.EX2 R133, R48 ;  /* 0x0000003000857308 */ /* 0x0001e20000000800 */
[----:B------:R-:W-:Y:S01]  /*10b50*/  MOV R122, R5 ;  /* 0x00000005007a7202 */ /* 0x000fe20000000f00 */
[----:B------:R-:W3:Y:S01]  /*10b60*/  LDL.LU R179, [R1+0x864] ;  /* 0x0008640001b37983 */ /* 0x000ee20000300800 */
[----:B------:R-:W-:Y:S02]  /*10b70*/  MOV R32, R29 ;  /* 0x0000001d00207202 */ /* 0x000fe40000000f00 */
[----:B------:R-:W-:Y:S01]  /*10b80*/  MOV R41, R40 ;  /* 0x0000002800297202 */ /* 0x000fe20000000f00 */
[----:B------:R1:W-:Y:S01]  /*10b90*/  STS.U16 [R15+UR4+0xa700], R182 ;  /* 0x00a700b60f007988 */ /* 0x0003e20008000404 */
[----:B------:R-:W-:Y:S01]  /*10ba0*/  MOV R6, R125 ;  /* 0x0000007d00067202 */ /* 0x000fe20000000f00 */
[----:B------:R-:W-:Y:S01]  /*10bb0*/  FMUL R113, R113, 1.4426950216293334961 ;  /* 0x3fb8aa3b71717820 */ /* 0x000fe20000400000 */
[----:B------:R-:W-:Y:S01]  /*10bc0*/  MOV R29, R28 ;  /* 0x0000001c001d7202 */ /* 0x000fe20000000f00 */
[----:B------:R0:W-:Y:S01]  /*10bd0*/  STS.U16 [R15+UR4+0xab00], R183 ;  /* 0x00ab00b70f007988 */ /* 0x0001e20008000404 */
[----:B------:R-:W-:Y:S01]  /*10be0*/  MOV R40, R37 ;  /* 0x0000002500287202 */ /* 0x000fe20000000f00 */
[----:B------:R-:W-:Y:S01]  /*10bf0*/  FMUL R112, R112, 1.4426950216293334961 ;  /* 0x3fb8aa3b70707820 */ /* 0x000fe20000400000 */
[----:B------:R-:W-:Y:S01]  /*10c00*/  MOV R125, R124 ;  /* 0x0000007c007d7202 */ /* 0x000fe20000000f00 */
[----:B------:R0:W-:Y:S01]  /*10c10*/  STS.U16 [R15+UR4+0xaf00], R186 ;  /* 0x00af00ba0f007988 */ /* 0x0001e20008000404 */
[----:B------:R-:W-:-:S03]  /*10c20*/  MOV R28, R11 ;  /* 0x0000000b001c7202 */ /* 0x000fc60000000f00 */
[----:B-1----:R-:W3:Y:S01]  /*10c30*/  LDL.LU R182, [R1+0x860] ;  /* 0x0008600001b67983 */ /* 0x002ee20000300800 */
[----:B------:R-:W-:Y:S02]  /*10c40*/  MOV R37, R36 ;  /* 0x0000002400257202 */ /* 0x000fe40000000f00 */
[----:B0-----:R-:W-:Y:S01]  /*10c50*/  MOV R48, R45 ;  /* 0x0000002d00307202 */ /* 0x001fe20000000f00 */
[----:B------:R-:W3:Y:S01]  /*10c60*/  LDL.LU R183, [R1+0x85c] ;  /* 0x00085c0001b77983 */ /* 0x000ee20000300800 */
[----:B------:R-:W-:Y:S02]  /*10c70*/  MOV R124, R121 ;  /* 0x00000079007c7202 */ /* 0x000fe40000000f00 */
[----:B------:R-:W-:Y:S01]  /*10c80*/  MOV R11, R123 ;  /* 0x0000007b000b7202 */ /* 0x000fe20000000f00 */
[----:B------:R-:W3:Y:S01]  /*10c90*/  LDL.LU R186, [R1+0x858] ;  /* 0x0008580001ba7983 */ /* 0x000ee20000300800 */
[----:B------:R-:W-:Y:S02]  /*10ca0*/  MOV R36, R33 ;  /* 0x0000002100247202 */ /* 0x000fe40000000f00 */
[----:B------:R-:W-:Y:S01]  /*10cb0*/  MOV R45, R44 ;  /* 0x0000002c002d7202 */ /* 0x000fe20000000f00 */
[----:B------:R0:W-:Y:S01]  /*10cc0*/  STS.U16 [R15+UR4+0xb300], R187 ;  /* 0x00b300bb0f007988 */ /* 0x0001e20008000404 */
[----:B------:R-:W-:-:S02]  /*10cd0*/  MOV R121, R120 ;  /* 0x0000007800797202 */ /* 0x000fc40000000f00 */
[----:B------:R-:W-:Y:S01]  /*10ce0*/  MOV R123, R122 ;  /* 0x0000007a007b7202 */ /* 0x000fe20000000f00 */
[----:B------:R1:W-:Y:S01]  /*10cf0*/  STS.U16 [R15+UR4+0xb700], R190 ;  /* 0x00b700be0f007988 */ /* 0x0003e20008000404 */
[----:B------:R-:W-:Y:S02]  /*10d00*/  MOV R33, R32 ;  /* 0x0000002000217202 */ /* 0x000fe40000000f00 */
[----:B------:R-:W-:Y:S01]  /*10d10*/  MOV R44, R41 ;  /* 0x00000029002c7202 */ /* 0x000fe20000000f00 */
[----:B------:R-:W-:Y:S01]  /*10d20*/  STS.U16 [R15+UR4+0xbb00], R246 ;  /* 0x00bb00f60f007988 */ /* 0x000fe20008000404 */
[----:B------:R-:W-:-:S03]  /*10d30*/  MOV R2, R6 ;  /* 0x0000000600027202 */ /* 0x000fc60000000f00 */
[----:B0-----:R-:W3:Y:S01]  /*10d40*/  LDL.LU R187, [R1+0x854] ;  /* 0x0008540001bb7983 */ /* 0x001ee20000300800 */
[----:B------:R-:W-:-:S03]  /*10d50*/  MOV R32, R29 ;  /* 0x0000001d00207202 */ /* 0x000fc60000000f00 */
[----:B------:R-:W-:Y:S01]  /*10d60*/  STS.U16 [R15+UR4+0xbf00], R242 ;  /* 0x00bf00f20f007988 */ /* 0x000fe20008000404 */
[----:B------:R-:W-:Y:S01]  /*10d70*/  MOV R41, R40 ;  /* 0x0000002800297202 */ /* 0x000fe20000000f00 */
[----:B------:R-:W0:Y:S02]  /*10d80*/  MUFU.EX2 R8, R113 ;  /* 0x0000007100087308 */ /* 0x000e240000000800 */
[----:B-1----:R-:W3:Y:S01]  /*10d90*/  LDL.LU R190, [R1+0x850] ;  /* 0x0008500001be7983 */ /* 0x002ee20000300800 */
[----:B------:R-:W-:-:S03]  /*10da0*/  FMNMX R25, R24, R25, !PT ;  /* 0x0000001918197209 */ /* 0x000fc60007800000 */
[----:B------:R1:W-:Y:S01]  /*10db0*/  STS.U16 [R10+UR4+0x8380], R191 ;  /* 0x008380bf0a007988 */ /* 0x0003e20008000404 */
[----:B------:R-:W-:Y:S01]  /*10dc0*/  MOV R6, R125 ;  /* 0x0000007d00067202 */ /* 0x000fe20000000f00 */
[----:B------:R-:W0:Y:S01]  /*10dd0*/  MUFU.EX2 R3, R112 ;  /* 0x0000007000037308 */ /* 0x000e220000000800 */
[----:B------:R-:W-:Y:S01]  /*10de0*/  MOV R29, R28 ;  /* 0x0000001c001d7202 */ /* 0x000fe20000000f00 */
[----:B------:R1:W-:Y:S01]  /*10df0*/  STS.U16 [R10+UR4+0x8780], R194 ;  /* 0x008780c20a007988 */ /* 0x0003e20008000404 */
[----:B------:R-:W-:Y:S02]  /*10e00*/  MOV R40, R37 ;  /* 0x0000002500287202 */ /* 0x000fe40000000f00 */
[----:B------:R-:W-:Y:S01]  /*10e10*/  MOV R125, R124 ;  /* 0x0000007c007d7202 */ /* 0x000fe20000000f00 */
[----:B------:R0:W-:Y:S01]  /*10e20*/  STS.U16 [R10+UR4+0x8b80], R195 ;  /* 0x008b80c30a007988 */ /* 0x0001e20008000404 */
[----:B------:R-:W-:-:S03]  /*10e30*/  MOV R28, R11 ;  /* 0x0000000b001c7202 */ /* 0x000fc60000000f00 */
[----:B-1----:R-:W3:Y:S01]  /*10e40*/  LDL.LU R191, [R1+0x84c] ;  /* 0x00084c0001bf7983 */ /* 0x002ee20000300800 */
[----:B------:R-:W-:-:S03]  /*10e50*/  MOV R37, R36 ;  /* 0x0000002400257202 */ /* 0x000fc60000000f00 */
[----:B------:R-:W3:Y:S01]  /*10e60*/  LDL.LU R194, [R1+0x848] ;  /* 0x0008480001c27983 */ /* 0x000ee20000300800 */
[----:B------:R-:W-:Y:S01]  /*10e70*/  MOV R124, R121 ;  /* 0x00000079007c7202 */ /* 0x000fe20000000f00 */
[----:B------:R-:W-:Y:S01]  /*10e80*/  FADD R24, -R13, R90 ;  /* 0x0000005a0d187221 */ /* 0x000fe20000000100 */
[----:B------:R-:W-:Y:S01]  /*10e90*/  MOV R11, R123 ;  /* 0x0000007b000b7202 */ /* 0x000fe20000000f00 */
[----:B0-----:R-:W3:Y:S01]  /*10ea0*/  LDL.LU R195, [R1+0x844] ;  /* 0x0008440001c37983 */ /* 0x001ee20000300800 */
[----:B------:R-:W-:-:S03]  /*10eb0*/  MOV R36, R33 ;  /* 0x0000002100247202 */ /* 0x000fc60000000f00 */
[----:B------:R0:W-:Y:S01]  /*10ec0*/  STS.U16 [R10+UR4+0x8f80], R198 ;  /* 0x008f80c60a007988 */ /* 0x0001e20008000404 */
[----:B------:R-:W-:Y:S02]  /*10ed0*/  MOV R5, R2 ;  /* 0x0000000200057202 */ /* 0x000fe40000000f00 */
[----:B------:R-:W-:Y:S01]  /*10ee0*/  MOV R33, R32 ;  /* 0x0000002000217202 */ /* 0x000fe20000000f00 */
[----:B------:R1:W-:Y:S01]  /*10ef0*/  STS.U16 [R10+UR4+0x9380], R199 ;  /* 0x009380c70a007988 */ /* 0x0003e20008000404 */
[----:B------:R-:W-:Y:S02]  /*10f00*/  FMNMX R90, R25, R49, !PT ;  /* 0x00000031195a7209 */ /* 0x000fe40007800000 */
[----:B------:R-:W-:Y:S01]  /*10f10*/  MOV R2, R6 ;  /* 0x0000000600027202 */ /* 0x000fe20000000f00 */
[----:B------:R1:W-:Y:S01]  /*10f20*/  STS.U16 [R10+UR4+0x9780], R202 ;  /* 0x009780ca0a007988 */ /* 0x0003e20008000404 */
[----:B------:R-:W-:-:S03]  /*10f30*/  MOV R32, R29 ;  /* 0x0000001d00207202 */ /* 0x000fc60000000f00 */
[----:B0-----:R-:W3:Y:S01]  /*10f40*/  LDL.LU R198, [R1+0x840] ;  /* 0x0008400001c67983 */ /* 0x001ee20000300800 */
[----:B------:R-:W-:-:S03]  /*10f50*/  MOV R6, R125 ;  /* 0x0000007d00067202 */ /* 0x000fc60000000f00 */
[----:B-1----:R-:W3:Y:S01]  /*10f60*/  LDL.LU R199, [R1+0x83c] ;  /* 0x00083c0001c77983 */ /* 0x002ee20000300800 */
[----:B------:R-:W-:-:S03]  /*10f70*/  MOV R29, R28 ;  /* 0x0000001c001d7202 */ /* 0x000fc60000000f00 */
[----:B------:R-:W3:Y:S01]  /*10f80*/  LDL.LU R202, [R1+0x838] ;  /* 0x0008380001ca7983 */ /* 0x000ee20000300800 */
[----:B------:R-:W-:-:S03]  /*10f90*/  MOV R117, R100 ;  /* 0x0000006400757202 */ /* 0x000fc60000000f00 */
[----:B------:R0:W-:Y:S01]  /*10fa0*/  STS.U16 [R10+UR4+0x9b80], R203 ;  /* 0x009b80cb0a007988 */ /* 0x0001e20008000404 */
[----:B------:R-:W-:Y:S02]  /*10fb0*/  MOV R125, R124 ;  /* 0x0000007c007d7202 */ /* 0x000fe40000000f00 */
[----:B------:R-:W-:Y:S01]  /*10fc0*/  MOV R28, R11 ;  /* 0x0000000b001c7202 */ /* 0x000fe20000000f00 */
[----:B------:R1:W-:Y:S01]  /*10fd0*/  STS.U16 [R10+UR4+0x9f80], R206 ;  /* 0x009f80ce0a007988 */ /* 0x0003e20008000404 */
[----:B------:R-:W-:-:S03]  /*10fe0*/  MOV R11, R5 ;  /* 0x00000005000b7202 */ /* 0x000fc60000000f00 */
        /* <DEDUP_REMOVED lines=9> */
[----:B------:R-:W-:-:S03]  /*11080*/  FFMA R87, R87, UR5, -R90 ;  /* 0x0000000557577c23 */ /* 0x000fc6000800085a */
[----:B------:R1:W-:Y:S01]  /*11090*/  STS.U16 [R10+UR4+0xab80], R211 ;  /* 0x00ab80d30a007988 */ /* 0x0003e20008000404 */
[----:B------:R-:W-:-:S03]  /*110a0*/  FFMA R85, R85, UR5, -R13 ;  /* 0x0000000555557c23 */ /* 0x000fc6000800080d */
[----:B------:R1:W-:Y:S04]  /*110b0*/  STS.U16 [R10+UR4+0xaf80], R214 ;  /* 0x00af80d60a007988 */ /* 0x0003e80008000404 */
[----:B0-----:R-:W4:Y:S04]  /*110c0*/  LDL.LU R210, [R1+0x828] ;  /* 0x0008280001d27983 */ /* 0x001f280000300800 */
[----:B------:R-:W-:Y:S01]  /*110d0*/  STL [R1+0x7f4], R90 ;  /* 0x0007f45a01007387 */ /* 0x000fe20000100800 */
[----:B------:R-:W-:-:S03]  /*110e0*/  MOV R236, R5 ;  /* 0x0000000500ec7202 */ /* 0x000fc60000000f00 */
[----:B-1----:R-:W3:Y:S01]  /*110f0*/  LDL.LU R211, [R1+0x824] ;  /* 0x0008240001d37983 */ /* 0x002ee20000300800 */
[----:B------:R-:W-:-:S03]  /*11100*/  FFMA R84, R84, UR5, -R13 ;  /* 0x0000000554547c23 */ /* 0x000fc6000800080d */
[----:B------:R-:W4:Y:S01]  /*11110*/  LDL.LU R214, [R1+0x820] ;  /* 0x0008200001d67983 */ /* 0x000f220000300800 */
[----:B------:R-:W-:-:S03]  /*11120*/  MOV R124, R120 ;  /* 0x00000078007c7202 */ /* 0x000fc60000000f00 */
[----:B------:R0:W-:Y:S01]  /*11130*/  STS.U16 [R10+UR4+0xb380], R213 ;  /* 0x00b380d50a007988 */ /* 0x0001e20008000404 */
[----:B------:R-:W-:-:S03]  /*11140*/  MOV R247, R2 ;  /* 0x0000000200f77202 */ /* 0x000fc60000000f00 */
[----:B------:R1:W-:Y:S01]  /*11150*/  STS.U16 [R10+UR4+0xb780], R215 ;  /* 0x00b780d70a007988 */ /* 0x0003e20008000404 */
[--C-:B------:R-:W-:Y:S01]  /*11160*/  FFMA R83, R83, UR5, -R90.reuse ;  /* 0x0000000553537c23 */ /* 0x100fe2000800085a */
[----:B------:R-:W-:Y:S01]  /*11170*/  FMUL R87, R87, 1.4426950216293334961 ;  /* 0x3fb8aa3b57577820 */ /* 0x000fe20000400000 */
[----:B------:R-:W-:Y:S01]  /*11180*/  MOV R239, R6 ;  /* 0x0000000600ef7202 */ /* 0x000fe20000000f00 */
[----:B0-----:R-:W3:Y:S01]  /*11190*/  LDL.LU R213, [R1+0x81c] ;  /* 0x00081c0001d57983 */ /* 0x001ee20000300800 */
[----:B------:R-:W-:-:S03]  /*111a0*/  FFMA R82, R82, UR5, -R90 ;  /* 0x0000000552527c23 */ /* 0x000fc6000800085a */
[----:B-1----:R-:W4:Y:S01]  /*111b0*/  LDL.LU R215, [R1+0x818] ;  /* 0x0008180001d77983 */ /* 0x002f220000300800 */
[----:B------:R-:W-:-:S03]  /*111c0*/  FFMA R86, R86, UR5, -R90 ;  /* 0x0000000556567c23 */ /* 0x000fc6000800085a */
[----:B------:R-:W4:Y:S01]  /*111d0*/  LDL.LU R5, [R1] ;  /* 0x0000000001057983 */ /* 0x000f220000300800 */
[----:B------:R-:W-:Y:S01]  /*111e0*/  FFMA R81, R81, UR5, -R13 ;  /* 0x0000000551517c23 */ /* 0x000fe2000800080d */
[----:B------:R-:W-:Y:S02]  /*111f0*/  FMUL R85, R85, 1.4426950216293334961 ;  /* 0x3fb8aa3b55557820 */ /* 0x000fe40000400000 */
[----:B------:R0:W-:Y:S01]  /*11200*/  STS.U16 [R10+UR4+0xbf80], R240 ;  /* 0x00bf80f00a007988 */ /* 0x0001e20008000404 */
[----:B------:R-:W-:-:S03]  /*11210*/  MOV R242, R8 ;  /* 0x0000000800f27202 */ /* 0x000fc60000000f00 */
[----:B------:R-:W4:Y:S01]  /*11220*/  LDL.LU R2, [R1+0x4] ;  /* 0x0000040001027983 */ /* 0x000f220000300800 */
[----:B------:R-:W-:Y:S01]  /*11230*/  FFMA R80, R80, UR5, -R13 ;  /* 0x0000000550507c23 */ /* 0x000fe2000800080d */
[----:B------:R-:W-:Y:S02]  /*11240*/  FMUL R84, R84, 1.4426950216293334961 ;  /* 0x3fb8aa3b54547820 */ /* 0x000fe40000400000 */
[----:B------:R-:W4:Y:S01]  /*11250*/  LDL.LU R6, [R1+0x8] ;  /* 0x0000080001067983 */ /* 0x000f220000300800 */
[----:B0-----:R-:W-:-:S03]  /*11260*/  MOV R240, R0 ;  /* 0x0000000000f07202 */ /* 0x001fc60000000f00 */
[----:B------:R0:W-:Y:S01]  /*11270*/  STS.U16 [R10+UR4+0xbb80], R248 ;  /* 0x00bb80f80a007988 */ /* 0x0001e20008000404 */
[----:B------:R-:W-:Y:S01]  /*11280*/  FMUL R83, R83, 1.4426950216293334961 ;  /* 0x3fb8aa3b53537820 */ /* 0x000fe20000400000 */
[----:B------:R-:W-:Y:S02]  /*11290*/  MOV R125, R124 ;  /* 0x0000007c007d7202 */ /* 0x000fe40000000f00 */
[----:B------:R-:W4:Y:S01]  /*112a0*/  LDL.LU R0, [R1+0xc] ;  /* 0x00000c0001007983 */ /* 0x000f220000300800 */
[----:B------:R-:W-:Y:S01]  /*112b0*/  FMUL R82, R82, 1.4426950216293334961 ;  /* 0x3fb8aa3b52527820 */ /* 0x000fe20000400000 */
[----:B------:R1:W-:Y:S02]  /*112c0*/  MUFU.EX2 R124, R87 ;  /* 0x00000057007c7308 */ /* 0x0003e40000000800 */
[----:B------:R-:W4:Y:S01]  /*112d0*/  LDL.LU R8, [R1+0x10] ;  /* 0x0000100001087983 */ /* 0x000f220000300800 */
[----:B0-----:R-:W-:Y:S02]  /*112e0*/  MOV R248, R3 ;  /* 0x0000000300f87202 */ /* 0x001fe40000000f00 */
[----:B------:R-:W-:Y:S01]  /*112f0*/  MOV R10, R4 ;  /* 0x00000004000a7202 */ /* 0x000fe20000000f00 */
[----:B------:R-:W4:Y:S01]  /*11300*/  LDL.LU R3, [R1+0x14] ;  /* 0x0000140001037983 */ /* 0x000f220000300800 */
[----:B------:R-:W-:Y:S01]  /*11310*/  FMUL R81, R81, 1.4426950216293334961 ;  /* 0x3fb8aa3b51517820 */ /* 0x000fe20000400000 */
[----:B------:R-:W-:-:S02]  /*11320*/  FMUL R15, R86, 1.4426950216293334961 ;  /* 0x3fb8aa3b560f7820 */ /* 0x000fc40000400000 */
[----:B------:R-:W4:Y:S01]  /*11330*/  LDL.LU R4, [R1+0x18] ;  /* 0x0000180001047983 */ /* 0x000f220000300800 */
[----:B------:R-:W-:Y:S01]  /*11340*/  FMUL R80, R80, 1.4426950216293334961 ;  /* 0x3fb8aa3b50507820 */ /* 0x000fe20000400000 */
[----:B------:R0:W-:Y:S02]  /*11350*/  MUFU.EX2 R92, R85 ;  /* 0x00000055005c7308 */ /* 0x0001e40000000800 */
[----:B-1----:R-:W4:Y:S01]  /*11360*/  LDL.LU R87, [R1+0x20] ;  /* 0x0000200001577983 */ /* 0x002f220000300800 */
[--C-:B------:R-:W-:Y:S01]  /*11370*/  FFMA R75, R75, UR5, -R90.reuse ;  /* 0x000000054b4b7c23 */ /* 0x100fe2000800085a */
[--C-:B------:R-:W-:Y:S02]  /*11380*/  FFMA R79, R79, UR5, -R90.reuse ;  /* 0x000000054f4f7c23 */ /* 0x100fe4000800085a */
[----:B------:R-:W4:Y:S01]  /*11390*/  LDL.LU R86, [R1+0x24] ;  /* 0x0000240001567983 */ /* 0x000f220000300800 */
[--C-:B------:R-:W-:Y:S01]  /*113a0*/  FFMA R74, R74, UR5, -R90.reuse ;  /* 0x000000054a4a7c23 */ /* 0x100fe2000800085a */
[----:B------:R1:W-:Y:S01]  /*113b0*/  MUFU.EX2 R91, R84 ;  /* 0x00000054005b7308 */ /* 0x0003e20000000800 */
[--C-:B------:R-:W-:Y:S01]  /*113c0*/  FFMA R78, R78, UR5, -R90.reuse ;  /* 0x000000054e4e7c23 */ /* 0x100fe2000800085a */
[----:B0-----:R-:W4:Y:S01]  /*113d0*/  LDL.LU R85, [R1+0x28] ;  /* 0x0000280001557983 */ /* 0x001f220000300800 */
[--C-:B------:R-:W-:Y:S01]  /*113e0*/  FFMA R76, R76, UR5, -R13.reuse ;  /* 0x000000054c4c7c23 */ /* 0x100fe2000800080d */
[----:B------:R-:W-:Y:S01]  /*113f0*/  FMUL R75, R75, 1.4426950216293334961 ;  /* 0x3fb8aa3b4b4b7820 */ /* 0x000fe20000400000 */
[--C-:B------:R-:W-:Y:S01]  /*11400*/  FFMA R70, R70, UR5, -R90.reuse ;  /* 0x0000000546467c23 */ /* 0x100fe2000800085a */
[--C-:B------:R-:W-:Y:S01]  /*11410*/  FFMA R69, R69, UR5, -R13.reuse ;  /* 0x0000000545457c23 */ /* 0x100fe2000800080d */
[--C-:B------:R-:W-:Y:S01]  /*11420*/  FFMA R73, R73, UR5, -R13.reuse ;  /* 0x0000000549497c23 */ /* 0x100fe2000800080d */
[----:B------:R0:W-:Y:S01]  /*11430*/  MUFU.EX2 R123, R83 ;  /* 0x00000053007b7308 */ /* 0x0001e20000000800 */
[----:B-1----:R-:W4:Y:S01]  /*11440*/  LDL.LU R84, [R1+0x2c] ;  /* 0x00002c0001547983 */ /* 0x002f220000300800 */
[----:B------:R-:W-:Y:S01]  /*11450*/  FMUL R74, R74, 1.4426950216293334961 ;  /* 0x3fb8aa3b4a4a7820 */ /* 0x000fe20000400000 */
[----:B------:R-:W-:Y:S01]  /*11460*/  FMUL R16, R79, 1.4426950216293334961 ;  /* 0x3fb8aa3b4f107820 */ /* 0x000fe20000400000 */
[----:B------:R-:W-:Y:S01]  /*11470*/  FMUL R17, R78, 1.4426950216293334961 ;  /* 0x3fb8aa3b4e117820 */ /* 0x000fe20000400000 */
[--C-:B------:R-:W-:Y:S01]  /*11480*/  FFMA R72, R72, UR5, -R13.reuse ;  /* 0x0000000548487c23 */ /* 0x100fe2000800080d */
[--C-:B------:R-:W-:Y:S01]  /*11490*/  FFMA R23, R77, UR5, -R13.reuse ;  /* 0x000000054d177c23 */ /* 0x100fe2000800080d */
[--C-:B------:R-:W-:Y:S01]  /*114a0*/  FFMA R71, R71, UR5, -R90.reuse ;  /* 0x0000000547477c23 */ /* 0x100fe2000800085a */
[----:B------:R1:W-:Y:S01]  /*114b0*/  MUFU.EX2 R122, R82 ;  /* 0x00000052007a7308 */ /* 0x0003e20000000800 */
[----:B0-----:R-:W4:Y:S01]  /*114c0*/  LDL.LU R83, [R1+0x30] ;  /* 0x0000300001537983 */ /* 0x001f220000300800 */
[----:B------:R-:W-:Y:S01]  /*114d0*/  FMUL R22, R76, 1.4426950216293334961 ;  /* 0x3fb8aa3b4c167820 */ /* 0x000fe20000400000 */
[----:B------:R-:W-:Y:S01]  /*114e0*/  FMUL R110, R110, 1.4426950216293334961 ;  /* 0x3fb8aa3b6e6e7820 */ /* 0x000fe20000400000 */
[--C-:B------:R-:W-:Y:S01]  /*114f0*/  FFMA R66, R66, UR5, -R90.reuse ;  /* 0x0000000542427c23 */ /* 0x100fe2000800085a */
[--C-:B------:R-:W-:Y:S01]  /*11500*/  FFMA R65, R65, UR5, -R13.reuse ;  /* 0x0000000541417c23 */ /* 0x100fe2000800080d */
[----:B------:R-:W-:Y:S01]  /*11510*/  FMUL R111, R111, 1.4426950216293334961 ;  /* 0x3fb8aa3b6f6f7820 */ /* 0x000fe20000400000 */
[--C-:B------:R-:W-:Y:S01]  /*11520*/  FFMA R64, R64, UR5, -R13.reuse ;  /* 0x0000000540407c23 */ /* 0x100fe2000800080d */
[----:B------:R0:W-:Y:S01]  /*11530*/  MUFU.EX2 R89, R81 ;  /* 0x0000005100597308 */ /* 0x0001e20000000800 */
[----:B-1----:R-:W4:Y:S01]  /*11540*/  LDL.LU R82, [R1+0x34] ;  /* 0x0000340001527983 */ /* 0x002f220000300800 */
[----:B------:R-:W-:Y:S01]  /*11550*/  FMUL R70, R70, 1.4426950216293334961 ;  /* 0x3fb8aa3b46467820 */ /* 0x000fe20000400000 */
[--C-:B------:R-:W-:Y:S01]  /*11560*/  FFMA R63, R63, UR5, -R90.reuse ;  /* 0x000000053f3f7c23 */ /* 0x100fe2000800085a */
[--C-:B------:R-:W-:Y:S01]  /*11570*/  FFMA R67, R67, UR5, -R90.reuse ;  /* 0x0000000543437c23 */ /* 0x100fe2000800085a */
        /* <DEDUP_REMOVED lines=8> */
[----:B------:R-:W-:Y:S01]  /*11600*/  FMUL R126, R126, 1.4426950216293334961 ;  /* 0x3fb8aa3b7e7e7820 */ /* 0x000fe20000400000 */
[--C-:B------:R-:W-:Y:S01]  /*11610*/  FFMA R57, R57, UR5, -R13.reuse ;  /* 0x0000000539397c23 */ /* 0x100fe2000800080d */
[----:B------:R-:W-:Y:S01]  /*11620*/  FFMA R56, R56, UR5, -R13 ;  /* 0x0000000538387c23 */ /* 0x000fe2000800080d */
[----:B------:R-:W-:Y:S01]  /*11630*/  FFMA R55, R55, UR5, -R90 ;  /* 0x0000000537377c23 */ /* 0x000fe2000800085a */
[----:B-1----:R-:W4:Y:S01]  /*11640*/  LDL.LU R80, [R1+0x3c] ;  /* 0x00003c0001507983 */ /* 0x002f220000300800 */
[----:B------:R0:W-:Y:S03]  /*11650*/  MUFU.EX2 R120, R75 ;  /* 0x0000004b00787308 */ /* 0x0001e60000000800 */
[----:B------:R-:W4:Y:S04]  /*11660*/  LDL.LU R79, [R1+0x40] ;  /* 0x00004000014f7983 */ /* 0x000f280000300800 */
[----:B------:R-:W4:Y:S01]  /*11670*/  LDL.LU R78, [R1+0x44] ;  /* 0x00004400014e7983 */ /* 0x000f220000300800 */
[----:B------:R1:W-:Y:S03]  /*11680*/  MUFU.EX2 R121, R74 ;  /* 0x0000004a00797308 */ /* 0x0003e60000000800 */
[----:B------:R-:W4:Y:S01]  /*11690*/  LDL.LU R77, [R1+0x48] ;  /* 0x00004800014d7983 */ /* 0x000f220000300800 */
[----:B------:R-:W-:-:S03]  /*116a0*/  FMUL R20, R72, 1.4426950216293334961 ;  /* 0x3fb8aa3b48147820 */ /* 0x000fc60000400000 */
[----:B------:R-:W4:Y:S01]  /*116b0*/  LDL.LU R76, [R1+0x4c] ;  /* 0x00004c00014c7983 */ /* 0x000f220000300800 */
[----:B------:R-:W-:-:S03]  /*116c0*/  FMUL R66, R66, 1.4426950216293334961 ;  /* 0x3fb8aa3b42427820 */ /* 0x000fc60000400000 */
[----:B0-----:R-:W4:Y:S01]  /*116d0*/  LDL.LU R75, [R1+0x50] ;  /* 0x00005000014b7983 */ /* 0x001f220000300800 */
[----:B------:R-:W-:-:S03]  /*116e0*/  FMUL R18, R71, 1.4426950216293334961 ;  /* 0x3fb8aa3b47127820 */ /* 0x000fc60000400000 */
[----:B-1----:R-:W4:Y:S01]  /*116f0*/  LDL.LU R74, [R1+0x54] ;  /* 0x00005400014a7983 */ /* 0x002f220000300800 */
[----:B------:R-:W-:Y:S01]  /*11700*/  MUFU.EX2 R233, R110 ;  /* 0x0000006e00e97308 */ /* 0x000fe20000000800 */
[----:B------:R-:W-:Y:S02]  /*11710*/  FMUL R65, R65, 1.4426950216293334961 ;  /* 0x3fb8aa3b41417820 */ /* 0x000fe40000400000 */
[----:B------:R-:W4:Y:S01]  /*11720*/  LDL.LU R73, [R1+0x58] ;  /* 0x0000580001497983 */ /* 0x000f220000300800 */
[----:B------:R-:W-:-:S03]  /*11730*/  FMUL R64, R64, 1.4426950216293334961 ;  /* 0x3fb8aa3b40407820 */ /* 0x000fc60000400000 */
[----:B------:R-:W4:Y:S01]  /*11740*/  LDL.LU R72, [R1+0x5c] ;  /* 0x00005c0001487983 */ /* 0x000f220000300800 */
[----:B------:R0:W-:Y:S01]  /*11750*/  MUFU.EX2 R119, R70 ;  /* 0x0000004600777308 */ /* 0x0001e20000000800 */
[----:B------:R-:W-:Y:S02]  /*11760*/  FMUL R63, R63, 1.4426950216293334961 ;  /* 0x3fb8aa3b3f3f7820 */ /* 0x000fe40000400000 */
[----:B------:R-:W4:Y:S01]  /*11770*/  LDL.LU R71, [R1+0x60] ;  /* 0x0000600001477983 */ /* 0x000f220000300800 */
[----:B------:R-:W-:Y:S01]  /*11780*/  FMUL R62, R62, 1.4426950216293334961 ;  /* 0x3fb8aa3b3e3e7820 */ /* 0x000fe20000400000 */
[----:B------:R-:W-:Y:S01]  /*11790*/  FMUL R19, R67, 1.4426950216293334961 ;  /* 0x3fb8aa3b43137820 */ /* 0x000fe20000400000 */
        /* <DEDUP_REMOVED lines=8> */
[----:B------:R-:W-:Y:S01]  /*11820*/  MOV R150, R115 ;  /* 0x0000007300967202 */ /* 0x000fe20000000f00 */
[--C-:B------:R-:W-:Y:S01]  /*11830*/  FFMA R50, R50, UR5, -R90.reuse ;  /* 0x0000000532327c23 */ /* 0x100fe2000800085a */
[----:B------:R0:W-:Y:S01]  /*11840*/  MUFU.EX2 R110, R69 ;  /* 0x00000045006e7308 */ /* 0x0001e20000000800 */
[----:B-1----:R-:W-:Y:S01]  /*11850*/  FFMA R111, R68, UR5, -R13 ;  /* 0x00000005446f7c23 */ /* 0x002fe2000800080d */
[----:B------:R-:W-:Y:S01]  /*11860*/  FMUL R59, R59, 1.4426950216293334961 ;  /* 0x3fb8aa3b3b3b7820 */ /* 0x000fe20000400000 */
[----:B------:R-:W-:Y:S01]  /*11870*/  FMUL R57, R57, 1.4426950216293334961 ;  /* 0x3fb8aa3b39397820 */ /* 0x000fe20000400000 */
[----:B------:R-:W-:Y:S01]  /*11880*/  MOV R151, R114 ;  /* 0x0000007200977202 */ /* 0x000fe20000000f00 */
[--C-:B------:R-:W-:Y:S01]  /*11890*/  FFMA R47, R47, UR5, -R90.reuse ;  /* 0x000000052f2f7c23 */ /* 0x100fe2000800085a */
[--C-:B------:R-:W-:Y:S01]  /*118a0*/  FFMA R46, R46, UR5, -R90.reuse ;  /* 0x000000052e2e7c23 */ /* 0x100fe2000800085a */
[----:B------:R-:W-:Y:S01]  /*118b0*/  FMUL R24, R24, 1.4426950216293334961 ;  /* 0x3fb8aa3b18187820 */ /* 0x000fe20000400000 */
[--C-:B------:R-:W-:Y:S01]  /*118c0*/  FFMA R43, R43, UR5, -R90.reuse ;  /* 0x000000052b2b7c23 */ /* 0x100fe2000800085a */
[----:B0-----:R-:W4:Y:S01]  /*118d0*/  LDL.LU R69, [R1+0x68] ;  /* 0x0000680001457983 */ /* 0x001f220000300800 */
[----:B------:R0:W-:Y:S03]  /*118e0*/  MUFU.EX2 R117, R66 ;  /* 0x0000004200757308 */ /* 0x0001e60000000800 */
[----:B------:R-:W4:Y:S04]  /*118f0*/  LDL.LU R68, [R1+0x6c] ;  /* 0x00006c0001447983 */ /* 0x000f280000300800 */
[----:B------:R-:W4:Y:S01]  /*11900*/  LDL.LU R67, [R1+0x70] ;  /* 0x0000700001437983 */ /* 0x000f220000300800 */
[----:B------:R1:W-:Y:S03]  /*11910*/  MUFU.EX2 R112, R65 ;  /* 0x0000004100707308 */ /* 0x0003e60000000800 */
[----:B0-----:R-:W4:Y:S01]  /*11920*/  LDL.LU R66, [R1+0x74] ;  /* 0x0000740001427983 */ /* 0x001f220000300800 */
        /* <DEDUP_REMOVED lines=8> */
[----:B------:R-:W-:Y:S01]  /*119b0*/  MOV R252, R48 ;  /* 0x0000003000fc7202 */ /* 0x000fe20000000f00 */
[--C-:B------:R-:W-:Y:S01]  /*119c0*/  FFMA R35, R35, UR5, -R90.reuse ;  /* 0x0000000523237c23 */ /* 0x100fe2000800085a */
[--C-:B------:R-:W-:Y:S01]  /*119d0*/  FFMA R34, R34, UR5, -R90.reuse ;  /* 0x0000000522227c23 */ /* 0x100fe2000800085a */
[--C-:B------:R-:W-:Y:S01]  /*119e0*/  FFMA R31, R31, UR5, -R90.reuse ;  /* 0x000000051f1f7c23 */ /* 0x100fe2000800085a */
[----:B------:R1:W-:Y:S01]  /*119f0*/  MUFU.EX2 R118, R63 ;  /* 0x0000003f00767308 */ /* 0x0003e20000000800 */
[----:B0-----:R-:W4:Y:S01]  /*11a00*/  LDL.LU R64, [R1+0x7c] ;  /* 0x00007c0001407983 */ /* 0x001f220000300800 */
[----:B------:R-:W-:Y:S01]  /*11a10*/  FMUL R53, R53, 1.4426950216293334961 ;  /* 0x3fb8aa3b35357820 */ /* 0x000fe20000400000 */
[--C-:B------:R-:W-:Y:S01]  /*11a20*/  FFMA R114, R58, UR5, -R90.reuse ;  /* 0x000000053a727c23 */ /* 0x100fe2000800085a */
[----:B------:R-:W-:Y:S01]  /*11a30*/  MOV R249, R45 ;  /* 0x0000002d00f97202 */ /* 0x000fe20000000f00 */
[--C-:B------:R-:W-:Y:S01]  /*11a40*/  FFMA R30, R30, UR5, -R90.reuse ;  /* 0x000000051e1e7c23 */ /* 0x100fe2000800085a */
[----:B------:R-:W-:Y:S01]  /*11a50*/  MOV R241, R44 ;  /* 0x0000002c00f17202 */ /* 0x000fe20000000f00 */
[----:B------:R-:W-:Y:S01]  /*11a60*/  FMUL R98, R98, 1.4426950216293334961 ;  /* 0x3fb8aa3b62627820 */ /* 0x000fe20000400000 */
[----:B------:R-:W-:Y:S01]  /*11a70*/  MUFU.EX2 R225, R126 ;  /* 0x0000007e00e17308 */ /* 0x000fe20000000800 */
[----:B-1----:R-:W4:Y:S01]  /*11a80*/  LDL.LU R63, [R1+0x80] ;  /* 0x00008000013f7983 */ /* 0x002f220000300800 */
[----:B------:R-:W-:Y:S01]  /*11a90*/  FMUL R52, R52, 1.4426950216293334961 ;  /* 0x3fb8aa3b34347820 */ /* 0x000fe20000400000 */
[--C-:B------:R-:W-:Y:S01]  /*11aa0*/  FFMA R27, R27, UR5, -R90.reuse ;  /* 0x000000051b1b7c23 */ /* 0x100fe2000800085a */
[----:B------:R-:W-:Y:S01]  /*11ab0*/  MOV R238, R41 ;  /* 0x0000002900ee7202 */ /* 0x000fe20000000f00 */
[----:B------:R-:W-:Y:S01]  /*11ac0*/  FMUL R95, R95, 1.4426950216293334961 ;  /* 0x3fb8aa3b5f5f7820 */ /* 0x000fe20000400000 */
[----:B------:R-:W-:Y:S01]  /*11ad0*/  FFMA R26, R26, UR5, -R90 ;  /* 0x000000051a1a7c23 */ /* 0x000fe2000800085a */
[----:B------:R-:W-:Y:S01]  /*11ae0*/  MOV R234, R40 ;  /* 0x0000002800ea7202 */ /* 0x000fe20000000f00 */
[----:B------:R0:W-:Y:S01]  /*11af0*/  MUFU.EX2 R116, R62 ;  /* 0x0000003e00747308 */ /* 0x0001e20000000800 */
[----:B------:R-:W-:Y:S01]  /*11b00*/  FMUL R51, R51, 1.4426950216293334961 ;  /* 0x3fb8aa3b33337820 */ /* 0x000fe20000400000 */
[----:B------:R-:W-:Y:S01]  /*11b10*/  FMUL R50, R50, 1.4426950216293334961 ;  /* 0x3fb8aa3b32327820 */ /* 0x000fe20000400000 */
[----:B------:R-:W-:Y:S01]  /*11b20*/  MOV R251, R37 ;  /* 0x0000002500fb7202 */ /* 0x000fe20000000f00 */
[----:B------:R-:W-:Y:S01]  /*11b30*/  FMUL R14, R14, 1.4426950216293334961 ;  /* 0x3fb8aa3b0e0e7820 */ /* 0x000fe20000400000 */
[----:B------:R-:W-:Y:S01]  /*11b40*/  MOV R244, R36 ;  /* 0x0000002400f47202 */ /* 0x000fe20000000f00 */
[----:B------:R1:W-:Y:S06]  /*11b50*/  MEMBAR.ALL.CTA ;  /* 0x0000000000007992 */ /* 0x0003ec0000008000 */
[----:B-1----:R-:W1:Y:S01]  /*11b60*/  FENCE.VIEW.ASYNC.S ;  /* 0x00000000000073c6 */ /* 0x002e620000000000 */
[----:B------:R2:W-:Y:S03]  /*11b70*/  MUFU.EX2 R126, R61 ;  /* 0x0000003d007e7308 */ /* 0x0005e60000000800 */
[----:B0-----:R-:W4:Y:S05]  /*11b80*/  LDL.LU R62, [R1+0x84] ;  /* 0x00008400013e7983 */ /* 0x001f2a0000300800 */
[----:B------:R0:W-:Y:S01]  /*11b90*/  MUFU.EX2 R127, R60 ;  /* 0x0000003c007f7308 */ /* 0x0001e20000000800 */
[----:B--2---:R-:W2:Y:S07]  /*11ba0*/  LDL.LU R61, [R1+0x88] ;  /* 0x00008800013d7983 */ /* 0x004eae0000300800 */
[----:B------:R1:W-:Y:S01]  /*11bb0*/  MUFU.EX2 R115, R59 ;  /* 0x0000003b00737308 */ /* 0x0003e20000000800 */
[----:B0-----:R-:W2:Y:S01]  /*11bc0*/  LDL.LU R60, [R1+0x8c] ;  /* 0x00008c00013c7983 */ /* 0x001ea20000300800 */
[----:B------:R-:W-:-:S06]  /*11bd0*/  FMUL R47, R47, 1.4426950216293334961 ;  /* 0x3fb8aa3b2f2f7820 */ /* 0x000fcc0000400000 */
[----:B------:R0:W-:Y:S01]  /*11be0*/  MUFU.EX2 R128, R57 ;  /* 0x0000003900807308 */ /* 0x0001e20000000800 */
[----:B-1----:R-:W2:Y:S04]  /*11bf0*/  LDL.LU R59, [R1+0x90] ;  /* 0x00009000013b7983 */ /* 0x002ea80000300800 */
[----:B------:R-:W2:Y:S03]  /*11c00*/  LDL.LU R58, [R1+0x94] ;  /* 0x00009400013a7983 */ /* 0x000ea60000300800 */
[----:B------:R1:W-:Y:S01]  /*11c10*/  MUFU.EX2 R129, R56 ;  /* 0x0000003800817308 */ /* 0x0003e20000000800 */
[----:B0-----:R-:W2:Y:S01]  /*11c20*/  LDL.LU R57, [R1+0x98] ;  /* 0x0000980001397983 */ /* 0x001ea20000300800 */
[----:B------:R-:W-:-:S06]  /*11c30*/  FMUL R46, R46, 1.4426950216293334961 ;  /* 0x3fb8aa3b2e2e7820 */ /* 0x000fcc0000400000 */
[----:B------:R0:W-:Y:S01]  /*11c40*/  MUFU.EX2 R109, R55 ;  /* 0x00000037006d7308 */ /* 0x0001e20000000800 */
[----:B-1----:R-:W2:Y:S01]  /*11c50*/  LDL.LU R56, [R1+0x9c] ;  /* 0x00009c0001387983 */ /* 0x002ea20000300800 */
[----:B------:R-:W-:-:S06]  /*11c60*/  FMUL R43, R43, 1.4426950216293334961 ;  /* 0x3fb8aa3b2b2b7820 */ /* 0x000fcc0000400000 */
[----:B------:R1:W-:Y:S01]  /*11c70*/  MUFU.EX2 R108, R54 ;  /* 0x00000036006c7308 */ /* 0x0003e20000000800 */
[----:B0-----:R-:W2:Y:S01]  /*11c80*/  LDL.LU R55, [R1+0xa0] ;  /* 0x0000a00001377983 */ /* 0x001ea20000300800 */
[----:B------:R-:W-:-:S06]  /*11c90*/  FMUL R42, R42, 1.4426950216293334961 ;  /* 0x3fb8aa3b2a2a7820 */ /* 0x000fcc0000400000 */
[----:B------:R0:W-:Y:S01]  /*11ca0*/  MUFU.EX2 R130, R53 ;  /* 0x0000003500827308 */ /* 0x0001e20000000800 */
[----:B-1----:R-:W2:Y:S07]  /*11cb0*/  LDL.LU R54, [R1+0xa4] ;  /* 0x0000a40001367983 */ /* 0x002eae0000300800 */
[----:B------:R1:W-:Y:S01]  /*11cc0*/  MUFU.EX2 R131, R52 ;  /* 0x0000003400837308 */ /* 0x0003e20000000800 */
[----:B0-----:R-:W2:Y:S01]  /*11cd0*/  LDL.LU R53, [R1+0xa8] ;  /* 0x0000a80001357983 */ /* 0x001ea20000300800 */
[----:B------:R-:W-:-:S06]  /*11ce0*/  FMUL R39, R39, 1.4426950216293334961 ;  /* 0x3fb8aa3b27277820 */ /* 0x000fcc0000400000 */
[----:B------:R0:W-:Y:S01]  /*11cf0*/  MUFU.EX2 R107, R51 ;  /* 0x00000033006b7308 */ /* 0x0001e20000000800 */
[----:B-1----:R-:W2:Y:S01]  /*11d00*/  LDL.LU R52, [R1+0xac] ;  /* 0x0000ac0001347983 */ /* 0x002ea20000300800 */
[----:B------:R-:W-:-:S06]  /*11d10*/  FMUL R38, R38, 1.4426950216293334961 ;  /* 0x3fb8aa3b26267820 */ /* 0x000fcc0000400000 */
[----:B------:R1:W3:Y:S01]  /*11d20*/  MUFU.EX2 R93, R24 ;  /* 0x00000018005d7308 */ /* 0x0002e20000000800 */
[----:B0-----:R-:W2:Y:S07]  /*11d30*/  LDL.LU R51, [R1+0xb0] ;  /* 0x0000b00001337983 */ /* 0x001eae0000300800 */
[----:B------:R0:W-:Y:S01]  /*11d40*/  MUFU.EX2 R106, R50 ;  /* 0x00000032006a7308 */ /* 0x0001e20000000800 */
[----:B-1----:R-:W-:Y:S01]  /*11d50*/  FADD R24, -R90, R49 ;  /* 0x000000315a187221 */ /* 0x002fe20000000100 */
[----:B------:R-:W-:Y:S01]  /*11d60*/  FMUL R35, R35, 1.4426950216293334961 ;  /* 0x3fb8aa3b23237820 */ /* 0x000fe20000400000 */
[----:B0-----:R-:W2:Y:S05]  /*11d70*/  LDL.LU R50, [R1+0xb4] ;  /* 0x0000b40001327983 */ /* 0x001eaa0000300800 */
[----:B------:R0:W-:Y:S01]  /*11d80*/  MUFU.EX2 R105, R47 ;  /* 0x0000002f00697308 */ /* 0x0001e20000000800 */
[----:B------:R-:W2:Y:S04]  /*11d90*/  LDL.LU R49, [R1+0xb8] ;  /* 0x0000b80001317983 */ /* 0x000ea80000300800 */
[----:B------:R-:W2:Y:S03]  /*11da0*/  LDL.LU R48, [R1+0xbc] ;  /* 0x0000bc0001307983 */ /* 0x000ea60000300800 */
[----:B------:R1:W-:Y:S01]  /*11db0*/  MUFU.EX2 R104, R46 ;  /* 0x0000002e00687308 */ /* 0x0003e20000000800 */
[----:B0-----:R-:W2:Y:S01]  /*11dc0*/  LDL.LU R47, [R1+0xc0] ;  /* 0x0000c000012f7983 */ /* 0x001ea20000300800 */
[----:B------:R-:W-:Y:S01]  /*11dd0*/  FMUL R34, R34, 1.4426950216293334961 ;  /* 0x3fb8aa3b22227820 */ /* 0x000fe20000400000 */
[----:B------:R-:W-:-:S02]  /*11de0*/  FMUL R31, R31, 1.4426950216293334961 ;  /* 0x3fb8aa3b1f1f7820 */ /* 0x000fc40000400000 */
[----:B-1----:R-:W2:Y:S03]  /*11df0*/  LDL.LU R46, [R1+0xc4] ;  /* 0x0000c400012e7983 */ /* 0x002ea60000300800 */
[----:B------:R0:W-:Y:S01]  /*11e00*/  MUFU.EX2 R103, R43 ;  /* 0x0000002b00677308 */ /* 0x0001e20000000800 */
[----:B------:R-:W2:Y:S01]  /*11e10*/  LDL.LU R45, [R1+0xc8] ;  /* 0x0000c800012d7983 */ /* 0x000ea20000300800 */
[----:B------:R-:W-:-:S03]  /*11e20*/  FMUL R30, R30, 1.4426950216293334961 ;  /* 0x3fb8aa3b1e1e7820 */ /* 0x000fc60000400000 */
[----:B------:R-:W2:Y:S03]  /*11e30*/  LDL.LU R44, [R1+0xcc] ;  /* 0x0000cc00012c7983 */ /* 0x000ea60000300800 */
[----:B------:R1:W-:Y:S01]  /*11e40*/  MUFU.EX2 R102, R42 ;  /* 0x0000002a00667308 */ /* 0x0003e20000000800 */
[----:B0-----:R-:W2:Y:S01]  /*11e50*/  LDL.LU R43, [R1+0xd0] ;  /* 0x0000d000012b7983 */ /* 0x001ea20000300800 */
[----:B------:R-:W-:-:S06]  /*11e60*/  FMUL R27, R27, 1.4426950216293334961 ;  /* 0x3fb8aa3b1b1b7820 */ /* 0x000fcc0000400000 */
[----:B------:R0:W-:Y:S01]  /*11e70*/  MUFU.EX2 R101, R39 ;  /* 0x0000002700657308 */ /* 0x0001e20000000800 */
[----:B-1----:R-:W2:Y:S04]  /*11e80*/  LDL.LU R42, [R1+0xd4] ;  /* 0x0000d400012a7983 */ /* 0x002ea80000300800 */
[----:B------:R-:W2:Y:S03]  /*11e90*/  LDL.LU R41, [R1+0xd8] ;  /* 0x0000d80001297983 */ /* 0x000ea60000300800 */
[----:B------:R1:W-:Y:S01]  /*11ea0*/  MUFU.EX2 R100, R38 ;  /* 0x0000002600647308 */ /* 0x0003e20000000800 */
[----:B0-----:R-:W2:Y:S07]  /*11eb0*/  LDL.LU R39, [R1+0xdc] ;  /* 0x0000dc0001277983 */ /* 0x001eae0000300800 */
[----:B------:R-:W-:Y:S01]  /*11ec0*/  MUFU.EX2 R7, R98 ;  /* 0x0000006200077308 */ /* 0x000fe20000000800 */
[----:B-1----:R-:W2:Y:S07]  /*11ed0*/  LDL.LU R38, [R1+0xe0] ;  /* 0x0000e00001267983 */ /* 0x002eae0000300800 */
[----:B------:R0:W-:Y:S08]  /*11ee0*/  MUFU.EX2 R99, R35 ;  /* 0x0000002300637308 */ /* 0x0001f00000000800 */
[----:B------:R1:W-:Y:S01]  /*11ef0*/  MUFU.EX2 R98, R34 ;  /* 0x0000002200627308 */ /* 0x0003e20000000800 */
[----:B0-----:R-:W2:Y:S07]  /*11f00*/  LDL.LU R35, [R1+0xe4] ;  /* 0x0000e40001237983 */ /* 0x001eae0000300800 */
[----:B------:R0:W-:Y:S01]  /*11f10*/  MUFU.EX2 R97, R31 ;  /* 0x0000001f00617308 */ /* 0x0001e20000000800 */
[----:B-1----:R-:W2:Y:S07]  /*11f20*/  LDL.LU R34, [R1+0xe8] ;  /* 0x0000e80001227983 */ /* 0x002eae0000300800 */
[----:B------:R-:W-:Y:S01]  /*11f30*/  MUFU.EX2 R9, R95 ;  /* 0x0000005f00097308 */ /* 0x000fe20000000800 */
[----:B0-----:R-:W2:Y:S07]  /*11f40*/  LDL.LU R31, [R1+0xec] ;  /* 0x0000ec00011f7983 */ /* 0x001eae0000300800 */
[----:B------:R0:W-:Y:S08]  /*11f50*/  MUFU.EX2 R96, R30 ;  /* 0x0000001e00607308 */ /* 0x0001f00000000800 */
[----:B------:R1:W-:Y:S01]  /*11f60*/  MUFU.EX2 R95, R27 ;  /* 0x0000001b005f7308 */ /* 0x0003e20000000800 */
[----:B0-----:R-:W2:Y:S04]  /*11f70*/  LDL.LU R30, [R1+0xf0] ;  /* 0x0000f000011e7983 */ /* 0x001ea80000300800 */
[----:B-1----:R-:W2:Y:S01]  /*11f80*/  LDL.LU R27, [R1+0xf4] ;  /* 0x0000f400011b7983 */ /* 0x002ea20000300800 */
[----:B------:R-:W-:Y:S01]  /*11f90*/  FMUL R24, R24, 1.4426950216293334961 ;  /* 0x3fb8aa3b18187820 */ /* 0x000fe20000400000 */
[----:B------:R-:W-:-:S03]  /*11fa0*/  MOV R246, R125 ;  /* 0x0000007d00f67202 */ /* 0x000fc60000000f00 */
[----:B------:R-:W4:Y:S01]  /*11fb0*/  MUFU.EX2 R125, R24 ;  /* 0x00000018007d7308 */ /* 0x000f220000000800 */
[----:B------:R-:W-:Y:S01]  /*11fc0*/  FMUL R26, R26, 1.4426950216293334961 ;  /* 0x3fb8aa3b1a1a7820 */ /* 0x000fe20000400000 */
[----:B------:R-:W-:Y:S02]  /*11fd0*/  MOV R235, R33 ;  /* 0x0000002100eb7202 */ /* 0x000fe40000000f00 */
[----:B------:R-:W-:Y:S02]  /*11fe0*/  MOV R250, R32 ;  /* 0x0000002000fa7202 */ /* 0x000fe40000000f00 */
[----:B------:R-:W-:Y:S02]  /*11ff0*/  MOV R243, R29 ;  /* 0x0000001d00f37202 */ /* 0x000fe40000000f00 */
[----:B------:R0:W-:Y:S01]  /*12000*/  MUFU.EX2 R94, R26 ;  /* 0x0000001a005e7308 */ /* 0x0001e20000000800 */
[----:B------:R-:W-:Y:S01]  /*12010*/  MOV R237, R28 ;  /* 0x0000001c00ed7202 */ /* 0x000fe20000000f00 */
[----:B---3--:R-:W-:Y:S01]  /*12020*/  FMUL R212, R212, R93 ;  /* 0x0000005dd4d47220 */ /* 0x008fe20000400000 */
[----:B------:R-:W-:Y:S01]  /*12030*/  MOV R245, R11 ;  /* 0x0000000b00f57202 */ /* 0x000fe20000000f00 */
[----:B------:R-:W-:Y:S01]  /*12040*/  FMUL R213, R213, R93 ;  /* 0x0000005dd5d57220 */ /* 0x000fe20000400000 */
[----:B0-----:R-:W3:Y:S01]  /*12050*/  LDL.LU R26, [R1+0xf8] ;  /* 0x0000f800011a7983 */ /* 0x001ee20000300800 */
[----:B----4-:R-:W-:-:S03]  /*12060*/  FMUL R214, R214, R125 ;  /* 0x0000007dd6d67220 */ /* 0x010fc60000400000 */
[----:B------:R-:W4:Y:S01]  /*12070*/  LDL.LU R25, [R1+0xfc] ;  /* 0x0000fc0001197983 */ /* 0x000f220000300800 */
[----:B------:R-:W-:-:S03]  /*12080*/  FMUL R215, R215, R125 ;  /* 0x0000007dd7d77220 */ /* 0x000fc60000400000 */
[----:B------:R-:W4:Y:S04]  /*12090*/  LDL R40, [R1+0x13c] ;  /* 0x00013c0001287983 */ /* 0x000f280000100800 */
[----:B------:R-:W4:Y:S04]  /*120a0*/  LDL R37, [R1+0x10c] ;  /* 0x00010c0001257983 */ /* 0x000f280000100800 */
[----:B------:R-:W4:Y:S04]  /*120b0*/  LDL R36, [R1+0x134] ;  /* 0x0001340001247983 */ /* 0x000f280000100800 */
[----:B------:R-:W4:Y:S04]  /*120c0*/  LDL R33, [R1+0x138] ;  /* 0x0001380001217983 */ /* 0x000f280000100800 */
[----:B------:R-:W4:Y:S04]  /*120d0*/  LDL R32, [R1+0x100] ;  /* 0x0001000001207983 */ /* 0x000f280000100800 */
[----:B------:R-:W4:Y:S04]  /*120e0*/  LDL R29, [R1+0x104] ;  /* 0x00010400011d7983 */ /* 0x000f280000100800 */
[----:B------:R-:W4:Y:S01]  /*120f0*/  LDL R28, [R1+0x130] ;  /* 0x00013000011c7983 */ /* 0x000f220000100800 */
[----:B------:R-:W-:-:S03]  /*12100*/  FMUL R210, R210, R125 ;  /* 0x0000007dd2d27220 */ /* 0x000fc60000400000 */
[----:B------:R-:W4:Y:S01]  /*12110*/  LDL.LU R90, [R1+0x140] ;  /* 0x00014000015a7983 */ /* 0x000f220000300800 */
[----:B------:R-:W-:-:S03]  /*12120*/  FMUL R211, R211, R125 ;  /* 0x0000007dd3d37220 */ /* 0x000fc60000400000 */
[----:B------:R-:W4:Y:S01]  /*12130*/  LDL.LU R13, [R1+0x114] ;  /* 0x00011400010d7983 */ /* 0x000f220000300800 */
[-C--:B------:R-:W-:Y:S01]  /*12140*/  FMUL R5, R5, R12.reuse ;  /* 0x0000000c05057220 */ /* 0x080fe20000400000 */
[-C--:B------:R-:W-:Y:S02]  /*12150*/  FMUL R2, R2, R12.reuse ;  /* 0x0000000c02027220 */ /* 0x080fe40000400000 */
[----:B------:R-:W4:Y:S01]  /*12160*/  LDL.LU R11, [R1+0x144] ;  /* 0x00014400010b7983 */ /* 0x000f220000300800 */
[-C--:B------:R-:W-:Y:S01]  /*12170*/  FMUL R8, R8, R12.reuse ;  /* 0x0000000c08087220 */ /* 0x080fe20000400000 */
[-C--:B------:R-:W-:Y:S01]  /*12180*/  FMUL R3, R3, R12.reuse ;  /* 0x0000000c03037220 */ /* 0x080fe20000400000 */
[-C--:B------:R-:W-:Y:S01]  /*12190*/  FMUL R87, R87, R12.reuse ;  /* 0x0000000c57577220 */ /* 0x080fe20000400000 */
[----:B------:R-:W3:Y:S01]  /*121a0*/  LDL.LU R24, [R1+0x1c] ;  /* 0x00001c0001187983 */ /* 0x000ee20000300800 */
[-C--:B------:R-:W-:Y:S01]  /*121b0*/  FMUL R86, R86, R12.reuse ;  /* 0x0000000c56567220 */ /* 0x080fe20000400000 */
        /* <DEDUP_REMOVED lines=12> */
[----:B------:R-:W-:Y:S01]  /*12280*/  FMUL R209, R209, R93 ;  /* 0x0000005dd1d17220 */ /* 0x000fe20000400000 */
[----:B------:R0:W-:Y:S01]  /*12290*/  STL [R1+0x7f8], R12 ;  /* 0x0007f80c01007387 */ /* 0x0001e20000100800 */
[-C--:B------:R-:W-:Y:S01]  /*122a0*/  FMUL R206, R206, R125.reuse ;  /* 0x0000007dcece7220 */ /* 0x080fe20000400000 */
[----:B------:R-:W-:Y:S01]  /*122b0*/  FMUL R207, R207, R125 ;  /* 0x0000007dcfcf7220 */ /* 0x000fe20000400000 */
[-C--:B------:R-:W-:Y:S01]  /*122c0*/  FMUL R204, R204, R93.reuse ;  /* 0x0000005dcccc7220 */ /* 0x080fe20000400000 */
[----:B------:R-:W-:Y:S01]  /*122d0*/  FMUL R205, R205, R93 ;  /* 0x0000005dcdcd7220 */ /* 0x000fe20000400000 */
[-C--:B------:R-:W-:Y:S01]  /*122e0*/  FMUL R202, R202, R125.reuse ;  /* 0x0000007dcaca7220 */ /* 0x080fe20000400000 */
[----:B------:R-:W-:Y:S01]  /*122f0*/  FMUL R203, R203, R125 ;  /* 0x0000007dcbcb7220 */ /* 0x000fe20000400000 */
[-C--:B------:R-:W-:Y:S01]  /*12300*/  FMUL R200, R200, R93.reuse ;  /* 0x0000005dc8c87220 */ /* 0x080fe20000400000 */
[----:B------:R-:W-:Y:S01]  /*12310*/  FMUL R201, R201, R93 ;  /* 0x0000005dc9c97220 */ /* 0x000fe20000400000 */
[-C--:B------:R-:W-:Y:S01]  /*12320*/  FMUL R62, R62, R12.reuse ;  /* 0x0000000c3e3e7220 */ /* 0x080fe20000400000 */
        /* <DEDUP_REMOVED lines=12> */
[-C--:B--2---:R-:W-:Y:S01]  /*123f0*/  FMUL R59, R59, R12.reuse ;  /* 0x0000000c3b3b7220 */ /* 0x084fe20000400000 */
        /* <DEDUP_REMOVED lines=9> */
[----:B------:R-:W1:Y:S01]  /*12490*/  MUFU.EX2 R14, R14 ;  /* 0x0000000e000e7308 */ /* 0x000e620000000800 */
        /* <DEDUP_REMOVED lines=25> */
[----:B------:R-:W-:-:S02]  /*12630*/  FMUL R27, R27, R12 ;  /* 0x0000000c1b1b7220 */ /* 0x000fc40000400000 */
[----:B0-----:R-:W2:Y:S04]  /*12640*/  LDL.LU R12, [R1+0x110] ;  /* 0x00011000010c7983 */ /* 0x001ea80000300800 */
[----:B------:R-:W-:Y:S04]  /*12650*/  STL.64 [R1+0x7c0], R214 ;  /* 0x0007c0d601007387 */ /* 0x000fe80000100a00 */
        /* <DEDUP_REMOVED lines=15> */
[----:B------:R-:W-:Y:S01]  /*12750*/  STL.64 [R1+0x740], R182 ;  /* 0x000740b601007387 */ /* 0x000fe20000100a00 */
[----:B------:R-:W-:-:S03]  /*12760*/  FMUL R164, R164, R93 ;  /* 0x0000005da4a47220 */ /* 0x000fc60000400000 */
[----:B------:R-:W-:Y:S01]  /*12770*/  STL.64 [R1+0x738], R180 ;  /* 0x000738b401007387 */ /* 0x000fe20000100a00 */
[----:B------:R-:W-:-:S03]  /*12780*/  FMUL R165, R165, R93 ;  /* 0x0000005da5a57220 */ /* 0x000fc60000400000 */
[----:B------:R-:W-:Y:S01]  /*12790*/  STL.64 [R1+0x730], R178 ;  /* 0x000730b201007387 */ /* 0x000fe20000100a00 */
[-C--:B------:R-:W-:Y:S01]  /*127a0*/  FMUL R162, R162, R125.reuse ;  /* 0x0000007da2a27220 */ /* 0x080fe20000400000 */
[----:B------:R-:W-:Y:S02]  /*127b0*/  FMUL R163, R163, R125 ;  /* 0x0000007da3a37220 */ /* 0x000fe40000400000 */
[----:B------:R-:W-:Y:S01]  /*127c0*/  STL.64 [R1+0x728], R176 ;  /* 0x000728b001007387 */ /* 0x000fe20000100a00 */
[-C--:B------:R-:W-:Y:S01]  /*127d0*/  FMUL R160, R160, R93.reuse ;  /* 0x0000005da0a07220 */ /* 0x080fe20000400000 */
[----:B------:R-:W-:Y:S02]  /*127e0*/  FMUL R161, R161, R93 ;  /* 0x0000005da1a17220 */ /* 0x000fe40000400000 */
[----:B------:R-:W-:Y:S01]  /*127f0*/  STL.64 [R1+0x720], R174 ;  /* 0x000720ae01007387 */ /* 0x000fe20000100a00 */
[-C--:B------:R-:W-:Y:S01]  /*12800*/  FMUL R158, R158, R125.reuse ;  /* 0x0000007d9e9e7220 */ /* 0x080fe20000400000 */
[----:B------:R-:W-:-:S02]  /*12810*/  FMUL R159, R159, R125 ;  /* 0x0000007d9f9f7220 */ /* 0x000fc40000400000 */
        /* <DEDUP_REMOVED lines=9> */
[----:B------:R-:W-:Y:S04]  /*128b0*/  STL.64 [R1+0x700], R166 ;  /* 0x000700a601007387 */ /* 0x000fe80000100a00 */
[----:B------:R-:W-:Y:S01]  /*128c0*/  STL.64 [R1+0x6f8], R164 ;  /* 0x0006f8a401007387 */ /* 0x000fe20000100a00 */
[----:B-1----:R-:W-:-:S03]  /*128d0*/  FMUL R6, R6, R14 ;  /* 0x0000000e06067220 */ /* 0x002fc60000400000 */
[----:B------:R-:W-:Y:S01]  /*128e0*/  STL.64 [R1+0x6f0], R162 ;  /* 0x0006f0a201007387 */ /* 0x000fe20000100a00 */
[----:B------:R-:W-:-:S03]  /*128f0*/  FMUL R0, R0, R14 ;  /* 0x0000000e00007220 */ /* 0x000fc60000400000 */
[----:B------:R-:W-:Y:S04]  /*12900*/  STL.64 [R1+0x6e8], R160 ;  /* 0x0006e8a001007387 */ /* 0x000fe80000100a00 */
[----:B------:R0:W-:Y:S04]  /*12910*/  STL.64 [R1+0x6e0], R158 ;  /* 0x0006e09e01007387 */ /* 0x0001e80000100a00 */
[----:B------:R1:W-:Y:S01]  /*12920*/  STL.64 [R1+0x6d8], R156 ;  /* 0x0006d89c01007387 */ /* 0x0003e20000100a00 */
[----:B------:R-:W-:-:S03]  /*12930*/  FMUL R4, R4, R14 ;  /* 0x0000000e04047220 */ /* 0x000fc60000400000 */
[----:B------:R4:W-:Y:S04]  /*12940*/  STL.64 [R1+0x6d0], R154 ;  /* 0x0006d09a01007387 */ /* 0x0009e80000100a00 */
[----:B------:R3:W-:Y:S01]  /*12950*/  STL.64 [R1+0x6c8], R152 ;  /* 0x0006c89801007387 */ /* 0x0007e20000100a00 */
[----:B0-----:R-:W-:Y:S02]  /*12960*/  MOV R158, R4 ;  /* 0x00000004009e7202 */ /* 0x001fe40000000f00 */
[----:B-1----:R-:W-:Y:S02]  /*12970*/  MOV R156, R8 ;  /* 0x00000008009c7202 */ /* 0x002fe40000000f00 */
[----:B----4-:R-:W-:Y:S02]  /*12980*/  MOV R154, R6 ;  /* 0x00000006009a7202 */ /* 0x010fe40000000f00 */
[----:B---3--:R-:W-:-:S02]  /*12990*/  MOV R152, R5 ;  /* 0x0000000500987202 */ /* 0x008fc40000000f00 */
[----:B------:R-:W3:Y:S01]  /*129a0*/  LDL.LU R5, [R1+0x814] ;  /* 0x0008140001057983 */ /* 0x000ee20000300800 */
[----:B------:R-:W-:Y:S02]  /*129b0*/  MOV R153, R2 ;  /* 0x0000000200997202 */ /* 0x000fe40000000f00 */
[----:B------:R-:W-:Y:S01]  /*129c0*/  MOV R155, R0 ;  /* 0x00000000009b7202 */ /* 0x000fe20000000f00 */
[----:B------:R-:W4:Y:S01]  /*129d0*/  LDL.LU R2, [R1+0x810] ;  /* 0x0008100001027983 */ /* 0x000f220000300800 */
[----:B------:R-:W-:-:S03]  /*129e0*/  MOV R157, R3 ;  /* 0x00000003009d7202 */ /* 0x000fc60000000f00 */
[----:B------:R-:W4:Y:S04]  /*129f0*/  LDL.LU R6, [R1+0x80c] ;  /* 0x00080c0001067983 */ /* 0x000f280000300800 */
[----:B------:R-:W4:Y:S04]  /*12a00*/  LDL.LU R0, [R1+0x808] ;  /* 0x0008080001007983 */ /* 0x000f280000300800 */
[----:B------:R-:W4:Y:S04]  /*12a10*/  LDL.LU R8, [R1+0x804] ;  /* 0x0008040001087983 */ /* 0x000f280000300800 */
[----:B------:R-:W4:Y:S04]  /*12a20*/  LDL.LU R3, [R1+0x800] ;  /* 0x0008000001037983 */ /* 0x000f280000300800 */
[----:B------:R-:W4:Y:S01]  /*12a30*/  LDL.LU R4, [R1+0x7fc] ;  /* 0x0007fc0001047983 */ /* 0x000f220000300800 */
        /* <DEDUP_REMOVED lines=29> */
[----:B------:R-:W-:-:S02]  /*12c10*/  MOV R159, R24 ;  /* 0x00000018009f7202 */ /* 0x000fc40000000f00 */
[----:B------:R-:W-:Y:S02]  /*12c20*/  MOV R160, R87 ;  /* 0x0000005700a07202 */ /* 0x000fe40000000f00 */
[----:B------:R-:W-:Y:S02]  /*12c30*/  MOV R161, R86 ;  /* 0x0000005600a17202 */ /* 0x000fe40000000f00 */
[----:B------:R-:W-:Y:S02]  /*12c40*/  MOV R162, R85 ;  /* 0x0000005500a27202 */ /* 0x000fe40000000f00 */
[----:B------:R-:W-:Y:S02]  /*12c50*/  MOV R163, R84 ;  /* 0x0000005400a37202 */ /* 0x000fe40000000f00 */
[----:B------:R-:W-:Y:S02]  /*12c60*/  MOV R164, R83 ;  /* 0x0000005300a47202 */ /* 0x000fe40000000f00 */
        /* <DEDUP_REMOVED lines=51> */
[----:B------:R-:W-:Y:S02]  /*12fa0*/  F2FP.F16.F32.PACK_AB R81, R13, R7 ;  /* 0x000000070d51723e */ /* 0x000fe400000000ff */
[----:B------:R-:W-:Y:S02]  /*12fb0*/  F2FP.F16.F32.PACK_AB R82, R40, R90 ;  /* 0x0000005a2852723e */ /* 0x000fe400000000ff */
[----:B--2---:R-:W-:Y:S02]  /*12fc0*/  F2FP.F16.F32.PACK_AB R83, R37, R12 ;  /* 0x0000000c2553723e */ /* 0x004fe400000000ff */
[----:B---3--:R-:W-:-:S02]  /*12fd0*/  F2FP.F16.F32.PACK_AB R87, R9, R5 ;  /* 0x000000050957723e */ /* 0x008fc400000000ff */
[----:B----4-:R-:W-:Y:S02]  /*12fe0*/  F2FP.F16.F32.PACK_AB R85, R2, R6 ;  /* 0x000000060255723e */ /* 0x010fe400000000ff */
[----:B------:R-:W-:Y:S02]  /*12ff0*/  F2FP.F16.F32.PACK_AB R86, R8, R3 ;  /* 0x000000030856723e */ /* 0x000fe400000000ff */
[----:B------:R-:W-:Y:S01]  /*13000*/  F2FP.F16.F32.PACK_AB R84, R4, R10 ;  /* 0x0000000a0454723e */ /* 0x000fe200000000ff */
[----:B------:R-:W-:Y:S06]  /*13010*/  BAR.SYNC.DEFER_BLOCKING 0x0 ;  /* 0x0000000000007b1d */ /* 0x000fec0000010000 */
[----:B------:R-:W-:-:S06]  /*13020*/  WARPGROUP.ARRIVE ;  /* 0x00000000000079c5 */ /* 0x000fcc0000000000 */
[----:B------:R-:W-:Y:S01]  /*13030*/  HGMMA.64x128x16.F32 R152, R84, gdesc[UR36], R152, gsb0 ;  /* 0x01e0002454987df0 */ /* 0x000fe20008000898 */
[----:B------:R-:W-:Y:S02]  /*13040*/  F2FP.F16.F32.PACK_AB R80, R11, R0 ;  /* 0x000000000b50723e */ /* 0x000fe400000000ff */
[----:B------:R-:W-:Y:S02]  /*13050*/  F2FP.F16.F32.PACK_AB R76, R36, R33 ;  /* 0x00000021244c723e */ /* 0x000fe400000000ff */
[----:B------:R-:W-:Y:S02]  /*13060*/  F2FP.F16.F32.PACK_AB R77, R32, R29 ;  /* 0x0000001d204d723e */ /* 0x000fe400000000ff */
[----:B------:R-:W-:Y:S02]  /*13070*/  F2FP.F16.F32.PACK_AB R78, R240, R28 ;  /* 0x0000001cf04e723e */ /* 0x000fe400000000ff */
[----:B------:R-:W-:Y:S01]  /*13080*/  F2FP.F16.F32.PACK_AB R79, R232, R233 ;  /* 0x000000e9e84f723e */ /* 0x000fe200000000ff */
[----:B------:R-:W-:-:S02]  /*13090*/  WARPGROUP.DEPBAR.LE gsb0, 0x0 ;  /* 0x00008000000079c5 */ /* 0x000fc40000010000 */
[----:B------:R-:W-:Y:S01]  /*130a0*/  WARPGROUP.ARRIVE ;  /* 0x00000000000079c5 */ /* 0x000fe20000000000 */
[----:B------:R-:W-:Y:S01]  /*130b0*/  F2FP.F16.F32.PACK_AB R24, R242, R248 ;  /* 0x000000f8f218723e */ /* 0x000fe200000000ff */
[----:B------:R-:W-:Y:S01]  /*130c0*/  FMUL R224, R224, 1.4426950216293334961 ;  /* 0x3fb8aa3be0e07820 */ /* 0x000fe20000400000 */
[----:B------:R-:W-:Y:S01]  /*130d0*/  F2FP.F16.F32.PACK_AB R25, R230, R231 ;  /* 0x000000e7e619723e */ /* 0x000fe200000000ff */
[----:B------:R-:W-:Y:S01]  /*130e0*/  FMUL R223, R223, 1.4426950216293334961 ;  /* 0x3fb8aa3bdfdf7820 */ /* 0x000fe20000400000 */
[----:B------:R-:W-:Y:S01]  /*130f0*/  F2FP.F16.F32.PACK_AB R26, R239, R246 ;  /* 0x000000f6ef1a723e */ /* 0x000fe200000000ff */
[----:B------:R-:W-:Y:S01]  /*13100*/  HGMMA.64x128x16.F32 R152, R80, gdesc[UR32], R152, gsb0 ;  /* 0x01e0002050987df0 */ /* 0x000fe20008000898 */
[----:B------:R-:W-:Y:S01]  /*13110*/  F2FP.F16.F32.PACK_AB R27, R228, R229 ;  /* 0x000000e5e41b723e */ /* 0x000fe200000000ff */
[----:B------:R-:W-:Y:S01]  /*13120*/  FMUL R222, R222, 1.4426950216293334961 ;  /* 0x3fb8aa3bdede7820 */ /* 0x000fe20000400000 */
        /* <DEDUP_REMOVED lines=9> */
[----:B------:R-:W-:Y:S01]  /*131c0*/  MUFU.EX2 R147, R147 ;  /* 0x0000009300937308 */ /* 0x000fe20000000800 */
[----:B------:R-:W-:Y:S01]  /*131d0*/  F2FP.F16.F32.PACK_AB R36, R234, R251 ;  /* 0x000000fbea24723e */ /* 0x000fe200000000ff */
[----:B------:R-:W2:Y:S01]  /*131e0*/  LDL.LU R87, [R1+0x130] ;  /* 0x0001300001577983 */ /* 0x000ea20000300800 */
[----:B------:R-:W-:-:S02]  /*131f0*/  F2FP.F16.F32.PACK_AB R37, R218, R219 ;  /* 0x000000dbda25723e */ /* 0x000fc400000000ff */
[----:B------:R-:W-:Y:S01]  /*13200*/  F2FP.F16.F32.PACK_AB R38, R241, R238 ;  /* 0x000000eef126723e */ /* 0x000fe200000000ff */
[----:B------:R-:W3:Y:S01]  /*13210*/  LDL.LU R85, [R1+0x134] ;  /* 0x0001340001557983 */ /* 0x000ee20000300800 */
[----:B------:R-:W-:Y:S02]  /*13220*/  WARPGROUP.DEPBAR.LE gsb0, 0x0 ;  /* 0x00008000000079c5 */ /* 0x000fe40000010000 */
[----:B------:R-:W-:Y:S01]  /*13230*/  WARPGROUP.ARRIVE ;  /* 0x00000000000079c5 */ /* 0x000fe20000000000 */
[----:B------:R-:W0:Y:S01]  /*13240*/  MUFU.EX2 R224, R224 ;  /* 0x000000e000e07308 */ /* 0x000e220000000800 */
[----:B------:R-:W-:Y:S01]  /*13250*/  F2FP.F16.F32.PACK_AB R40, R252, R249 ;  /* 0x000000f9fc28723e */ /* 0x000fe200000000ff */
[----:B------:R-:W4:Y:S03]  /*13260*/  LDL.LU R86, [R1+0x100] ;  /* 0x0001000001567983 */ /* 0x000f260000300800 */
[----:B------:R-:W-:Y:S01]  /*13270*/  HGMMA.64x128x16.F32 R152, R76, gdesc[UR28], R152, gsb0 ;  /* 0x01e0001c4c987df0 */ /* 0x000fe20008000898 */
[----:B------:R-:W-:Y:S01]  /*13280*/  F2FP.F16.F32.PACK_AB R41, R148, R149 ;  /* 0x000000959429723e */ /* 0x000fe200000000ff */
[----:B------:R-:W4:Y:S01]  /*13290*/  LDL.LU R84, [R1+0x104] ;  /* 0x0001040001547983 */ /* 0x000f220000300800 */
[----:B------:R-:W-:Y:S08]  /*132a0*/  MUFU.EX2 R223, R223 ;  /* 0x000000df00df7308 */ /* 0x000ff00000000800 */
[----:B------:R-:W1:Y:S01]  /*132b0*/  MUFU.EX2 R222, R222 ;  /* 0x000000de00de7308 */ /* 0x000e620000000800 */
[----:B0-----:R-:W-:Y:S01]  /*132c0*/  F2FP.F16.F32.PACK_AB R31, R224, R225 ;  /* 0x000000e1e01f723e */ /* 0x001fe200000000ff */
[----:B------:R-:W2:Y:S06]  /*132d0*/  LDL.LU R81, [R1+0x13c] ;  /* 0x00013c0001517983 */ /* 0x000eac0000300800 */
[----:B------:R-:W0:Y:S01]  /*132e0*/  MUFU.EX2 R221, R221 ;  /* 0x000000dd00dd7308 */ /* 0x000e220000000800 */
[----:B------:R-:W-:Y:S01]  /*132f0*/  F2FP.F16.F32.PACK_AB R42, R150, R151 ;  /* 0x00000097962a723e */ /* 0x000fe200000000ff */
[----:B------:R-:W4:Y:S06]  /*13300*/  LDL.LU R82, [R1+0x10c] ;  /* 0x00010c0001527983 */ /* 0x000f2c0000300800 */
[----:B------:R-:W-:Y:S01]  /*13310*/  MUFU.EX2 R217, R217 ;  /* 0x000000d900d97308 */ /* 0x000fe20000000800 */
[----:B------:R-:W-:-:S02]  /*13320*/  WARPGROUP.DEPBAR.LE gsb0, 0x0 ;  /* 0x00008000000079c5 */ /* 0x000fc40000010000 */
[----:B------:R-:W-:Y:S01]  /*13330*/  WARPGROUP.ARRIVE ;  /* 0x00000000000079c5 */ /* 0x000fe20000000000 */
[----:B-1----:R-:W-:-:S04]  /*13340*/  F2FP.F16.F32.PACK_AB R33, R222, R223 ;  /* 0x000000dfde21723e */ /* 0x002fc800000000ff */
[----:B------:R-:W1:Y:S01]  /*13350*/  MUFU.EX2 R216, R216 ;  /* 0x000000d800d87308 */ /* 0x000e620000000800 */
[----:B0-----:R-:W-:Y:S01]  /*13360*/  F2FP.F16.F32.PACK_AB R35, R220, R221 ;  /* 0x000000dddc23723e */ /* 0x001fe200000000ff */
[----:B------:R-:W3:Y:S01]  /*13370*/  LDL.LU R83, [R1+0x138] ;  /* 0x0001380001537983 */ /* 0x000ee20000300800 */
[----:B------:R-:W-:Y:S03]  /*13380*/  HGMMA.64x128x16.F32 R152, R24, gdesc[UR24], R152, gsb0 ;  /* 0x01e0001818987df0 */ /* 0x000fe60008000898 */
[----:B------:R-:W-:Y:S02]  /*13390*/  WARPGROUP.DEPBAR.LE gsb0, 0x0 ;  /* 0x00008000000079c5 */ /* 0x000fe40000010000 */
[----:B------:R-:W-:-:S07]  /*133a0*/  WARPGROUP.ARRIVE ;  /* 0x00000000000079c5 */ /* 0x000fce0000000000 */
[----:B------:R-:W-:Y:S01]  /*133b0*/  HGMMA.64x128x16.F32 R152, R28, gdesc[UR20], R152, gsb0 ;  /* 0x01e000141c987df0 */ /* 0x000fe20008000898 */
[----:B-1----:R-:W-:Y:S02]  /*133c0*/  F2FP.F16.F32.PACK_AB R39, R216, R217 ;  /* 0x000000d9d827723e */ /* 0x002fe400000000ff */
[----:B------:R-:W-:Y:S02]  /*133d0*/  WARPGROUP.DEPBAR.LE gsb0, 0x0 ;  /* 0x00008000000079c5 */ /* 0x000fe40000010000 */
[----:B------:R-:W-:-:S07]  /*133e0*/  WARPGROUP.ARRIVE ;  /* 0x00000000000079c5 */ /* 0x000fce0000000000 */
[----:B------:R-:W-:Y:S01]  /*133f0*/  HGMMA.64x128x16.F32 R152, R32, gdesc[UR16], R152, gsb0 ;  /* 0x01e0001020987df0 */ /* 0x000fe20008000898 */
[----:B------:R-:W0:Y:S02]  /*13400*/  MUFU.EX2 R146, R146 ;  /* 0x0000009200927308 */ /* 0x000e240000000800 */
[----:B0-----:R-:W-:Y:S01]  /*13410*/  F2FP.F16.F32.PACK_AB R43, R146, R147 ;  /* 0x00000093922b723e */ /* 0x001fe200000000ff */
[----:B------:R-:W-:Y:S02]  /*13420*/  WARPGROUP.DEPBAR.LE gsb0, 0x0 ;  /* 0x00008000000079c5 */ /* 0x000fe40000010000 */
[----:B------:R-:W-:-:S06]  /*13430*/  WARPGROUP.ARRIVE ;  /* 0x00000000000079c5 */ /* 0x000fcc0000000000 */
[----:B------:R-:W-:Y:S01]  /*13440*/  HGMMA.64x128x16.F32 R152, R36, gdesc[UR12], R152, gsb0 ;  /* 0x01e0000c24987df0 */ /* 0x000fe20008000898 */
[----:B------:R-:W-:Y:S02]  /*13450*/  MOV R80, R12 ;  /* 0x0000000c00507202 */ /* 0x000fe40000000f00 */
[----:B------:R-:W4:Y:S01]  /*13460*/  LDL.LU R12, [R1+0x7f8] ;  /* 0x0007f800010c7983 */ /* 0x000f220000300800 */
[----:B------:R-:W-:Y:S02]  /*13470*/  MOV R79, R90 ;  /* 0x0000005a004f7202 */ /* 0x000fe40000000f00 */
[----:B------:R-:W-:Y:S01]  /*13480*/  MOV R78, R13 ;  /* 0x0000000d004e7202 */ /* 0x000fe20000000f00 */
[----:B------:R-:W4:Y:S01]  /*13490*/  LDL.LU R90, [R1+0x7f4] ;  /* 0x0007f400015a7983 */ /* 0x000f220000300800 */
[----:B------:R-:W-:Y:S02]  /*134a0*/  MOV R77, R11 ;  /* 0x0000000b004d7202 */ /* 0x000fe40000000f00 */
[----:B------:R-:W-:Y:S01]  /*134b0*/  MOV R76, R7 ;  /* 0x00000007004c7202 */ /* 0x000fe20000000f00 */
[----:B------:R-:W4:Y:S01]  /*134c0*/  LDL.LU R13, [R1+0x7f0] ;  /* 0x0007f000010d7983 */ /* 0x000f220000300800 */
[----:B------:R-:W-:-:S03]  /*134d0*/  MOV R24, R6 ;  /* 0x0000000600187202 */ /* 0x000fc60000000f00 */
[----:B------:R-:W4:Y:S01]  /*134e0*/  LDL.LU R11, [R1+0x7ec] ;  /* 0x0007ec00010b7983 */ /* 0x000f220000300800 */
[----:B------:R-:W-:-:S03]  /*134f0*/  MOV R27, R0 ;  /* 0x00000000001b7202 */ /* 0x000fc60000000f00 */
[----:B------:R-:W4:Y:S01]  /*13500*/  LDL.LU R7, [R1+0x7e8] ;  /* 0x0007e80001077983 */ /* 0x000f220000300800 */
[----:B------:R-:W-:-:S03]  /*13510*/  MOV R25, R8 ;  /* 0x0000000800197202 */ /* 0x000fc60000000f00 */
[----:B------:R0:W5:Y:S01]  /*13520*/  LDL.LU R6, [R1+0x7e4] ;  /* 0x0007e40001067983 */ /* 0x0001620000300800 */
[----:B------:R-:W-:-:S03]  /*13530*/  MOV R26, R9 ;  /* 0x00000009001a7202 */ /* 0x000fc60000000f00 */
[----:B------:R-:W4:Y:S01]  /*13540*/  LDL.LU R0, [R1+0x7e0] ;  /* 0x0007e00001007983 */ /* 0x000f220000300800 */
[----:B------:R-:W-:-:S03]  /*13550*/  MOV R28, R4 ;  /* 0x00000004001c7202 */ /* 0x000fc60000000f00 */
[----:B------:R0:W5:Y:S01]  /*13560*/  LDL.LU R8, [R1+0x7dc] ;  /* 0x0007dc0001087983 */ /* 0x0001620000300800 */
[----:B------:R-:W-:-:S03]  /*13570*/  MOV R29, R2 ;  /* 0x00000002001d7202 */ /* 0x000fc60000000f00 */
[----:B------:R0:W5:Y:S01]  /*13580*/  LDL.LU R9, [R1+0x7d8] ;  /* 0x0007d80001097983 */ /* 0x0001620000300800 */
[----:B------:R-:W-:-:S03]  /*13590*/  MOV R30, R3 ;  /* 0x00000003001e7202 */ /* 0x000fc60000000f00 */
[----:B------:R-:W4:Y:S01]  /*135a0*/  LDL.LU R4, [R1+0x7d4] ;  /* 0x0007d40001047983 */ /* 0x000f220000300800 */
[----:B------:R-:W-:-:S03]  /*135b0*/  MOV R31, R5 ;  /* 0x00000005001f7202 */ /* 0x000fc60000000f00 */
[----:B------:R0:W5:Y:S04]  /*135c0*/  LDL.LU R2, [R1+0x7d0] ;  /* 0x0007d00001027983 */ /* 0x0001680000300800 */
[----:B------:R0:W5:Y:S04]  /*135d0*/  LDL.LU R3, [R1+0x7cc] ;  /* 0x0007cc0001037983 */ /* 0x0001680000300800 */
[----:B------:R-:W4:Y:S01]  /*135e0*/  LDL.LU R5, [R1+0x7c8] ;  /* 0x0007c80001057983 */ /* 0x000f220000300800 */
[----:B------:R-:W-:Y:S02]  /*135f0*/  WARPGROUP.DEPBAR.LE gsb0, 0x0 ;  /* 0x00008000000079c5 */ /* 0x000fe40000010000 */
[----:B------:R-:W-:-:S06]  /*13600*/  WARPGROUP.ARRIVE ;  /* 0x00000000000079c5 */ /* 0x000fcc0000000000 */
[----:B------:R-:W-:Y:S03]  /*13610*/  HGMMA.64x128x16.F32 R152, R40, gdesc[UR8], R152, gsb0 ;  /* 0x01e0000828987df0 */ /* 0x000fe60008000898 */
[----:B------:R-:W-:Y:S02]  /*13620*/  WARPGROUP.DEPBAR.LE gsb0, 0x0 ;  /* 0x00008000000079c5 */ /* 0x000fe40000010000 */
[----:B------:R-:W-:Y:S04]  /*13630*/  STL.64 [R1], R152 ;  /* 0x0000009801007387 */ /* 0x000fe80000100a00 */
        /* <DEDUP_REMOVED lines=30> */
[----:B------:R1:W-:Y:S04]  /*13820*/  STL.64 [R1+0xf8], R214 ;  /* 0x0000f8d601007387 */ /* 0x0003e80000100a00 */
[----:B-1----:R-:W2:Y:S04]  /*13830*/  LDL.LU.64 R214, [R1+0x7c0] ;  /* 0x0007c00001d67983 */ /* 0x002ea80000300a00 */
[----:B------:R-:W2:Y:S04]  /*13840*/  LDL.LU.64 R212, [R1+0x7b8] ;  /* 0x0007b80001d47983 */ /* 0x000ea80000300a00 */
        /* <DEDUP_REMOVED lines=29> */
[----:B------:R-:W2:Y:S01]  /*13a20*/  LDL.LU.64 R152, [R1+0x6c8] ;  /* 0x0006c80001987983 */ /* 0x000ea20000300a00 */
[----:B------:R-:W-:-:S02]  /*13a30*/  F2FP.F16.F32.PACK_AB R44, R144, R145 ;  /* 0x00000091902c723e */ /* 0x000fc400000000ff */
[----:B------:R-:W-:Y:S02]  /*13a40*/  F2FP.F16.F32.PACK_AB R46, R142, R143 ;  /* 0x0000008f8e2e723e */ /* 0x000fe400000000ff */
[----:B------:R-:W-:Y:S02]  /*13a50*/  F2FP.F16.F32.PACK_AB R45, R95, R94 ;  /* 0x0000005e5f2d723e */ /* 0x000fe400000000ff */
[----:B------:R-:W-:Y:S02]  /*13a60*/  F2FP.F16.F32.PACK_AB R47, R97, R96 ;  /* 0x00000060612f723e */ /* 0x000fe400000000ff */
[----:B------:R-:W-:Y:S02]  /*13a70*/  F2FP.F16.F32.PACK_AB R48, R140, R141 ;  /* 0x0000008d8c30723e */ /* 0x000fe400000000ff */
[----:B------:R-:W-:Y:S02]  /*13a80*/  F2FP.F16.F32.PACK_AB R49, R99, R98 ;  /* 0x000000626331723e */ /* 0x000fe400000000ff */
[----:B------:R-:W-:-:S02]  /*13a90*/  F2FP.F16.F32.PACK_AB R50, R138, R139 ;  /* 0x0000008b8a32723e */ /* 0x000fc400000000ff */
[----:B------:R-:W-:Y:S02]  /*13aa0*/  F2FP.F16.F32.PACK_AB R51, R101, R100 ;  /* 0x000000646533723e */ /* 0x000fe400000000ff */
[----:B------:R-:W-:Y:S02]  /*13ab0*/  F2FP.F16.F32.PACK_AB R52, R136, R137 ;  /* 0x000000898834723e */ /* 0x000fe400000000ff */
[----:B------:R-:W-:Y:S02]  /*13ac0*/  F2FP.F16.F32.PACK_AB R53, R103, R102 ;  /* 0x000000666735723e */ /* 0x000fe400000000ff */
[----:B------:R-:W-:Y:S02]  /*13ad0*/  F2FP.F16.F32.PACK_AB R54, R134, R135 ;  /* 0x000000878636723e */ /* 0x000fe400000000ff */
[----:B------:R-:W-:Y:S01]  /*13ae0*/  F2FP.F16.F32.PACK_AB R55, R105, R104 ;  /* 0x000000686937723e */ /* 0x000fe200000000ff */
[----:B--2---:R-:W-:-:S06]  /*13af0*/  WARPGROUP.ARRIVE ;  /* 0x00000000000079c5 */ /* 0x004fcc0000000000 */
[----:B------:R-:W-:Y:S03]  /*13b00*/  HGMMA.64x128x16.F32 R152, R44, gdesc[UR36], R152, gsb0 ;  /* 0x01e000242c987df0 */ /* 0x000fe60008000898 */
[----:B------:R-:W-:Y:S02]  /*13b10*/  WARPGROUP.DEPBAR.LE gsb0, 0x0 ;  /* 0x00008000000079c5 */ /* 0x000fe40000010000 */
[----:B------:R-:W-:-:S07]  /*13b20*/  WARPGROUP.ARRIVE ;  /* 0x00000000000079c5 */ /* 0x000fce0000000000 */
[----:B------:R-:W-:Y:S01]  /*13b30*/  HGMMA.64x128x16.F32 R152, R48, gdesc[UR32], R152, gsb0 ;  /* 0x01e0002030987df0 */ /* 0x000fe20008000898 */
[----:B------:R-:W-:Y:S02]  /*13b40*/  F2FP.F16.F32.PACK_AB R56, R132, R133 ;  /* 0x000000858438723e */ /* 0x000fe400000000ff */
[----:B------:R-:W-:Y:S02]  /*13b50*/  F2FP.F16.F32.PACK_AB R57, R107, R106 ;  /* 0x0000006a6b39723e */ /* 0x000fe400000000ff */
[----:B------:R-:W-:Y:S02]  /*13b60*/  F2FP.F16.F32.PACK_AB R58, R130, R131 ;  /* 0x00000083823a723e */ /* 0x000fe400000000ff */
[----:B------:R-:W-:Y:S01]  /*13b70*/  F2FP.F16.F32.PACK_AB R59, R109, R108 ;  /* 0x0000006c6d3b723e */ /* 0x000fe200000000ff */
[----:B------:R-:W-:Y:S02]  /*13b80*/  WARPGROUP.DEPBAR.LE gsb0, 0x0 ;  /* 0x00008000000079c5 */ /* 0x000fe40000010000 */
[----:B------:R-:W-:-:S06]  /*13b90*/  WARPGROUP.ARRIVE ;  /* 0x00000000000079c5 */ /* 0x000fcc0000000000 */
[----:B------:R-:W-:Y:S01]  /*13ba0*/  HGMMA.64x128x16.F32 R152, R52, gdesc[UR28], R152, gsb0 ;  /* 0x01e0001c34987df0 */ /* 0x000fe20008000898 */
[----:B------:R-:W-:Y:S01]  /*13bb0*/  FMUL R114, R114, 1.4426950216293334961 ;  /* 0x3fb8aa3b72727820 */ /* 0x000fe20000400000 */
[----:B------:R-:W-:-:S04]  /*13bc0*/  FADD R144, R145, R144 ;  /* 0x0000009091907221 */ /* 0x000fc80000000000 */
[----:B------:R-:W-:Y:S01]  /*13bd0*/  FADD R144, R143, R144 ;  /* 0x000000908f907221 */ /* 0x000fe20000000000 */
[----:B------:R-:W1:Y:S03]  /*13be0*/  MUFU.EX2 R114, R114 ;  /* 0x0000007200727308 */ /* 0x000e660000000800 */
[----:B------:R-:W-:-:S04]  /*13bf0*/  FADD R144, R142, R144 ;  /* 0x000000908e907221 */ /* 0x000fc80000000000 */
[----:B------:R-:W-:-:S04]  /*13c00*/  FADD R144, R141, R144 ;  /* 0x000000908d907221 */ /* 0x000fc80000000000 */
[----:B------:R-:W-:Y:S01]  /*13c10*/  FADD R144, R140, R144 ;  /* 0x000000908c907221 */ /* 0x000fe20000000000 */
[----:B------:R-:W-:Y:S02]  /*13c20*/  F2FP.F16.F32.PACK_AB R60, R128, R129 ;  /* 0x00000081803c723e */ /* 0x000fe400000000ff */
[----:B------:R-:W-:Y:S01]  /*13c30*/  F2FP.F16.F32.PACK_AB R62, R126, R127 ;  /* 0x0000007f7e3e723e */ /* 0x000fe200000000ff */
[----:B------:R-:W-:Y:S01]  /*13c40*/  FADD R144, R139, R144 ;  /* 0x000000908b907221 */ /* 0x000fe20000000000 */
[----:B------:R-:W-:Y:S02]  /*13c50*/  F2FP.F16.F32.PACK_AB R63, R118, R116 ;  /* 0x00000074763f723e */ /* 0x000fe400000000ff */
[----:B-1----:R-:W-:Y:S01]  /*13c60*/  F2FP.F16.F32.PACK_AB R61, R115, R114 ;  /* 0x00000072733d723e */ /* 0x002fe200000000ff */
[----:B------:R-:W-:-:S04]  /*13c70*/  FADD R144, R138, R144 ;  /* 0x000000908a907221 */ /* 0x000fc80000000000 */
[----:B------:R-:W-:Y:S01]  /*13c80*/  FADD R144, R137, R144 ;  /* 0x0000009089907221 */ /* 0x000fe20000000000 */
[----:B------:R-:W-:Y:S02]  /*13c90*/  WARPGROUP.DEPBAR.LE gsb0, 0x0 ;  /* 0x00008000000079c5 */ /* 0x000fe40000010000 */
[----:B------:R-:W-:-:S06]  /*13ca0*/  WARPGROUP.ARRIVE ;  /* 0x00000000000079c5 */ /* 0x000fcc0000000000 */
[----:B------:R-:W-:Y:S01]  /*13cb0*/  HGMMA.64x128x16.F32 R152, R56, gdesc[UR24], R152, gsb0 ;  /* 0x01e0001838987df0 */ /* 0x000fe20008000898 */
[----:B------:R-:W-:-:S04]  /*13cc0*/  FADD R144, R136, R144 ;  /* 0x0000009088907221 */ /* 0x000fc80000000000 */
[----:B------:R-:W-:-:S04]  /*13cd0*/  FADD R144, R135, R144 ;  /* 0x0000009087907221 */ /* 0x000fc80000000000 */
[----:B------:R-:W-:-:S04]  /*13ce0*/  FADD R144, R134, R144 ;  /* 0x0000009086907221 */ /* 0x000fc80000000000 */
[----:B------:R-:W-:-:S04]  /*13cf0*/  FADD R144, R133, R144 ;  /* 0x0000009085907221 */ /* 0x000fc80000000000 */
[----:B------:R-:W-:-:S04]  /*13d00*/  FADD R144, R132, R144 ;  /* 0x0000009084907221 */ /* 0x000fc80000000000 */
[----:B------:R-:W-:-:S04]  /*13d10*/  FADD R144, R131, R144 ;  /* 0x0000009083907221 */ /* 0x000fc80000000000 */
[----:B------:R-:W-:Y:S01]  /*13d20*/  FADD R144, R130, R144 ;  /* 0x0000009082907221 */ /* 0x000fe20000000000 */
[----:B------:R-:W-:-:S03]  /*13d30*/  FMUL R111, R111, 1.4426950216293334961 ;  /* 0x3fb8aa3b6f6f7820 */ /* 0x000fc60000400000 */
[----:B------:R-:W-:-:S04]  /*13d40*/  FADD R144, R129, R144 ;  /* 0x0000009081907221 */ /* 0x000fc80000000000 */
[----:B------:R-:W-:Y:S01]  /*13d50*/  FADD R144, R128, R144 ;  /* 0x0000009080907221 */ /* 0x000fe20000000000 */
[----:B------:R-:W1:Y:S03]  /*13d60*/  MUFU.EX2 R111, R111 ;  /* 0x0000006f006f7308 */ /* 0x000e660000000800 */
[----:B------:R-:W-:-:S04]  /*13d70*/  FADD R144, R127, R144 ;  /* 0x000000907f907221 */ /* 0x000fc80000000000 */
[----:B------:R-:W-:Y:S01]  /*13d80*/  FADD R144, R126, R144 ;  /* 0x000000907e907221 */ /* 0x000fe20000000000 */
[----:B------:R-:W2:Y:S01]  /*13d90*/  MUFU.EX2 R20, R20 ;  /* 0x0000001400147308 */ /* 0x000ea20000000800 */
[----:B------:R-:W-:Y:S02]  /*13da0*/  FMUL R23, R23, 1.4426950216293334961 ;  /* 0x3fb8aa3b17177820 */ /* 0x000fe40000400000 */
[----:B------:R-:W-:-:S04]  /*13db0*/  FADD R144, R113, R144 ;  /* 0x0000009071907221 */ /* 0x000fc80000000000 */
[----:B------:R-:W-:Y:S01]  /*13dc0*/  FADD R144, R112, R144 ;  /* 0x0000009070907221 */ /* 0x000fe20000000000 */
[----:B------:R-:W0:Y:S03]  /*13dd0*/  MUFU.EX2 R21, R21 ;  /* 0x0000001500157308 */ /* 0x000e260000000800 */
[----:B-1----:R-:W-:-:S05]  /*13de0*/  FADD R144, R111, R144 ;  /* 0x000000906f907221 */ /* 0x002fca0000000000 */
[----:B------:R-:W-:Y:S01]  /*13df0*/  MUFU.EX2 R22, R22 ;  /* 0x0000001600167308 */ /* 0x000fe20000000800 */
[----:B------:R-:W-:-:S07]  /*13e00*/  FADD R144, R110, R144 ;  /* 0x000000906e907221 */ /* 0x000fce0000000000 */
[----:B------:R-:W1:Y:S01]  /*13e10*/  MUFU.EX2 R23, R23 ;  /* 0x0000001700177308 */ /* 0x000e620000000800 */
[----:B--2---:R-:W-:Y:S01]  /*13e20*/  FADD R144, R20, R144 ;  /* 0x0000009014907221 */ /* 0x004fe20000000000 */
[----:B------:R-:W-:Y:S02]  /*13e30*/  WARPGROUP.DEPBAR.LE gsb0, 0x0 ;  /* 0x00008000000079c5 */ /* 0x000fe40000010000 */
[----:B------:R-:W-:-:S06]  /*13e40*/  WARPGROUP.ARRIVE ;  /* 0x00000000000079c5 */ /* 0x000fcc0000000000 */
[----:B------:R-:W-:Y:S01]  /*13e50*/  HGMMA.64x128x16.F32 R152, R60, gdesc[UR20], R152, gsb0 ;  /* 0x01e000143c987df0 */ /* 0x000fe20008000898 */
[----:B0-----:R-:W-:Y:S01]  /*13e60*/  FADD R144, R21, R144 ;  /* 0x0000009015907221 */ /* 0x001fe20000000000 */
[----:B-1----:R-:W-:-:S03]  /*13e70*/  F2FP.F16.F32.PACK_AB R70, R23, R22 ;  /* 0x000000161746723e */ /* 0x002fc600000000ff */
[----:B------:R-:W-:Y:S02]  /*13e80*/  FADD R144, R22, R144 ;  /* 0x0000009016907221 */ /* 0x000fe40000000000 */
[----:B------:R-:W2:Y:S01]  /*13e90*/  LDL.LU R22, [R1+0x2bc] ;  /* 0x0002bc0001167983 */ /* 0x000ea20000300800 */
[----:B------:R-:W-:Y:S01]  /*13ea0*/  FADD R24, R24, R29 ;  /* 0x0000001d18187221 */ /* 0x000fe20000000000 */
[----:B------:R-:W0:Y:S01]  /*13eb0*/  MUFU.EX2 R19, R19 ;  /* 0x0000001300137308 */ /* 0x000e220000000800 */
[----:B------:R-:W-:Y:S02]  /*13ec0*/  FADD R10, R10, R28 ;  /* 0x0000001c0a0a7221 */ /* 0x000fe40000000000 */
[----:B------:R-:W-:-:S05]  /*13ed0*/  FADD R24, R31, R24 ;  /* 0x000000181f187221 */ /* 0x000fca0000000000 */
[----:B------:R-:W1:Y:S01]  /*13ee0*/  MUFU.EX2 R18, R18 ;  /* 0x0000001200127308 */ /* 0x000e620000000800 */
[----:B------:R-:W-:Y:S01]  /*13ef0*/  FADD R10, R30, R10 ;  /* 0x0000000a1e0a7221 */ /* 0x000fe20000000000 */
[----:B------:R-:W-:Y:S01]  /*13f00*/  FADD R24, R26, R24 ;  /* 0x000000181a187221 */ /* 0x000fe20000000000 */
[----:B------:R-:W-:Y:S01]  /*13f10*/  FADD R144, R23, R144 ;  /* 0x0000009017907221 */ /* 0x000fe20000000000 */
[----:B------:R-:W2:Y:S01]  /*13f20*/  LDL.LU R26, [R1+0x2b8] ;  /* 0x0002b800011a7983 */ /* 0x000ea20000300800 */
[----:B------:R-:W-:-:S03]  /*13f30*/  FADD R10, R25, R10 ;  /* 0x0000000a190a7221 */ /* 0x000fc60000000000 */
[----:B------:R-:W2:Y:S04]  /*13f40*/  LDL.LU R25, [R1+0x2b4] ;  /* 0x0002b40001197983 */ /* 0x000ea80000300800 */
[----:B------:R-:W2:Y:S01]  /*13f50*/  LDL.LU R23, [R1+0x2b0] ;  /* 0x0002b00001177983 */ /* 0x000ea20000300800 */
[----:B------:R-:W-:Y:S02]  /*13f60*/  F2FP.F16.F32.PACK_AB R64, R112, R113 ;  /* 0x000000717040723e */ /* 0x000fe400000000ff */
[----:B0-----:R-:W-:Y:S02]  /*13f70*/  F2FP.F16.F32.PACK_AB R65, R19, R117 ;  /* 0x000000751341723e */ /* 0x001fe400000000ff */
[----:B------:R-:W-:Y:S02]  /*13f80*/  F2FP.F16.F32.PACK_AB R66, R110, R111 ;  /* 0x0000006f6e42723e */ /* 0x000fe400000000ff */
[----:B-1----:R-:W-:-:S02]  /*13f90*/  F2FP.F16.F32.PACK_AB R67, R18, R119 ;  /* 0x000000771243723e */ /* 0x002fc400000000ff */
[----:B------:R-:W-:Y:S02]  /*13fa0*/  F2FP.F16.F32.PACK_AB R68, R21, R20 ;  /* 0x000000141544723e */ /* 0x000fe400000000ff */
[----:B------:R-:W2:Y:S01]  /*13fb0*/  LDL R21, [R1+0x6bc] ;  /* 0x0006bc0001157983 */ /* 0x000ea20000100800 */
[----:B------:R-:W-:Y:S08]  /*13fc0*/  MUFU.EX2 R17, R17 ;  /* 0x0000001100117308 */ /* 0x000ff00000000800 */
[----:B------:R-:W0:Y:S01]  /*13fd0*/  MUFU.EX2 R16, R16 ;  /* 0x0000001000107308 */ /* 0x000e220000000800 */
[----:B------:R-:W-:-:S02]  /*13fe0*/  WARPGROUP.DEPBAR.LE gsb0, 0x0 ;  /* 0x00008000000079c5 */ /* 0x000fc40000010000 */
[----:B------:R-:W-:-:S06]  /*13ff0*/  WARPGROUP.ARRIVE ;  /* 0x00000000000079c5 */ /* 0x000fcc0000000000 */
[----:B------:R-:W-:Y:S01]  /*14000*/  HGMMA.64x128x16.F32 R152, R64, gdesc[UR16], R152, gsb0 ;  /* 0x01e0001040987df0 */ /* 0x000fe20008000898 */
[----:B------:R-:W-:Y:S01]  /*14010*/  F2FP.F16.F32.PACK_AB R69, R120, R121 ;  /* 0x000000797845723e */ /* 0x000fe200000000ff */
[----:B------:R-:W-:Y:S01]  /*14020*/  FADD R10, R27, R10 ;  /* 0x0000000a1b0a7221 */ /* 0x000fe20000000000 */
[----:B0-----:R-:W-:Y:S01]  /*14030*/  F2FP.F16.F32.PACK_AB R71, R16, R17 ;  /* 0x000000111047723e */ /* 0x001fe200000000ff */
[----:B------:R-:W-:Y:S02]  /*14040*/  FADD R94, R94, R95 ;  /* 0x0000005f5e5e7221 */ /* 0x000fe40000000000 */
[----:B------:R-:W-:Y:S02]  /*14050*/  FADD R10, R77, R10 ;  /* 0x0000000a4d0a7221 */ /* 0x000fe40000000000 */
[----:B------:R-:W-:Y:S02]  /*14060*/  FADD R94, R96, R94 ;  /* 0x0000005e605e7221 */ /* 0x000fe40000000000 */
[----:B------:R-:W-:-:S02]  /*14070*/  FADD R10, R79, R10 ;  /* 0x0000000a4f0a7221 */ /* 0x000fc40000000000 */
[----:B------:R-:W-:Y:S02]  /*14080*/  FADD R94, R97, R94 ;  /* 0x0000005e615e7221 */ /* 0x000fe40000000000 */
[----:B------:R-:W-:Y:S01]  /*14090*/  FADD R10, R81, R10 ;  /* 0x0000000a510a7221 */ /* 0x000fe20000000000 */
[----:B------:R-:W-:Y:S01]  /*140a0*/  FADD R24, R76, R24 ;  /* 0x000000184c187221 */ /* 0x000fe20000000000 */
[----:B------:R-:W-:Y:S02]  /*140b0*/  FADD R94, R98, R94 ;  /* 0x0000005e625e7221 */ /* 0x000fe40000000000 */
[----:B---3--:R-:W-:Y:S01]  /*140c0*/  FADD R10, R83, R10 ;  /* 0x0000000a530a7221 */ /* 0x008fe20000000000 */
[----:B------:R-:W-:Y:S01]  /*140d0*/  FADD R24, R78, R24 ;  /* 0x000000184e187221 */ /* 0x000fe20000000000 */
[----:B------:R-:W-:Y:S02]  /*140e0*/  FADD R94, R99, R94 ;  /* 0x0000005e635e7221 */ /* 0x000fe40000000000 */
[----:B------:R-:W-:Y:S01]  /*140f0*/  FADD R10, R85, R10 ;  /* 0x0000000a550a7221 */ /* 0x000fe20000000000 */
[----:B------:R-:W-:Y:S01]  /*14100*/  FADD R24, R80, R24 ;  /* 0x0000001850187221 */ /* 0x000fe20000000000 */
[----:B------:R-:W-:-:S02]  /*14110*/  FADD R94, R100, R94 ;  /* 0x0000005e645e7221 */ /* 0x000fc40000000000 */
[----:B------:R-:W-:Y:S01]  /*14120*/  FADD R10, R87, R10 ;  /* 0x0000000a570a7221 */ /* 0x000fe20000000000 */
[----:B----4-:R-:W-:Y:S01]  /*14130*/  FADD R24, R82, R24 ;  /* 0x0000001852187221 */ /* 0x010fe20000000000 */
[----:B------:R-:W-:Y:S02]  /*14140*/  FADD R94, R101, R94 ;  /* 0x0000005e655e7221 */ /* 0x000fe40000000000 */
[----:B------:R-:W-:Y:S01]  /*14150*/  FADD R10, R240, R10 ;  /* 0x0000000af00a7221 */ /* 0x000fe20000000000 */
[----:B------:R-:W-:Y:S01]  /*14160*/  FADD R24, R84, R24 ;  /* 0x0000001854187221 */ /* 0x000fe20000000000 */
[----:B------:R-:W-:Y:S02]  /*14170*/  FADD R94, R102, R94 ;  /* 0x0000005e665e7221 */ /* 0x000fe40000000000 */
[----:B------:R-:W-:Y:S01]  /*14180*/  FADD R10, R248, R10 ;  /* 0x0000000af80a7221 */ /* 0x000fe20000000000 */
[----:B------:R-:W-:Y:S01]  /*14190*/  FADD R24, R86, R24 ;  /* 0x0000001856187221 */ /* 0x000fe20000000000 */
[----:B------:R-:W-:-:S02]  /*141a0*/  FADD R94, R103, R94 ;  /* 0x0000005e675e7221 */ /* 0x000fc40000000000 */
[----:B------:R-:W-:Y:S01]  /*141b0*/  FADD R10, R242, R10 ;  /* 0x0000000af20a7221 */ /* 0x000fe20000000000 */
[----:B------:R-:W-:Y:S01]  /*141c0*/  FADD R24, R233, R24 ;  /* 0x00000018e9187221 */ /* 0x000fe20000000000 */
        /* <DEDUP_REMOVED lines=24> */
[----:B------:R-:W-:-:S02]  /*14350*/  WARPGROUP.DEPBAR.LE gsb0, 0x0 ;  /* 0x00008000000079c5 */ /* 0x000fc40000010000 */
[----:B------:R-:W-:-:S06]  /*14360*/  WARPGROUP.ARRIVE ;  /* 0x00000000000079c5 */ /* 0x000fcc0000000000 */
[----:B------:R-:W-:Y:S01]  /*14370*/  HGMMA.64x128x16.F32 R152, R68, gdesc[UR12], R152, gsb0 ;  /* 0x01e0000c44987df0 */ /* 0x000fe20008000898 */
        /* <DEDUP_REMOVED lines=11> */
[----:B------:R-:W0:Y:S01]  /*14430*/  MUFU.EX2 R15, R15 ;  /* 0x0000000f000f7308 */ /* 0x000e220000000800 */
        /* <DEDUP_REMOVED lines=11> */
[----:B------:R-:W-:Y:S01]  /*144f0*/  FADD R94, R120, R94 ;  /* 0x0000005e785e7221 */ /* 0x000fe20000000000 */
[----:B------:R-:W-:Y:S01]  /*14500*/  F2FP.F16.F32.PACK_AB R72, R89, R88 ;  /* 0x000000585948723e */ /* 0x000fe200000000ff */
[----:B------:R-:W-:Y:S01]  /*14510*/  FADD R24, R217, R24 ;  /* 0x00000018d9187221 */ /* 0x000fe20000000000 */
[----:B------:R-:W-:Y:S01]  /*14520*/  F2FP.F16.F32.PACK_AB R73, R123, R122 ;  /* 0x0000007a7b49723e */ /* 0x000fe200000000ff */
[----:B------:R-:W-:Y:S01]  /*14530*/  FADD R10, R151, R10 ;  /* 0x0000000a970a7221 */ /* 0x000fe20000000000 */
[----:B------:R-:W-:Y:S01]  /*14540*/  F2FP.F16.F32.PACK_AB R74, R92, R91 ;  /* 0x0000005b5c4a723e */ /* 0x000fe200000000ff */
[----:B------:R-:W-:Y:S01]  /*14550*/  FADD R94, R17, R94 ;  /* 0x0000005e115e7221 */ /* 0x000fe20000000000 */
[----:B0-----:R-:W-:Y:S01]  /*14560*/  F2FP.F16.F32.PACK_AB R75, R124, R15 ;  /* 0x0000000f7c4b723e */ /* 0x001fe200000000ff */
[----:B------:R-:W-:Y:S01]  /*14570*/  FADD R24, R216, R24 ;  /* 0x00000018d8187221 */ /* 0x000fe20000000000 */
[----:B------:R-:W-:Y:S01]  /*14580*/  FADD R10, R150, R10 ;  /* 0x0000000a960a7221 */ /* 0x000fe20000000000 */
[----:B------:R-:W-:Y:S01]  /*14590*/  FADD R94, R16, R94 ;  /* 0x0000005e105e7221 */ /* 0x000fe20000000000 */
[----:B------:R-:W-:Y:S01]  /*145a0*/  FADD R144, R88, R144 ;  /* 0x0000009058907221 */ /* 0x000fe20000000000 */
[----:B------:R-:W-:-:S02]  /*145b0*/  FADD R24, R149, R24 ;  /* 0x0000001895187221 */ /* 0x000fc40000000000 */
[----:B------:R-:W-:Y:S01]  /*145c0*/  FADD R94, R122, R94 ;  /* 0x0000005e7a5e7221 */ /* 0x000fe20000000000 */
[----:B------:R-:W0:Y:S01]  /*145d0*/  SHFL.BFLY PT, R18, R10, 0x2, 0x1f ;  /* 0x0c401f000a127f89 */ /* 0x000e2200000e0000 */
        /* <DEDUP_REMOVED lines=8> */
[----:B------:R-:W-:-:S03]  /*14660*/  FADD R94, R124, R94 ;  /* 0x0000005e7c5e7221 */ /* 0x000fc60000000000 */
[----:B------:R-:W1:Y:S04]  /*14670*/  SHFL.BFLY PT, R17, R24, 0x2, 0x1f ;  /* 0x0c401f0018117f89 */ /* 0x000e6800000e0000 */
[----:B------:R-:W3:Y:S04]  /*14680*/  SHFL.BFLY PT, R16, R144, 0x2, 0x1f ;  /* 0x0c401f0090107f89 */ /* 0x000ee800000e0000 */
[----:B------:R-:W4:Y:S01]  /*14690*/  SHFL.BFLY PT, R15, R94, 0x2, 0x1f ;  /* 0x0c401f005e0f7f89 */ /* 0x000f2200000e0000 */
[----:B0-----:R-:W-:-:S05]  /*146a0*/  FADD R18, R10, R18 ;  /* 0x000000120a127221 */ /* 0x001fca0000000000 */
[----:B------:R-:W0:Y:S01]  /*146b0*/  SHFL.BFLY PT, R20, R18, 0x1, 0x1f ;  /* 0x0c201f0012147f89 */ /* 0x000e2200000e0000 */
[----:B-1----:R-:W-:Y:S01]  /*146c0*/  FADD R17, R24, R17 ;  /* 0x0000001118117221 */ /* 0x002fe20000000000 */
[----:B---3--:R-:W-:-:S04]  /*146d0*/  FADD R16, R144, R16 ;  /* 0x0000001090107221 */ /* 0x008fc80000000000 */
[----:B------:R-:W1:Y:S01]  /*146e0*/  SHFL.BFLY PT, R19, R17, 0x1, 0x1f ;  /* 0x0c201f0011137f89 */ /* 0x000e6200000e0000 */
[----:B----4-:R-:W-:Y:S01]  /*146f0*/  FADD R94, R94, R15 ;  /* 0x0000000f5e5e7221 */ /* 0x010fe20000000000 */
[----:B------:R-:W-:Y:S02]  /*14700*/  WARPGROUP.DEPBAR.LE gsb0, 0x0 ;  /* 0x00008000000079c5 */ /* 0x000fe40000010000 */
[----:B------:R-:W-:-:S06]  /*14710*/  WARPGROUP.ARRIVE ;  /* 0x00000000000079c5 */ /* 0x000fcc0000000000 */
[----:B------:R-:W-:Y:S01]  /*14720*/  HGMMA.64x128x16.F32 R152, R72, gdesc[UR8], R152, gsb0 ;  /* 0x01e0000848987df0 */ /* 0x000fe20008000898 */
[----:B------:R-:W3:Y:S04]  /*14730*/  SHFL.BFLY PT, R10, R16, 0x1, 0x1f ;  /* 0x0c201f00100a7f89 */ /* 0x000ee800000e0000 */
[----:B------:R-:W4:Y:S01]  /*14740*/  SHFL.BFLY PT, R15, R94, 0x1, 0x1f ;  /* 0x0c201f005e0f7f89 */ /* 0x000f2200000e0000 */
[----:B0-----:R-:W-:-:S04]  /*14750*/  FADD R20, R18, R20 ;  /* 0x0000001412147221 */ /* 0x001fc80000000000 */
[----:B--2---:R-:W-:-:S05]  /*14760*/  FFMA R22, R12, R22, R20 ;  /* 0x000000160c167223 */ /* 0x004fca0000000014 */
[----:B------:R0:W-:Y:S01]  /*14770*/  STL [R1+0x2bc], R22 ;  /* 0x0002bc1601007387 */ /* 0x0001e20000100800 */
[----:B-1----:R-:W-:Y:S01]  /*14780*/  FADD R19, R17, R19 ;  /* 0x0000001311137221 */ /* 0x002fe20000000000 */
[----:B0-----:R-:W0:Y:S01]  /*14790*/  LDC R22, c[0x0][0x280] ;  /* 0x0000a000ff167b82 */ /* 0x001e220000000800 */
[----:B---3--:R-:W-:Y:S02]  /*147a0*/  FADD R10, R16, R10 ;  /* 0x0000000a100a7221 */ /* 0x008fe40000000000 */
[----:B------:R-:W-:Y:S01]  /*147b0*/  FFMA R26, R14, R26, R19 ;  /* 0x0000001a0e1a7223 */ /* 0x000fe20000000013 */
[----:B----4-:R-:W-:Y:S01]  /*147c0*/  FADD R15, R94, R15 ;  /* 0x0000000f5e0f7221 */ /* 0x010fe20000000000 */
[----:B------:R-:W-:-:S03]  /*147d0*/  FFMA R25, R93, R25, R10 ;  /* 0x000000195d197223 */ /* 0x000fc6000000000a */
[----:B------:R-:W-:Y:S01]  /*147e0*/  FFMA R23, R125, R23, R15 ;  /* 0x000000177d177223 */ /* 0x000fe2000000000f */
[----:B------:R1:W-:Y:S01]  /*147f0*/  STL [R1+0x2b8], R26 ;  /* 0x0002b81a01007387 */ /* 0x0003e20000100800 */
[----:B------:R-:W-:-:S03]  /*14800*/  UIADD3 UR60, UR60, 0x80, URZ ;  /* 0x000000803c3c7890 */ /* 0x000fc6000fffe03f */
[----:B------:R1:W-:Y:S04]  /*14810*/  STL [R1+0x2b4], R25 ;  /* 0x0002b41901007387 */ /* 0x0003e80000100800 */
[----:B------:R1:W-:Y:S04]  /*14820*/  STL [R1+0x2b0], R23 ;  /* 0x0002b01701007387 */ /* 0x0003e80000100800 */
[----:B------:R1:W-:Y:S04]  /*14830*/  STL [R1+0x128], R90 ;  /* 0x0001285a01007387 */ /* 0x0003e80000100800 */
[----:B------:R1:W-:Y:S04]  /*14840*/  STL [R1+0x118], R13 ;  /* 0x0001180d01007387 */ /* 0x0003e80000100800 */
[----:B------:R1:W-:Y:S01]  /*14850*/  STL [R1+0x108], R11 ;  /* 0x0001080b01007387 */ /* 0x0003e20000100800 */
[----:B0-----:R-:W-:-:S02]  /*14860*/  ISETP.LE.AND P0, PT, R22, UR60, PT ;  /* 0x0000003c16007c0c */ /* 0x001fc4000bf03270 */
[----:B------:R-:W-:Y:S02]  /*14870*/  LEA R0, R21, R0, 0x7 ;  /* 0x0000000015007211 */ /* 0x000fe400078e38ff */
[----:B------:R-:W-:Y:S02]  /*14880*/  LEA R4, R5, R4, 0x7 ;  /* 0x0000000405047211 */ /* 0x000fe400078e38ff */
[----:B------:R-:W-:Y:S02]  /*14890*/  MOV R10, R90 ;  /* 0x0000005a000a7202 */ /* 0x000fe40000000f00 */
[----:B------:R-:W-:Y:S02]  /*148a0*/  MOV R12, R13 ;  /* 0x0000000d000c7202 */ /* 0x000fe40000000f00 */
[----:B------:R-:W-:Y:S01]  /*148b0*/  MOV R233, R7 ;  /* 0x0000000700e97202 */ /* 0x000fe20000000f00 */
[----:B------:R-:W-:Y:S02]  /*148c0*/  WARPGROUP.DEPBAR.LE gsb0, 0x0 ;  /* 0x00008000000079c5 */ /* 0x000fe40000010000 */
[----:B-1----:R-:W-:Y:S05]  /*148d0*/  @!P0 BRA `(.L_x_1) ;  /* 0xffffff34000c8947 */ /* 0x002fea000383ffff */
.L_x_0:
[----:B------:R-:W2:Y:S01]  /*148e0*/  LDL.LU R25, [R1+0x2b0] ;  /* 0x0002b00001197983 */ /* 0x000ea20000300800 */
[----:B------:R-:W0:Y:S01]  /*148f0*/  S2R R126, SR_TID.X ;  /* 0x00000000007e7919 */ /* 0x000e220000002100 */
[----:B-----5:R-:W-:Y:S01]  /*14900*/  FMUL R6, R211, 0.25 ;  /* 0x3e800000d3067820 */ /* 0x020fe20000400000 */
[----:B------:R-:W-:Y:S01]  /*14910*/  FMUL R9, R210, 0.25 ;  /* 0x3e800000d2097820 */ /* 0x000fe20000400000 */
[----:B------:R-:W-:Y:S01]  /*14920*/  FMUL R8, R207, 0.25 ;  /* 0x3e800000cf087820 */ /* 0x000fe20000400000 */
[----:B------:R-:W3:Y:S01]  /*14930*/  LDL.LU R18, [R1+0x2b8] ;  /* 0x0002b80001127983 */ /* 0x000ee20000300800 */
[----:B------:R-:W-:-:S03]  /*14940*/  ULDC.64 UR8, c[0x0][0x270] ;  /* 0x00009c0000087ab9 */ /* 0x000fc60000000a00 */
[----:B------:R-:W4:Y:S04]  /*14950*/  LDL.LU R19, [R1+0xec] ;  /* 0x0000ec0001137983 */ /* 0x000f280000300800 */
[----:B------:R-:W4:Y:S04]  /*14960*/  LDL.LU R17, [R1+0xe8] ;  /* 0x0000e80001117983 */ /* 0x000f280000300800 */
[----:B------:R-:W3:Y:S04]  /*14970*/  LDL.LU R23, [R1+0xd8] ;  /* 0x0000d80001177983 */ /* 0x000ee80000300800 */
[----:B------:R-:W4:Y:S04]  /*14980*/  LDL.LU R22, [R1+0xcc] ;  /* 0x0000cc0001167983 */ /* 0x000f280000300800 */
[----:B------:R-:W4:Y:S04]  /*14990*/  LDL.LU R21, [R1+0xc8] ;  /* 0x0000c80001157983 */ /* 0x000f280000300800 */
[----:B------:R-:W4:Y:S04]  /*149a0*/  LDL.LU R20, [R1+0xbc] ;  /* 0x0000bc0001147983 */ /* 0x000f280000300800 */
[----:B------:R-:W4:Y:S04]  /*149b0*/  LDL.LU R24, [R1+0xfc] ;  /* 0x0000fc0001187983 */ /* 0x000f280000300800 */
[----:B------:R-:W4:Y:S04]  /*149c0*/  LDL.LU R16, [R1+0xf8] ;  /* 0x0000f80001107983 */ /* 0x000f280000300800 */
[----:B------:R-:W4:Y:S04]  /*149d0*/  LDL.LU R15, [R1+0x2bc] ;  /* 0x0002bc00010f7983 */ /* 0x000f280000300800 */
[----:B------:R-:W4:Y:S01]  /*149e0*/  LDL.LU R14, [R1+0x2b4] ;  /* 0x0002b400010e7983 */ /* 0x000f220000300800 */
[----:B0-----:R-:W-:-:S02]  /*149f0*/  SHF.L.U32 R0, R126, 0x4, RZ ;  /* 0x000000047e007819 */ /* 0x001fc400000006ff */
[----:B------:R-:W-:Y:S01]  /*14a00*/  SHF.L.U32 R3, R126, 0x6, RZ ;  /* 0x000000067e037819 */ /* 0x000fe200000006ff */
[----:B------:R-:W4:Y:S01]  /*14a10*/  LDL.LU R49, [R1+0xdc] ;  /* 0x0000dc0001317983 */ /* 0x000f220000300800 */
[----:B------:R-:W-:Y:S02]  /*14a20*/  LOP3.LUT R0, R0, 0xf0, RZ, 0xc0, !PT ;  /* 0x000000f000007812 */ /* 0x000fe400078ec0ff */
[----:B------:R-:W-:Y:S01]  /*14a30*/  LOP3.LUT R3, R3, 0x400, RZ, 0xc0, !PT ;  /* 0x0000040003037812 */ /* 0x000fe200078ec0ff */
[----:B------:R-:W4:Y:S01]  /*14a40*/  LDL.LU R31, [R1+0xb8] ;  /* 0x0000b800011f7983 */ /* 0x000f220000300800 */
[C---:B------:R-:W-:Y:S02]  /*14a50*/  SHF.L.U32 R2, R126.reuse, 0x3, RZ ;  /* 0x000000037e027819 */ /* 0x040fe400000006ff */
[----:B------:R-:W-:Y:S01]  /*14a60*/  SHF.L.U32 R4, R126, 0x2, RZ ;  /* 0x000000027e047819 */ /* 0x000fe200000006ff */
[----:B------:R-:W4:Y:S01]  /*14a70*/  LDL.LU R30, [R1+0xac] ;  /* 0x0000ac00011e7983 */ /* 0x000f220000300800 */
[----:B------:R-:W-:-:S02]  /*14a80*/  IADD3 R3, R3, UR4, R0 ;  /* 0x0000000403037c10 */ /* 0x000fc4000fffe000 */
[----:B------:R-:W-:Y:S01]  /*14a90*/  LOP3.LUT R0, R2, 0x300, RZ, 0xc0, !PT ;  /* 0x0000030002007812 */ /* 0x000fe200078ec0ff */
[----:B------:R-:W4:Y:S01]  /*14aa0*/  LDL.LU R29, [R1+0xa8] ;  /* 0x0000a800011d7983 */ /* 0x000f220000300800 */
[----:B------:R-:W-:Y:S02]  /*14ab0*/  LOP3.LUT R5, R4, 0x1c0, RZ, 0xc0, !PT ;  /* 0x000001c004057812 */ /* 0x000fe400078ec0ff */
[----:B------:R-:W-:Y:S01]  /*14ac0*/  LOP3.LUT R4, R2, 0x38, RZ, 0xc0, !PT ;  /* 0x0000003802047812 */ /* 0x000fe200078ec0ff */
[----:B------:R-:W4:Y:S01]  /*14ad0*/  LDL.LU R28, [R1+0x9c] ;  /* 0x00009c00011c7983 */ /* 0x000f220000300800 */
[----:B------:R-:W-:Y:S02]  /*14ae0*/  IADD3 R0, R0, R3, RZ ;  /* 0x0000000300007210 */ /* 0x000fe40007ffe0ff */
[----:B------:R-:W-:Y:S01]  /*14af0*/  IADD3 R13, R5, UR4, R4 ;  /* 0x00000004050d7c10 */ /* 0x000fe2000fffe004 */
[----:B------:R-:W-:Y:S01]  /*14b00*/  FMUL R4, R215, 0.25 ;  /* 0x3e800000d7047820 */ /* 0x000fe20000400000 */
[----:B------:R-:W-:Y:S01]  /*14b10*/  FMUL R5, R214, 0.25 ;  /* 0x3e800000d6057820 */ /* 0x000fe20000400000 */
[----:B------:R-:W-:-:S04]  /*14b20*/  SHF.R.U32.HI R2, RZ, 0x1, R126 ;  /* 0x00000001ff027819 */ /* 0x000fc8000001167e */
[----:B------:R-:W-:-:S04]  /*14b30*/  LOP3.LUT R2, R2, 0x4, RZ, 0xc0, !PT ;  /* 0x0000000402027812 */ /* 0x000fc800078ec0ff */
[----:B------:R-:W-:Y:S01]  /*14b40*/  IADD3 R2, R2, R13, RZ ;  /* 0x0000000d02027210 */ /* 0x000fe20007ffe0ff */
[----:B------:R-:W-:Y:S01]  /*14b50*/  FMUL R13, R202, 0.25 ;  /* 0x3e800000ca0d7820 */ /* 0x000fe20000400000 */
[----:B------:R-:W-:Y:S01]  /*14b60*/  BAR.SYNC.DEFER_BLOCKING 0x0 ;  /* 0x0000000000007b1d */ /* 0x000fe20000010000 */
[----:B--2---:R-:W-:-:S04]  /*14b70*/  MOV R3, R25 ;  /* 0x0000001900037202 */ /* 0x004fc80000000f00 */
[----:B------:R-:W-:-:S04]  /*14b80*/  FSETP.GT.AND P3, PT, |R3|, 8.50705917302346158658e+37, PT ;  /* 0x7e8000000300780b */ /* 0x000fc80003f64200 */
[----:B------:R-:W-:Y:S02]  /*14b90*/  FSEL R215, R4, R215, P3 ;  /* 0x000000d704d77208 */ /* 0x000fe40001800000 */
[----:B------:R-:W-:Y:S02]  /*14ba0*/  FSEL R4, R5, R214, P3 ;  /* 0x000000d605047208 */ /* 0x000fe40001800000 */
[----:B------:R-:W-:Y:S02]  /*14bb0*/  FSEL R5, R6, R211, P3 ;  /* 0x000000d306057208 */ /* 0x000fe40001800000 */
[----:B------:R-:W-:Y:S01]  /*14bc0*/  FSEL R6, R9, R210, P3 ;  /* 0x000000d209067208 */ /* 0x000fe20001800000 */
[----:B------:R-:W-:Y:S01]  /*14bd0*/  FMUL R9, R206, 0.25 ;  /* 0x3e800000ce097820 */ /* 0x000fe20000400000 */
        /* <DEDUP_REMOVED lines=8> */
[----:B---3--:R-:W-:-:S02]  /*14c60*/  MOV R48, R23 ;  /* 0x0000001700307202 */ /* 0x008fc40000000f00 */
        /* <DEDUP_REMOVED lines=10> */
[----:B----4-:R-:W-:-:S02]  /*14d10*/  MOV R26, R24 ;  /* 0x00000018001a7202 */ /* 0x010fc40000000f00 */
[----:B------:R-:W-:Y:S01]  /*14d20*/  FSEL R178, R9, R178, P3 ;  /* 0x000000b209b27208 */ /* 0x000fe20001800000 */
[----:B------:R-:W-:Y:S01]  /*14d30*/  FMUL R9, R166, 0.25 ;  /* 0x3e800000a6097820 */ /* 0x000fe20000400000 */
[----:B------:R-:W-:Y:S02]  /*14d40*/  FSEL R167, R8, R167, P3 ;  /* 0x000000a708a77208 */ /* 0x000fe40001800000 */
[----:B------:R-:W-:Y:S01]  /*14d50*/  MOV R25, R16 ;  /* 0x0000001000197202 */ /* 0x000fe20000000f00 */
[----:B------:R-:W-:Y:S01]  /*14d60*/  FMUL R16, R199, 0.25 ;  /* 0x3e800000c7107820 */ /* 0x000fe20000400000 */
[----:B------:R-:W-:Y:S01]  /*14d70*/  FSEL R166, R9, R166, P3 ;  /* 0x000000a609a67208 */ /* 0x000fe20001800000 */
[----:B------:R-:W-:Y:S01]  /*14d80*/  FMUL R9, R158, 0.25 ;  /* 0x3e8000009e097820 */ /* 0x000fe20000400000 */
[----:B------:R-:W-:Y:S01]  /*14d90*/  MOV R24, R15 ;  /* 0x0000000f00187202 */ /* 0x000fe20000000f00 */
[----:B------:R-:W-:Y:S01]  /*14da0*/  FMUL R15, R190, 0.25 ;  /* 0x3e800000be0f7820 */ /* 0x000fe20000400000 */
[----:B------:R-:W-:Y:S01]  /*14db0*/  MOV R27, R14 ;  /* 0x0000000e001b7202 */ /* 0x000fe20000000f00 */
[----:B------:R-:W-:Y:S01]  /*14dc0*/  FMUL R14, R203, 0.25 ;  /* 0x3e800000cb0e7820 */ /* 0x000fe20000400000 */
[----:B------:R-:W-:Y:S01]  /*14dd0*/  FSEL R158, R9, R158, P3 ;  /* 0x0000009e099e7208 */ /* 0x000fe20001800000 */
[----:B------:R-:W-:Y:S01]  /*14de0*/  FMUL R9, R212, 0.25 ;  /* 0x3e800000d4097820 */ /* 0x000fe20000400000 */
[----:B------:R-:W-:-:S02]  /*14df0*/  MOV R8, R27 ;  /* 0x0000001b00087202 */ /* 0x000fc40000000f00 */
[----:B------:R-:W-:Y:S01]  /*14e00*/  MOV R27, R18 ;  /* 0x00000012001b7202 */ /* 0x000fe20000000f00 */
[----:B------:R-:W-:Y:S01]  /*14e10*/  FMUL R18, R193, 0.25 ;  /* 0x3e800000c1127820 */ /* 0x000fe20000400000 */
[----:B------:R-:W-:Y:S02]  /*14e20*/  FSETP.GT.AND P2, PT, |R8|, 8.50705917302346158658e+37, PT ;  /* 0x7e8000000800780b */ /* 0x000fe40003f44200 */
        /* <DEDUP_REMOVED lines=10> */
[----:B------:R-:W-:-:S02]  /*14ed0*/  MOV R50, R25 ;  /* 0x0000001900327202 */ /* 0x000fc40000000f00 */
[----:B------:R-:W-:Y:S01]  /*14ee0*/  FSEL R183, R14, R183, P3 ;  /* 0x000000b70eb77208 */ /* 0x000fe20001800000 */
[----:B------:R-:W-:Y:S01]  /*14ef0*/  FMUL R14, R171, 0.25 ;  /* 0x3e800000ab0e7820 */ /* 0x000fe20000400000 */
[----:B------:R-:W-:Y:S01]  /*14f00*/  FSEL R192, R9, R192, P2 ;  /* 0x000000c009c07208 */ /* 0x000fe20001000000 */
[----:B------:R-:W-:Y:S01]  /*14f10*/  FMUL R9, R180, 0.25 ;  /* 0x3e800000b4097820 */ /* 0x000fe20000400000 */
[----:B------:R-:W-:Y:S02]  /*14f20*/  MOV R42, R24 ;  /* 0x00000018002a7202 */ /* 0x000fe40000000f00 */
        /* <DEDUP_REMOVED lines=13> */
[----:B------:R-:W-:Y:S02]  /*15000*/  FSEL R160, R9, R160, P2 ;  /* 0x000000a009a07208 */ /* 0x000fe40001000000 */
[----:B------:R-:W-:Y:S02]  /*15010*/  MOV R9, R27 ;  /* 0x0000001b00097202 */ /* 0x000fe40000000f00 */
[----:B------:R-:W2:Y:S01]  /*15020*/  LDL.LU R27, [R1+0x98] ;  /* 0x00009800011b7983 */ /* 0x000ea20000300800 */
[----:B------:R-:W-:Y:S01]  /*15030*/  FSEL R209, R14, R209, P2 ;  /* 0x000000d10ed17208 */ /* 0x000fe20001000000 */
[----:B------:R-:W-:Y:S01]  /*15040*/  FMUL R14, R201, 0.25 ;  /* 0x3e800000c90e7820 */ /* 0x000fe20000400000 */
[----:B------:R-:W-:Y:S01]  /*15050*/  MOV R24, R20 ;  /* 0x0000001400187202 */ /* 0x000fe20000000f00 */
[----:B------:R-:W3:Y:S01]  /*15060*/  LDL.LU R36, [R1+0x8c] ;  /* 0x00008c0001247983 */ /* 0x000ee20000300800 */
[----:B------:R-:W-:-:S02]  /*15070*/  MOV R51, R26 ;  /* 0x0000001a00337202 */ /* 0x000fc40000000f00 */
[----:B------:R-:W-:Y:S01]  /*15080*/  FSEL R201, R14, R201, P2 ;  /* 0x000000c90ec97208 */ /* 0x000fe20001000000 */
[----:B------:R-:W4:Y:S01]  /*15090*/  LDL.LU R35, [R1+0x88] ;  /* 0x0000880001237983 */ /* 0x000f220000300800 */
[----:B------:R-:W-:Y:S01]  /*150a0*/  FMUL R14, R189, 0.25 ;  /* 0x3e800000bd0e7820 */ /* 0x000fe20000400000 */
[----:B------:R-:W-:Y:S02]  /*150b0*/  FSEL R153, R18, R153, P2 ;  /* 0x0000009912997208 */ /* 0x000fe40001000000 */
[----:B------:R-:W4:Y:S01]  /*150c0*/  LDL.LU R34, [R1+0x7c] ;  /* 0x00007c0001227983 */ /* 0x000f220000300800 */
[----:B------:R-:W-:Y:S02]  /*150d0*/  FSEL R182, R13, R182, P3 ;  /* 0x000000b60db67208 */ /* 0x000fe40001800000 */
[----:B------:R-:W-:Y:S01]  /*150e0*/  FSEL R189, R14, R189, P2 ;  /* 0x000000bd0ebd7208 */ /* 0x000fe20001000000 */
[----:B------:R-:W4:Y:S01]  /*150f0*/  LDL.LU R33, [R1+0x78] ;  /* 0x0000780001217983 */ /* 0x000f220000300800 */
[----:B------:R-:W-:Y:S01]  /*15100*/  FMUL R14, R181, 0.25 ;  /* 0x3e800000b50e7820 */ /* 0x000fe20000400000 */
[----:B------:R-:W-:Y:S01]  /*15110*/  FMUL R21, R19, 0.25 ;  /* 0x3e80000013157820 */ /* 0x000fe20000400000 */
[----:B------:R-:W-:Y:S01]  /*15120*/  FSETP.GT.AND P0, PT, |R9|, 8.50705917302346158658e+37, PT ;  /* 0x7e8000000900780b */ /* 0x000fe20003f04200 */
[----:B------:R-:W3:Y:S01]  /*15130*/  LDL.LU R32, [R1+0x6c] ;  /* 0x00006c0001207983 */ /* 0x000ee20000300800 */
[----:B------:R-:W-:Y:S01]  /*15140*/  FMUL R20, R17, 0.25 ;  /* 0x3e80000011147820 */ /* 0x000fe20000400000 */
[----:B------:R-:W-:Y:S01]  /*15150*/  FSEL R181, R14, R181, P2 ;  /* 0x000000b50eb57208 */ /* 0x000fe20001000000 */
[----:B------:R-:W-:Y:S01]  /*15160*/  FMUL R14, R169, 0.25 ;  /* 0x3e800000a90e7820 */ /* 0x000fe20000400000 */
[----:B------:R-:W4:Y:S01]  /*15170*/  LDL.LU R41, [R1+0x68] ;  /* 0x0000680001297983 */ /* 0x000f220000300800 */
[----:B------:R-:W-:Y:S01]  /*15180*/  MOV R26, R22 ;  /* 0x00000016001a7202 */ /* 0x000fe20000000f00 */
[----:B------:R-:W-:Y:S01]  /*15190*/  FMUL R18, R48, 0.25 ;  /* 0x3e80000030127820 */ /* 0x000fe20000400000 */
[----:B------:R-:W-:Y:S01]  /*151a0*/  FMUL R23, R51, 0.25 ;  /* 0x3e80000033177820 */ /* 0x000fe20000400000 */
[----:B------:R-:W4:Y:S01]  /*151b0*/  LDL.LU R40, [R1+0x5c] ;  /* 0x00005c0001287983 */ /* 0x000f220000300800 */
[----:B------:R-:W-:Y:S01]  /*151c0*/  FSEL R21, R21, R19, P0 ;  /* 0x0000001315157208 */ /* 0x000fe20000000000 */
[----:B------:R-:W-:Y:S01]  /*151d0*/  FMUL R13, R174, 0.25 ;  /* 0x3e800000ae0d7820 */ /* 0x000fe20000400000 */
[----:B------:R-:W-:Y:S01]  /*151e0*/  FSEL R20, R20, R17, P0 ;  /* 0x0000001114147208 */ /* 0x000fe20000000000 */
[----:B------:R-:W4:Y:S01]  /*151f0*/  LDL.LU R39, [R1+0x58] ;  /* 0x0000580001277983 */ /* 0x000f220000300800 */
[----:B------:R-:W-:Y:S01]  /*15200*/  FMUL R22, R50, 0.25 ;  /* 0x3e80000032167820 */ /* 0x000fe20000400000 */
[----:B------:R-:W-:Y:S01]  /*15210*/  FMUL R19, R49, 0.25 ;  /* 0x3e80000031137820 */ /* 0x000fe20000400000 */
[----:B------:R-:W-:Y:S01]  /*15220*/  FSEL R169, R14, R169, P2 ;  /* 0x000000a90ea97208 */ /* 0x000fe20001000000 */
[----:B------:R-:W4:Y:S01]  /*15230*/  LDL.LU R38, [R1+0x4c] ;  /* 0x00004c0001267983 */ /* 0x000f220000300800 */
[----:B------:R-:W-:Y:S01]  /*15240*/  FMUL R17, R26, 0.25 ;  /* 0x3e8000001a117820 */ /* 0x000fe20000400000 */
[----:B------:R-:W-:Y:S01]  /*15250*/  FMUL R14, R161, 0.25 ;  /* 0x3e800000a10e7820 */ /* 0x000fe20000400000 */
[----:B------:R-:W-:Y:S01]  /*15260*/  FSEL R18, R18, R48, P0 ;  /* 0x0000003012127208 */ /* 0x000fe20000000000 */
[----:B------:R-:W4:Y:S01]  /*15270*/  LDL.LU R37, [R1+0x48] ;  /* 0x0000480001257983 */ /* 0x000f220000300800 */
[----:B------:R-:W-:-:S02]  /*15280*/  FSEL R22, R22, R50, P0 ;  /* 0x0000003216167208 */ /* 0x000fc40000000000 */
[----:B------:R-:W-:Y:S01]  /*15290*/  FSEL R19, R19, R49, P0 ;  /* 0x0000003113137208 */ /* 0x000fe20000000000 */
[----:B------:R-:W4:Y:S01]  /*152a0*/  LDL.LU R47, [R1+0x3c] ;  /* 0x00003c00012f7983 */ /* 0x000f220000300800 */
[----:B------:R-:W-:Y:S02]  /*152b0*/  FSEL R17, R17, R26, P0 ;  /* 0x0000001a11117208 */ /* 0x000fe40000000000 */
[----:B------:R-:W-:Y:S01]  /*152c0*/  FSEL R161, R14, R161, P2 ;  /* 0x000000a10ea17208 */ /* 0x000fe20001000000 */
[----:B------:R-:W4:Y:S01]  /*152d0*/  LDL.LU R46, [R1+0x38] ;  /* 0x00003800012e7983 */ /* 0x000f220000300800 */
[----:B------:R-:W-:Y:S02]  /*152e0*/  FSEL R23, R23, R51, P0 ;  /* 0x0000003317177208 */ /* 0x000fe40000000000 */
[----:B------:R-:W-:Y:S01]  /*152f0*/  FSEL R199, R16, R199, P3 ;  /* 0x000000c710c77208 */ /* 0x000fe20001800000 */
[----:B------:R-:W4:Y:S01]  /*15300*/  LDL.LU R45, [R1+0x2c] ;  /* 0x00002c00012d7983 */ /* 0x000f220000300800 */
[----:B------:R-:W-:Y:S01]  /*15310*/  FMUL R14, R31, 0.25 ;  /* 0x3e8000001f0e7820 */ /* 0x000fe20000400000 */
[----:B------:R-:W-:Y:S01]  /*15320*/  FMUL R16, R179, 0.25 ;  /* 0x3e800000b3107820 */ /* 0x000fe20000400000 */
[----:B------:R-:W-:Y:S01]  /*15330*/  FSEL R174, R13, R174, P3 ;  /* 0x000000ae0dae7208 */ /* 0x000fe20001800000 */
[----:B------:R-:W4:Y:S01]  /*15340*/  LDL.LU R44, [R1+0x28] ;  /* 0x00002800012c7983 */ /* 0x000f220000300800 */
[----:B------:R-:W-:Y:S01]  /*15350*/  FMUL R13, R162, 0.25 ;  /* 0x3e800000a20d7820 */ /* 0x000fe20000400000 */
[----:B------:R-:W-:-:S02]  /*15360*/  FSEL R14, R14, R31, P0 ;  /* 0x0000001f0e0e7208 */ /* 0x000fc40000000000 */
[----:B------:R-:W4:Y:S01]  /*15370*/  LDL.LU R43, [R1+0x1c] ;  /* 0x00001c00012b7983 */ /* 0x000f220000300800 */
[----:B------:R-:W-:Y:S01]  /*15380*/  FSEL R179, R16, R179, P3 ;  /* 0x000000b310b37208 */ /* 0x000fe20001800000 */
[----:B------:R-:W-:Y:S01]  /*15390*/  FMUL R16, R159, 0.25 ;  /* 0x3e8000009f107820 */ /* 0x000fe20000400000 */
[----:B------:R-:W-:Y:S01]  /*153a0*/  FSEL R162, R13, R162, P3 ;  /* 0x000000a20da27208 */ /* 0x000fe20001800000 */
[----:B------:R-:W4:Y:S01]  /*153b0*/  LDL.LU R60, [R1+0x18] ;  /* 0x00001800013c7983 */ /* 0x000f220000300800 */
[----:B------:R-:W-:Y:S01]  /*153c0*/  FMUL R13, R154, 0.25 ;  /* 0x3e8000009a0d7820 */ /* 0x000fe20000400000 */
[----:B------:R-:W-:Y:S01]  /*153d0*/  FSEL R190, R15, R190, P3 ;  /* 0x000000be0fbe7208 */ /* 0x000fe20001800000 */
[----:B------:R-:W-:Y:S01]  /*153e0*/  FMUL R15, R170, 0.25 ;  /* 0x3e800000aa0f7820 */ /* 0x000fe20000400000 */
        /* <DEDUP_REMOVED lines=22> */
[----:B------:R-:W-:Y:S01]  /*15550*/  FMUL R83, R42, 8388608 ;  /* 0x4b0000002a537820 */ /* 0x000fe20000400000 */
[----:B------:R-:W-:Y:S01]  /*15560*/  FSEL R197, R16, R197, P2 ;  /* 0x000000c510c57208 */ /* 0x000fe20001000000 */
[----:B------:R-:W4:Y:S01]  /*15570*/  LDL.LU R49, [R1+0xd4] ;  /* 0x0000d40001317983 */ /* 0x000f220000300800 */
[----:B------:R-:W-:Y:S01]  /*15580*/  FMUL R16, R185, 0.25 ;  /* 0x3e800000b9107820 */ /* 0x000fe20000400000 */
[----:B------:R-:W-:Y:S01]  /*15590*/  FSEL R188, R13, R188, P2 ;  /* 0x000000bc0dbc7208 */ /* 0x000fe20001000000 */
[----:B------:R-:W-:Y:S01]  /*155a0*/  FMUL R13, R176, 0.25 ;  /* 0x3e800000b00d7820 */ /* 0x000fe20000400000 */
[----:B------:R-:W4:Y:S01]  /*155b0*/  LDL.LU R48, [R1+0xd0] ;  /* 0x0000d00001307983 */ /* 0x000f220000300800 */
[----:B------:R-:W-:-:S02]  /*155c0*/  FSETP.GEU.AND P4, PT, R42, 1.175494350822287508e-38, PT ;  /* 0x008000002a00780b */ /* 0x000fc40003f8e000 */
[----:B------:R-:W-:Y:S01]  /*155d0*/  FSEL R185, R16, R185, P2 ;  /* 0x000000b910b97208 */ /* 0x000fe20001000000 */
[----:B------:R-:W4:Y:S01]  /*155e0*/  LDL.LU R75, [R1+0xc4] ;  /* 0x0000c400014b7983 */ /* 0x000f220000300800 */
[----:B------:R-:W-:Y:S01]  /*155f0*/  FMUL R16, R177, 0.25 ;  /* 0x3e800000b1107820 */ /* 0x000fe20000400000 */
[----:B------:R-:W-:Y:S01]  /*15600*/  FSEL R176, R13, R176, P2 ;  /* 0x000000b00db07208 */ /* 0x000fe20001000000 */
[----:B------:R-:W-:Y:S01]  /*15610*/  FMUL R13, R168, 0.25 ;  /* 0x3e800000a80d7820 */ /* 0x000fe20000400000 */
[----:B------:R-:W4:Y:S01]  /*15620*/  LDL.LU R74, [R1+0xc0] ;  /* 0x0000c000014a7983 */ /* 0x000f220000300800 */
[----:B------:R-:W-:Y:S01]  /*15630*/  FMUL R86, R9, 8388608 ;  /* 0x4b00000009567820 */ /* 0x000fe20000400000 */
[----:B------:R-:W-:Y:S01]  /*15640*/  FSEL R177, R16, R177, P2 ;  /* 0x000000b110b17208 */ /* 0x000fe20001000000 */
[----:B------:R-:W-:Y:S01]  /*15650*/  FMUL R16, R165, 0.25 ;  /* 0x3e800000a5107820 */ /* 0x000fe20000400000 */
[----:B------:R-:W4:Y:S01]  /*15660*/  LDL.LU R71, [R1+0xb4] ;  /* 0x0000b40001477983 */ /* 0x000f220000300800 */
[----:B------:R-:W-:Y:S01]  /*15670*/  FSEL R168, R13, R168, P2 ;  /* 0x000000a80da87208 */ /* 0x000fe20001000000 */
[----:B------:R-:W-:Y:S01]  /*15680*/  FMUL R13, R156, 0.25 ;  /* 0x3e8000009c0d7820 */ /* 0x000fe20000400000 */
[----:B------:R-:W-:Y:S01]  /*15690*/  FSEL R184, R15, R184, P2 ;  /* 0x000000b80fb87208 */ /* 0x000fe20001000000 */
[----:B------:R-:W4:Y:S01]  /*156a0*/  LDL.LU R70, [R1+0xb0] ;  /* 0x0000b00001467983 */ /* 0x000f220000300800 */
[----:B------:R-:W-:Y:S01]  /*156b0*/  FSEL R165, R16, R165, P2 ;  /* 0x000000a510a57208 */ /* 0x000fe20001000000 */
[----:B------:R-:W-:Y:S01]  /*156c0*/  FMUL R84, R3, 8388608 ;  /* 0x4b00000003547820 */ /* 0x000fe20000400000 */
[----:B--2---:R-:W-:Y:S01]  /*156d0*/  FMUL R26, R27, 0.25 ;  /* 0x3e8000001b1a7820 */ /* 0x004fe20000400000 */
[----:B------:R-:W2:Y:S01]  /*156e0*/  LDL.LU R69, [R1+0xa4] ;  /* 0x0000a40001457983 */ /* 0x000ea20000300800 */
[----:B---3--:R-:W-:-:S03]  /*156f0*/  FMUL R31, R32, 0.25 ;  /* 0x3e800000201f7820 */ /* 0x008fc60000400000 */
[----:B------:R-:W-:Y:S01]  /*15700*/  FSEL R26, R26, R27, P0 ;  /* 0x0000001b1a1a7208 */ /* 0x000fe20000000000 */
[----:B------:R-:W-:Y:S01]  /*15710*/  FMUL R27, R36, 0.25 ;  /* 0x3e800000241b7820 */ /* 0x000fe20000400000 */
[----:B------:R-:W3:Y:S01]  /*15720*/  LDL.LU R80, [R1+0xa0] ;  /* 0x0000a00001507983 */ /* 0x000ee20000300800 */
[----:B------:R-:W-:Y:S01]  /*15730*/  FSETP.GEU.AND P6, PT, R9, 1.175494350822287508e-38, PT ;  /* 0x008000000900780b */ /* 0x000fe20003fce000 */
[----:B------:R-:W-:Y:S01]  /*15740*/  FMUL R15, R164, 0.25 ;  /* 0x3e800000a40f7820 */ /* 0x000fe20000400000 */
[----:B------:R-:W-:Y:S01]  /*15750*/  FSEL R83, R83, R42, !P4 ;  /* 0x0000002a53537208 */ /* 0x000fe20006000000 */
[----:B------:R-:W3:Y:S01]  /*15760*/  LDL.LU R79, [R1+0x94] ;  /* 0x00009400014f7983 */ /* 0x000ee20000300800 */
[----:B------:R-:W-:Y:S01]  /*15770*/  FSEL R27, R27, R36, P0 ;  /* 0x000000241b1b7208 */ /* 0x000fe20000000000 */
[----:B------:R-:W-:Y:S01]  /*15780*/  FMUL R16, R157, 0.25 ;  /* 0x3e8000009d107820 */ /* 0x000fe20000400000 */
[----:B------:R-:W-:Y:S01]  /*15790*/  FSEL R31, R31, R32, P0 ;  /* 0x000000201f1f7208 */ /* 0x000fe20000000000 */
[----:B------:R-:W3:Y:S01]  /*157a0*/  LDL.LU R78, [R1+0x90] ;  /* 0x00009000014e7983 */ /* 0x000ee20000300800 */
[----:B------:R-:W-:-:S02]  /*157b0*/  FSEL R100, RZ, -23, P4 ;  /* 0xc1b80000ff647808 */ /* 0x000fc40002000000 */
[----:B------:R-:W-:Y:S01]  /*157c0*/  FSEL R86, R86, R9, !P6 ;  /* 0x0000000956567208 */ /* 0x000fe20007000000 */
[----:B------:R-:W3:Y:S01]  /*157d0*/  LDL.LU R77, [R1+0x84] ;  /* 0x00008400014d7983 */ /* 0x000ee20000300800 */
[----:B----4-:R-:W-:Y:S01]  /*157e0*/  FMUL R32, R41, 0.25 ;  /* 0x3e80000029207820 */ /* 0x010fe20000400000 */
[----:B------:R-:W-:Y:S02]  /*157f0*/  FSEL R94, RZ, -23, P6 ;  /* 0xc1b80000ff5e7808 */ /* 0x000fe40003000000 */
[----:B------:R-:W4:Y:S01]  /*15800*/  LDL.LU R76, [R1+0x80] ;  /* 0x00008000014c7983 */ /* 0x000f220000300800 */
[----:B------:R-:W-:Y:S01]  /*15810*/  FMUL R36, R37, 0.25 ;  /* 0x3e80000025247820 */ /* 0x000fe20000400000 */
[----:B------:R-:W-:Y:S02]  /*15820*/  FSEL R156, R13, R156, P2 ;  /* 0x0000009c0d9c7208 */ /* 0x000fe40001000000 */
[----:B------:R-:W4:Y:S01]  /*15830*/  LDL.LU R82, [R1+0x74] ;  /* 0x0000740001527983 */ /* 0x000f220000300800 */
[----:B------:R-:W-:-:S02]  /*15840*/  FSEL R164, R15, R164, P2 ;  /* 0x000000a40fa47208 */ /* 0x000fc40001000000 */
[----:B------:R-:W-:Y:S01]  /*15850*/  FSEL R157, R16, R157, P2 ;  /* 0x0000009d109d7208 */ /* 0x000fe20001000000 */
[----:B------:R-:W4:Y:S04]  /*15860*/  LDL.LU R81, [R1+0x70] ;  /* 0x0000700001517983 */ /* 0x000f280000300800 */
[----:B------:R-:W4:Y:S01]  /*15870*/  LDL.LU R73, [R1+0x64] ;  /* 0x0000640001497983 */ /* 0x000f220000300800 */
[----:B------:R-:W-:-:S03]  /*15880*/  FSEL R36, R36, R37, P0 ;  /* 0x0000002524247208 */ /* 0x000fc60000000000 */
[----:B------:R-:W4:Y:S01]  /*15890*/  LDL.LU R72, [R1+0x60] ;  /* 0x0000600001487983 */ /* 0x000f220000300800 */
[----:B------:R-:W-:-:S03]  /*158a0*/  FSEL R32, R32, R41, P0 ;  /* 0x0000002920207208 */ /* 0x000fc60000000000 */
[----:B------:R-:W4:Y:S01]  /*158b0*/  LDL.LU R67, [R1+0x54] ;  /* 0x0000540001437983 */ /* 0x000f220000300800 */
[----:B------:R-:W-:-:S03]  /*158c0*/  FMUL R37, R47, 0.25 ;  /* 0x3e8000002f257820 */ /* 0x000fc60000400000 */
[----:B------:R-:W4:Y:S01]  /*158d0*/  LDL.LU R66, [R1+0x50] ;  /* 0x0000500001427983 */ /* 0x000f220000300800 */
[----:B------:R-:W-:-:S03]  /*158e0*/  FMUL R41, R43, 0.25 ;  /* 0x3e8000002b297820 */ /* 0x000fc60000400000 */
[----:B------:R-:W4:Y:S04]  /*158f0*/  LDL.LU R65, [R1+0x44] ;  /* 0x0000440001417983 */ /* 0x000f280000300800 */
[----:B------:R-:W4:Y:S04]  /*15900*/  LDL.LU R64, [R1+0x40] ;  /* 0x0000400001407983 */ /* 0x000f280000300800 */
[----:B------:R-:W4:Y:S01]  /*15910*/  LDL.LU R63, [R1+0x34] ;  /* 0x00003400013f7983 */ /* 0x000f220000300800 */
[----:B------:R-:W-:-:S03]  /*15920*/  FSEL R37, R37, R47, P0 ;  /* 0x0000002f25257208 */ /* 0x000fc60000000000 */
[----:B------:R-:W4:Y:S01]  /*15930*/  LDL.LU R62, [R1+0x30] ;  /* 0x00003000013e7983 */ /* 0x000f220000300800 */
[----:B------:R-:W-:-:S03]  /*15940*/  FSEL R41, R41, R43, P0 ;  /* 0x0000002b29297208 */ /* 0x000fc60000000000 */
[----:B------:R-:W4:Y:S04]  /*15950*/  LDL.LU R59, [R1+0x24] ;  /* 0x00002400013b7983 */ /* 0x000f280000300800 */
[----:B------:R-:W4:Y:S04]  /*15960*/  LDL.LU R55, [R1+0x20] ;  /* 0x0000200001377983 */ /* 0x000f280000300800 */
[----:B------:R-:W4:Y:S04]  /*15970*/  LDL.LU R51, [R1+0x14] ;  /* 0x0000140001337983 */ /* 0x000f280000300800 */
[----:B------:R-:W4:Y:S04]  /*15980*/  LDL.LU R47, [R1+0x10] ;  /* 0x00001000012f7983 */ /* 0x000f280000300800 */
[----:B------:R-:W4:Y:S04]  /*15990*/  LDL.LU R43, [R1+0x4] ;  /* 0x00000400012b7983 */ /* 0x000f280000300800 */
[----:B------:R-:W4:Y:S01]  /*159a0*/  LDL.LU R58, [R1] ;  /* 0x00000000013a7983 */ /* 0x000f220000300800 */
[C---:B------:R-:W-:Y:S01]  /*159b0*/  FSETP.GEU.AND P4, PT, R3.reuse, 1.175494350822287508e-38, PT ;  /* 0x008000000300780b */ /* 0x040fe20003f8e000 */
[----:B------:R-:W-:Y:S01]  /*159c0*/  FMUL R13, R152, 0.25 ;  /* 0x3e800000980d7820 */ /* 0x000fe20000400000 */
[----:B------:R-:W-:-:S02]  /*159d0*/  FSETP.GEU.AND P6, PT, |R3|, 1.175494350822287508e-38, PT ;  /* 0x008000000300780b */ /* 0x000fc40003fce200 */
[----:B------:R-:W-:Y:S01]  /*159e0*/  FSEL R84, R84, R3, !P4 ;  /* 0x0000000354547208 */ /* 0x000fe20006000000 */
[----:B------:R-:W-:Y:S01]  /*159f0*/  @P3 FMUL R3, R3, 0.25 ;  /* 0x3e80000003033820 */ /* 0x000fe20000400000 */
[----:B------:R-:W-:Y:S01]  /*15a00*/  FMUL R16, R25, 0.25 ;  /* 0x3e80000019107820 */ /* 0x000fe20000400000 */
[----:B------:R-:W-:Y:S01]  /*15a10*/  FMUL R15, R24, 0.25 ;  /* 0x3e800000180f7820 */ /* 0x000fe20000400000 */
[----:B------:R-:W-:Y:S02]  /*15a20*/  FSETP.GEU.AND P3, PT, |R9|, 1.175494350822287508e-38, PT ;  /* 0x008000000900780b */ /* 0x000fe40003f6e200 */
[----:B------:R-:W-:Y:S01]  /*15a30*/  FSEL R152, R13, R152, P2 ;  /* 0x000000980d987208 */ /* 0x000fe20001000000 */
[----:B------:R-:W-:Y:S01]  /*15a40*/  FMUL R13, R30, 0.25 ;  /* 0x3e8000001e0d7820 */ /* 0x000fe20000400000 */
[----:B------:R-:W-:Y:S01]  /*15a50*/  FSEL R16, R16, R25, P0 ;  /* 0x0000001910107208 */ /* 0x000fe20000000000 */
[----:B------:R-:W-:Y:S01]  /*15a60*/  FMUL R25, R28, 0.25 ;  /* 0x3e8000001c197820 */ /* 0x000fe20000400000 */
[----:B------:R-:W-:Y:S01]  /*15a70*/  FSEL R15, R15, R24, P0 ;  /* 0x000000180f0f7208 */ /* 0x000fe20000000000 */
[----:B------:R-:W-:Y:S01]  /*15a80*/  FMUL R24, R29, 0.25 ;  /* 0x3e8000001d187820 */ /* 0x000fe20000400000 */
[----:B------:R-:W-:-:S02]  /*15a90*/  FSEL R90, RZ, -23, P4 ;  /* 0xc1b80000ff5a7808 */ /* 0x000fc40002000000 */
[C---:B------:R-:W-:Y:S01]  /*15aa0*/  FSETP.GEU.AND P4, PT, |R8|.reuse, 1.175494350822287508e-38, PT ;  /* 0x008000000800780b */ /* 0x040fe20003f8e200 */
[----:B------:R-:W-:Y:S01]  /*15ab0*/  @P0 FMUL R9, R9, 0.25 ;  /* 0x3e80000009090820 */ /* 0x000fe20000400000 */
[----:B------:R-:W-:Y:S01]  /*15ac0*/  FSEL R13, R13, R30, P0 ;  /* 0x0000001e0d0d7208 */ /* 0x000fe20000000000 */
[----:B------:R-:W-:Y:S01]  /*15ad0*/  FMUL R85, R8, 8388608 ;  /* 0x4b00000008557820 */ /* 0x000fe20000400000 */
[----:B------:R-:W-:Y:S01]  /*15ae0*/  FSEL R24, R24, R29, P0 ;  /* 0x0000001d18187208 */ /* 0x000fe20000000000 */
[----:B------:R-:W-:Y:S01]  /*15af0*/  FMUL R30, R33, 0.25 ;  /* 0x3e800000211e7820 */ /* 0x000fe20000400000 */
[----:B------:R-:W-:Y:S01]  /*15b00*/  FSEL R25, R25, R28, P0 ;  /* 0x0000001c19197208 */ /* 0x000fe20000000000 */
[----:B------:R-:W-:Y:S01]  /*15b10*/  FMUL R28, R35, 0.25 ;  /* 0x3e800000231c7820 */ /* 0x000fe20000400000 */
[----:B------:R-:W-:Y:S01]  /*15b20*/  FSETP.GEU.AND P5, PT, R8, 1.175494350822287508e-38, PT ;  /* 0x008000000800780b */ /* 0x000fe20003fae000 */
[----:B------:R-:W-:Y:S01]  /*15b30*/  FMUL R29, R34, 0.25 ;  /* 0x3e800000221d7820 */ /* 0x000fe20000400000 */
[----:B------:R-:W-:Y:S01]  /*15b40*/  @!P3 FMUL R9, R9, 16777216 ;  /* 0x4b8000000909b820 */ /* 0x000fe20000400000 */
[----:B------:R-:W-:-:S02]  /*15b50*/  FSEL R30, R30, R33, P0 ;  /* 0x000000211e1e7208 */ /* 0x000fc40000000000 */
[----:B------:R-:W-:Y:S01]  /*15b60*/  FSEL R85, R85, R8, !P5 ;  /* 0x0000000855557208 */ /* 0x000fe20006800000 */
[----:B------:R-:W-:Y:S01]  /*15b70*/  @P2 FMUL R8, R8, 0.25 ;  /* 0x3e80000008082820 */ /* 0x000fe20000400000 */
[----:B------:R-:W-:Y:S01]  /*15b80*/  FSEL R28, R28, R35, P0 ;  /* 0x000000231c1c7208 */ /* 0x000fe20000000000 */
[----:B------:R-:W-:Y:S01]  /*15b90*/  FMUL R33, R40, 0.25 ;  /* 0x3e80000028217820 */ /* 0x000fe20000400000 */
[----:B------:R-:W-:Y:S01]  /*15ba0*/  FSEL R29, R29, R34, P0 ;  /* 0x000000221d1d7208 */ /* 0x000fe20000000000 */
[----:B------:R-:W0:Y:S01]  /*15bb0*/  MUFU.RCP R98, R9 ;  /* 0x0000000900627308 */ /* 0x000e220000001000 */
[----:B------:R-:W-:Y:S01]  /*15bc0*/  FMUL R34, R39, 0.25 ;  /* 0x3e80000027227820 */ /* 0x000fe20000400000 */
[----:B------:R-:W-:Y:S01]  /*15bd0*/  FMUL R35, R38, 0.25 ;  /* 0x3e80000026237820 */ /* 0x000fe20000400000 */
[----:B------:R-:W-:Y:S01]  /*15be0*/  FSETP.GT.AND P1, PT, |R42|, 8.50705917302346158658e+37, PT ;  /* 0x7e8000002a00780b */ /* 0x000fe20003f24200 */
[----:B------:R-:W-:Y:S01]  /*15bf0*/  @!P4 FMUL R8, R8, 16777216 ;  /* 0x4b8000000808c820 */ /* 0x000fe20000400000 */
[----:B------:R-:W-:Y:S01]  /*15c00*/  @!P6 FMUL R3, R3, 16777216 ;  /* 0x4b8000000303e820 */ /* 0x000fe20000400000 */
[----:B------:R-:W-:Y:S01]  /*15c10*/  FSEL R33, R33, R40, P0 ;  /* 0x0000002821217208 */ /* 0x000fe20000000000 */
[----:B------:R-:W-:Y:S01]  /*15c20*/  FMUL R40, R44, 0.25 ;  /* 0x3e8000002c287820 */ /* 0x000fe20000400000 */
[----:B------:R-:W-:-:S02]  /*15c30*/  IADD3 R88, R83, -0x3f3504f3, RZ ;  /* 0xc0cafb0d53587810 */ /* 0x000fc40007ffe0ff */
[----:B------:R-:W-:Y:S01]  /*15c40*/  FSEL R34, R34, R39, P0 ;  /* 0x0000002722227208 */ /* 0x000fe20000000000 */
[----:B------:R-:W-:Y:S01]  /*15c50*/  FMUL R39, R45, 0.25 ;  /* 0x3e8000002d277820 */ /* 0x000fe20000400000 */
[----:B------:R-:W-:Y:S01]  /*15c60*/  FSEL R35, R35, R38, P0 ;  /* 0x0000002623237208 */ /* 0x000fe20000000000 */
[----:B------:R-:W-:Y:S01]  /*15c70*/  FMUL R38, R46, 0.25 ;  /* 0x3e8000002e267820 */ /* 0x000fe20000400000 */
[----:B------:R-:W-:Y:S01]  /*15c80*/  FSETP.GEU.AND P2, PT, |R42|, 1.175494350822287508e-38, PT ;  /* 0x008000002a00780b */ /* 0x000fe20003f4e200 */
[----:B------:R-:W1:Y:S01]  /*15c90*/  MUFU.RCP R8, R8 ;  /* 0x0000000800087308 */ /* 0x000e620000001000 */
[----:B------:R-:W-:Y:S02]  /*15ca0*/  LOP3.LUT R88, R88, 0xff800000, RZ, 0xc0, !PT ;  /* 0xff80000058587812 */ /* 0x000fe400078ec0ff */
[----:B------:R-:W-:Y:S02]  /*15cb0*/  IADD3 R95, R86, -0x3f3504f3, RZ ;  /* 0xc0cafb0d565f7810 */ /* 0x000fe40007ffe0ff */
[----:B------:R-:W-:-:S02]  /*15cc0*/  IADD3 R96, R85, -0x3f3504f3, RZ ;  /* 0xc0cafb0d55607810 */ /* 0x000fc40007ffe0ff */
[----:B------:R-:W-:Y:S01]  /*15cd0*/  FSEL R40, R40, R44, P0 ;  /* 0x0000002c28287208 */ /* 0x000fe20000000000 */
[----:B------:R-:W-:Y:S01]  /*15ce0*/  FMUL R44, R60, 0.25 ;  /* 0x3e8000003c2c7820 */ /* 0x000fe20000400000 */
[----:B------:R-:W-:Y:S01]  /*15cf0*/  IADD3 R97, R84, -0x3f3504f3, RZ ;  /* 0xc0cafb0d54617810 */ /* 0x000fe20007ffe0ff */
[----:B------:R-:W-:Y:S01]  /*15d00*/  @!P3 FMUL R28, R28, 16777216 ;  /* 0x4b8000001c1cb820 */ /* 0x000fe20000400000 */
[----:B------:R-:W-:Y:S01]  /*15d10*/  FSEL R38, R38, R46, P0 ;  /* 0x0000002e26267208 */ /* 0x000fe20000000000 */
[----:B------:R-:W-:Y:S01]  /*15d20*/  FMUL R46, R56, 0.25 ;  /* 0x3e800000382e7820 */ /* 0x000fe20000400000 */
[----:B------:R-:W-:Y:S01]  /*15d30*/  FSEL R39, R39, R45, P0 ;  /* 0x0000002d27277208 */ /* 0x000fe20000000000 */
[----:B------:R-:W-:Y:S01]  /*15d40*/  FMUL R45, R57, 0.25 ;  /* 0x3e800000392d7820 */ /* 0x000fe20000400000 */
[----:B------:R-:W-:Y:S01]  /*15d50*/  LOP3.LUT R95, R95, 0xff800000, RZ, 0xc0, !PT ;  /* 0xff8000005f5f7812 */ /* 0x000fe200078ec0ff */
[----:B------:R-:W-:Y:S01]  /*15d60*/  @!P3 FMUL R21, R21, 16777216 ;  /* 0x4b8000001515b820 */ /* 0x000fe20000400000 */
[----:B------:R-:W-:-:S02]  /*15d70*/  LOP3.LUT R96, R96, 0xff800000, RZ, 0xc0, !PT ;  /* 0xff80000060607812 */ /* 0x000fc400078ec0ff */
[----:B------:R-:W-:Y:S01]  /*15d80*/  LOP3.LUT R97, R97, 0xff800000, RZ, 0xc0, !PT ;  /* 0xff80000061617812 */ /* 0x000fe200078ec0ff */
[----:B0-----:R-:W-:Y:S01]  /*15d90*/  FMUL R117, R98, R28 ;  /* 0x0000001c62757220 */ /* 0x001fe20000400000 */
[----:B------:R-:W-:Y:S01]  /*15da0*/  FSEL R44, R44, R60, P0 ;  /* 0x0000003c2c2c7208 */ /* 0x000fe20000000000 */
[----:B------:R-:W-:Y:S01]  /*15db0*/  @P1 FMUL R42, R42, 0.25 ;  /* 0x3e8000002a2a1820 */ /* 0x000fe20000400000 */
[----:B------:R-:W-:Y:S01]  /*15dc0*/  FMUL R68, R54, 0.25 ;  /* 0x3e80000036447820 */ /* 0x000fe20000400000 */
[----:B------:R-:W-:Y:S01]  /*15dd0*/  FSEL R45, R45, R57, P0 ;  /* 0x000000392d2d7208 */ /* 0x000fe20000000000 */
[----:B------:R-:W-:Y:S01]  /*15de0*/  FMUL R60, R52, 0.25 ;  /* 0x3e800000343c7820 */ /* 0x000fe20000400000 */
[----:B------:R-:W-:Y:S01]  /*15df0*/  FSEL R46, R46, R56, P0 ;  /* 0x000000382e2e7208 */ /* 0x000fe20000000000 */
[----:B------:R-:W-:Y:S01]  /*15e00*/  @!P3 FMUL R24, R24, 16777216 ;  /* 0x4b8000001818b820 */ /* 0x000fe20000400000 */
[----:B------:R-:W-:Y:S01]  /*15e10*/  MOV R28, 0x3dc6b27f ;  /* 0x3dc6b27f001c7802 */ /* 0x000fe20000000f00 */
[----:B------:R-:W-:Y:S01]  /*15e20*/  FMUL R57, R50, 0.25 ;  /* 0x3e80000032397820 */ /* 0x000fe20000400000 */
[----:B------:R-:W-:Y:S01]  /*15e30*/  FMUL R56, R49, 0.25 ;  /* 0x3e80000031387820 */ /* 0x000fe20000400000 */
[----:B------:R-:W-:Y:S01]  /*15e40*/  FSEL R92, RZ, -23, P5 ;  /* 0xc1b80000ff5c7808 */ /* 0x000fe20002800000 */
[----:B------:R-:W-:Y:S01]  /*15e50*/  @!P6 FMUL R215, R215, 16777216 ;  /* 0x4b800000d7d7e820 */ /* 0x000fe20000400000 */
        /* <DEDUP_REMOVED lines=64> */
[----:B------:R-:W-:Y:S01]  /*16260*/  FMUL R107, R98, R24 ;  /* 0x00000018626b7220 */ /* 0x000fe20000400000 */
[----:B------:R-:W-:Y:S01]  /*16270*/  FSEL R68, R68, R54, P1 ;  /* 0x0000003644447208 */ /* 0x000fe20000800000 */
[----:B------:R-:W-:Y:S01]  /*16280*/  @!P3 FMUL R23, R23, 16777216 ;  /* 0x4b8000001717b820 */ /* 0x000fe20000400000 */
[----:B------:R-:W-:Y:S01]  /*16290*/  FSEL R60, R60, R52, P1 ;  /* 0x000000343c3c7208 */ /* 0x000fe20000800000 */
[----:B------:R-:W-:Y:S01]  /*162a0*/  @!P3 FMUL R26, R26, 16777216 ;  /* 0x4b8000001a1ab820 */ /* 0x000fe20000400000 */
[----:B------:R-:W-:Y:S01]  /*162b0*/  FMUL R54, R48, 0.25 ;  /* 0x3e80000030367820 */ /* 0x000fe20000400000 */
[----:B------:R-:W-:Y:S01]  /*162c0*/  FSEL R57, R57, R50, P1 ;  /* 0x0000003239397208 */ /* 0x000fe20000800000 */
[----:B------:R-:W-:Y:S01]  /*162d0*/  FMUL R52, R74, 0.25 ;  /* 0x3e8000004a347820 */ /* 0x000fe20000400000 */
[----:B------:R-:W-:Y:S01]  /*162e0*/  FSEL R56, R56, R49, P1 ;  /* 0x0000003138387208 */ /* 0x000fe20000800000 */
[----:B------:R-:W-:Y:S01]  /*162f0*/  FMUL R50, R71, 0.25 ;  /* 0x3e80000047327820 */ /* 0x000fe20000400000 */
[----:B------:R-:W-:Y:S01]  /*16300*/  FMUL R49, R70, 0.25 ;  /* 0x3e80000046317820 */ /* 0x000fe20000400000 */
[C---:B-1----:R-:W-:Y:S01]  /*16310*/  FMUL R213, R8.reuse, R213 ;  /* 0x000000d508d57220 */ /* 0x042fe20000400000 */
[C---:B------:R-:W-:Y:S01]  /*16320*/  FMUL R212, R8.reuse, R212 ;  /* 0x000000d408d47220 */ /* 0x040fe20000400000 */
        /* <DEDUP_REMOVED lines=25> */
[----:B------:R-:W-:Y:S01]  /*164c0*/  FMUL R152, R8, R152 ;  /* 0x0000009808987220 */ /* 0x000fe20000400000 */
[----:B------:R-:W-:Y:S01]  /*164d0*/  FMUL R110, R98, R26 ;  /* 0x0000001a626e7220 */ /* 0x000fe20000400000 */
[----:B------:R-:W-:Y:S01]  /*164e0*/  MUFU.RCP R42, R42 ;  /* 0x0000002a002a7308 */ /* 0x000fe20000001000 */
[----:B------:R-:W-:Y:S01]  /*164f0*/  FSEL R54, R54, R48, P1 ;  /* 0x0000003036367208 */ /* 0x000fe20000800000 */
[----:B------:R-:W-:Y:S01]  /*16500*/  FMUL R61, R53, 0.25 ;  /* 0x3e800000353d7820 */ /* 0x000fe20000400000 */
[----:B------:R-:W-:-:S02]  /*16510*/  FSEL R52, R52, R74, P1 ;  /* 0x0000004a34347208 */ /* 0x000fc40000800000 */
[----:B------:R-:W-:Y:S02]  /*16520*/  FSEL R50, R50, R71, P1 ;  /* 0x0000004732327208 */ /* 0x000fe40000800000 */
[----:B------:R-:W-:Y:S01]  /*16530*/  FSEL R49, R49, R70, P1 ;  /* 0x0000004631317208 */ /* 0x000fe20000800000 */
[----:B--2---:R-:W-:Y:S01]  /*16540*/  FMUL R48, R69, 0.25 ;  /* 0x3e80000045307820 */ /* 0x004fe20000400000 */
[----:B------:R-:W-:Y:S01]  /*16550*/  FSEL R61, R61, R53, P1 ;  /* 0x000000353d3d7208 */ /* 0x000fe20000800000 */
[----:B------:R-:W-:-:S03]  /*16560*/  FMUL R53, R75, 0.25 ;  /* 0x3e8000004b357820 */ /* 0x000fc60000400000 */
[----:B------:R-:W-:Y:S01]  /*16570*/  FSEL R48, R48, R69, P1 ;  /* 0x0000004530307208 */ /* 0x000fe20000800000 */
[----:B------:R-:W-:Y:S01]  /*16580*/  @!P3 FMUL R17, R17, 16777216 ;  /* 0x4b8000001111b820 */ /* 0x000fe20000400000 */
[----:B------:R-:W-:Y:S01]  /*16590*/  @!P3 FMUL R16, R16, 16777216 ;  /* 0x4b8000001010b820 */ /* 0x000fe20000400000 */
[----:B------:R-:W-:Y:S01]  /*165a0*/  @!P3 FMUL R45, R45, 16777216 ;  /* 0x4b8000002d2db820 */ /* 0x000fe20000400000 */
[----:B------:R-:W-:Y:S01]  /*165b0*/  @!P3 FMUL R46, R46, 16777216 ;  /* 0x4b8000002e2eb820 */ /* 0x000fe20000400000 */
[----:B------:R-:W-:Y:S01]  /*165c0*/  FSEL R53, R53, R75, P1 ;  /* 0x0000004b35357208 */ /* 0x000fe20000800000 */
[----:B------:R-:W-:Y:S01]  /*165d0*/  @!P3 FMUL R19, R19, 16777216 ;  /* 0x4b8000001313b820 */ /* 0x000fe20000400000 */
[----:B------:R-:W-:Y:S01]  /*165e0*/  @!P3 FMUL R18, R18, 16777216 ;  /* 0x4b8000001212b820 */ /* 0x000fe20000400000 */
[----:B------:R-:W-:Y:S01]  /*165f0*/  FMUL R46, R98, R46 ;  /* 0x0000002e622e7220 */ /* 0x000fe20000400000 */
[----:B---3--:R-:W-:Y:S01]  /*16600*/  FMUL R70, R79, 0.25 ;  /* 0x3e8000004f467820 */ /* 0x008fe20000400000 */
[----:B------:R-:W-:Y:S01]  /*16610*/  FMUL R71, R78, 0.25 ;  /* 0x3e8000004e477820 */ /* 0x000fe20000400000 */
[----:B------:R-:W-:Y:S01]  /*16620*/  FMUL R74, R77, 0.25 ;  /* 0x3e8000004d4a7820 */ /* 0x000fe20000400000 */
[----:B------:R-:W-:-:S02]  /*16630*/  FMUL R69, R80, 0.25 ;  /* 0x3e80000050457820 */ /* 0x000fc40000400000 */
[----:B------:R-:W-:Y:S02]  /*16640*/  FSEL R70, R70, R79, P1 ;  /* 0x0000004f46467208 */ /* 0x000fe40000800000 */
[----:B------:R-:W-:Y:S02]  /*16650*/  FSEL R71, R71, R78, P1 ;  /* 0x0000004e47477208 */ /* 0x000fe40000800000 */
[----:B------:R-:W-:Y:S01]  /*16660*/  FSEL R74, R74, R77, P1 ;  /* 0x0000004d4a4a7208 */ /* 0x000fe20000800000 */
[----:B----4-:R-:W-:Y:S01]  /*16670*/  FMUL R77, R81, 0.25 ;  /* 0x3e800000514d7820 */ /* 0x010fe20000400000 */
[----:B------:R-:W-:-:S05]  /*16680*/  FMUL R87, R64, 0.25 ;  /* 0x3e80000040577820 */ /* 0x000fca0000400000 */
[----:B------:R-:W-:Y:S01]  /*16690*/  FSEL R87, R87, R64, P1 ;  /* 0x0000004057577208 */ /* 0x000fe20000800000 */
[----:B------:R-:W-:Y:S01]  /*166a0*/  FMUL R64, R98, R21 ;  /* 0x0000001562407220 */ /* 0x000fe20000400000 */
[----:B------:R-:W-:Y:S01]  /*166b0*/  FMUL R89, R63, 0.25 ;  /* 0x3e8000003f597820 */ /* 0x000fe20000400000 */
[----:B------:R-:W-:Y:S01]  /*166c0*/  FMUL R91, R62, 0.25 ;  /* 0x3e8000003e5b7820 */ /* 0x000fe20000400000 */
[----:B------:R-:W-:Y:S01]  /*166d0*/  FMUL R99, R55, 0.25 ;  /* 0x3e80000037637820 */ /* 0x000fe20000400000 */
[----:B------:R-:W-:Y:S01]  /*166e0*/  FMUL R101, R51, 0.25 ;  /* 0x3e80000033657820 */ /* 0x000fe20000400000 */
[----:B------:R-:W-:Y:S01]  /*166f0*/  FMUL R105, R58, 0.25 ;  /* 0x3e8000003a697820 */ /* 0x000fe20000400000 */
[----:B------:R-:W-:-:S04]  /*16700*/  FMUL R104, R43, 0.25 ;  /* 0x3e8000002b687820 */ /* 0x000fc80000400000 */
[----:B------:R-:W-:Y:S02]  /*16710*/  FSEL R105, R105, R58, P1 ;  /* 0x0000003a69697208 */ /* 0x000fe40000800000 */
[----:B------:R-:W0:Y:S01]  /*16720*/  MUFU.RCP R58, R3 ;  /* 0x00000003003a7308 */ /* 0x000e220000001000 */
[----:B------:R-:W-:Y:S01]  /*16730*/  FMUL R102, R47, 0.25 ;  /* 0x3e8000002f667820 */ /* 0x000fe20000400000 */
[----:B------:R-:W-:Y:S02]  /*16740*/  FSEL R104, R104, R43, P1 ;  /* 0x0000002b68687208 */ /* 0x000fe40000800000 */
[-C--:B------:R-:W-:Y:S02]  /*16750*/  I2FP.F32.S32 R43, R88.reuse ;  /* 0x00000058002b7245 */ /* 0x080fe40000201400 */
[----:B------:R-:W-:Y:S02]  /*16760*/  IADD3 R88, R83, -R88, RZ ;  /* 0x8000005853587210 */ /* 0x000fe40007ffe0ff */
[----:B------:R-:W-:-:S02]  /*16770*/  FSEL R101, R101, R51, P1 ;  /* 0x0000003365657208 */ /* 0x000fc40000800000 */
[----:B------:R-:W-:Y:S01]  /*16780*/  FSEL R102, R102, R47, P1 ;  /* 0x0000002f66667208 */ /* 0x000fe20000800000 */
[----:B------:R-:W-:Y:S01]  /*16790*/  FADD R21, R88, -1 ;  /* 0xbf80000058157421 */ /* 0x000fe20000000000 */
[----:B------:R-:W-:Y:S02]  /*167a0*/  FSEL R99, R99, R55, P1 ;  /* 0x0000003763637208 */ /* 0x000fe40000800000 */
[----:B------:R-:W-:Y:S02]  /*167b0*/  I2FP.F32.S32 R47, R95 ;  /* 0x0000005f002f7245 */ /* 0x000fe40000201400 */
[----:B------:R-:W-:Y:S01]  /*167c0*/  I2FP.F32.S32 R51, R96 ;  /* 0x0000006000337245 */ /* 0x000fe20000201400 */
[----:B------:R-:W-:Y:S01]  /*167d0*/  FMUL R93, R59, 0.25 ;  /* 0x3e8000003b5d7820 */ /* 0x000fe20000400000 */
[----:B------:R-:W-:Y:S02]  /*167e0*/  I2FP.F32.S32 R55, R97 ;  /* 0x0000006100377245 */ /* 0x000fe40000201400 */
[----:B------:R-:W-:-:S02]  /*167f0*/  IADD3 R95, R86, -R95, RZ ;  /* 0x8000005f565f7210 */ /* 0x000fc40007ffe0ff */
[----:B------:R-:W-:Y:S02]  /*16800*/  IADD3 R96, R85, -R96, RZ ;  /* 0x8000006055607210 */ /* 0x000fe40007ffe0ff */
[----:B------:R-:W-:Y:S01]  /*16810*/  IADD3 R97, R84, -R97, RZ ;  /* 0x8000006154617210 */ /* 0x000fe20007ffe0ff */
[----:B------:R-:W-:Y:S01]  /*16820*/  FFMA.FTZ R24, R21, R28, -0.16845393180847167969 ;  /* 0xbe2c7f3015187423 */ /* 0x000fe2000001001c */
[----:B------:R-:W-:Y:S01]  /*16830*/  FFMA.FTZ R100, R43, 1.1920928955078125e-07, R100 ;  /* 0x340000002b647823 */ /* 0x000fe20000010064 */
[----:B------:R-:W-:Y:S01]  /*16840*/  FFMA.FTZ R94, R47, 1.1920928955078125e-07, R94 ;  /* 0x340000002f5e7823 */ /* 0x000fe2000001005e */
[----:B------:R-:W-:Y:S01]  /*16850*/  FFMA.FTZ R92, R51, 1.1920928955078125e-07, R92 ;  /* 0x34000000335c7823 */ /* 0x000fe2000001005c */
[----:B------:R-:W-:Y:S01]  /*16860*/  FFMA.FTZ R90, R55, 1.1920928955078125e-07, R90 ;  /* 0x34000000375a7823 */ /* 0x000fe2000001005a */
[----:B------:R-:W-:Y:S01]  /*16870*/  FADD R95, R95, -1 ;  /* 0xbf8000005f5f7421 */ /* 0x000fe20000000000 */
[----:B------:R-:W-:Y:S01]  /*16880*/  FADD R96, R96, -1 ;  /* 0xbf80000060607421 */ /* 0x000fe20000000000 */
[----:B------:R-:W-:Y:S01]  /*16890*/  FSEL R89, R89, R63, P1 ;  /* 0x0000003f59597208 */ /* 0x000fe20000800000 */
[C---:B0-----:R-:W-:Y:S01]  /*168a0*/  FMUL R3, R58.reuse, R215 ;  /* 0x000000d73a037220 */ /* 0x041fe20000400000 */
[----:B------:R-:W-:Y:S01]  /*168b0*/  FSEL R91, R91, R62, P1 ;  /* 0x0000003e5b5b7208 */ /* 0x000fe20000800000 */
[C---:B------:R-:W-:Y:S01]  /*168c0*/  FMUL R4, R58.reuse, R4 ;  /* 0x000000043a047220 */ /* 0x040fe20000400000 */
[----:B------:R-:W-:Y:S01]  /*168d0*/  FSEL R93, R93, R59, P1 ;  /* 0x0000003b5d5d7208 */ /* 0x000fe20000800000 */
        /* <DEDUP_REMOVED lines=30> */
[----:B------:R-:W-:Y:S01]  /*16ac0*/  FADD R97, R97, -1 ;  /* 0xbf80000061617421 */ /* 0x000fe20000000000 */
[C---:B------:R-:W-:Y:S01]  /*16ad0*/  FMUL R58, R8.reuse, R193 ;  /* 0x000000c1083a7220 */ /* 0x040fe20000400000 */
[C---:B------:R-:W-:Y:S01]  /*16ae0*/  FMUL R59, R8.reuse, R192 ;  /* 0x000000c0083b7220 */ /* 0x040fe20000400000 */
[C---:B------:R-:W-:Y:S01]  /*16af0*/  FMUL R62, R8.reuse, R189 ;  /* 0x000000bd083e7220 */ /* 0x040fe20000400000 */
[----:B------:R-:W-:Y:S01]  /*16b00*/  FMUL R63, R8, R188 ;  /* 0x000000bc083f7220 */ /* 0x000fe20000400000 */
[----:B------:R-:W-:Y:S01]  /*16b10*/  FMUL R8, R98, R23 ;  /* 0x0000001762087220 */ /* 0x000fe20000400000 */
[----:B------:R-:W-:Y:S01]  /*16b20*/  FFMA.FTZ R24, R21, R24, 0.1716887056827545166 ;  /* 0x3e2fcf2a15187423 */ /* 0x000fe20000010018 */
[-C--:B------:R-:W-:Y:S01]  /*16b30*/  FFMA.FTZ R26, R95, R28.reuse, -0.16845393180847167969 ;  /* 0xbe2c7f305f1a7423 */ /* 0x080fe2000001001c */
[CC--:B------:R-:W-:Y:S01]  /*16b40*/  FFMA.FTZ R23, R96.reuse, R28.reuse, -0.16845393180847167969 ;  /* 0xbe2c7f3060177423 */ /* 0x0c0fe2000001001c */
[----:B------:R-:W-:Y:S01]  /*16b50*/  FFMA.FTZ R28, R97, R28, -0.16845393180847167969 ;  /* 0xbe2c7f30611c7423 */ /* 0x000fe2000001001c */
[----:B------:R-:W-:Y:S01]  /*16b60*/  FFMA.FTZ R24, R21, R24, -0.17900948226451873779 ;  /* 0xbe374e4315187423 */ /* 0x000fe20000010018 */
[----:B------:R-:W-:Y:S01]  /*16b70*/  FFMA.FTZ R26, R95, R26, 0.1716887056827545166 ;  /* 0x3e2fcf2a5f1a7423 */ /* 0x000fe2000001001a */
[----:B------:R-:W-:Y:S01]  /*16b80*/  FFMA.FTZ R23, R96, R23, 0.1716887056827545166 ;  /* 0x3e2fcf2a60177423 */ /* 0x000fe20000010017 */
[----:B------:R-:W-:Y:S01]  /*16b90*/  FFMA.FTZ R28, R97, R28, 0.1716887056827545166 ;  /* 0x3e2fcf2a611c7423 */ /* 0x000fe2000001001c */
[----:B------:R-:W-:Y:S01]  /*16ba0*/  FFMA.FTZ R24, R21, R24, 0.20512372255325317383 ;  /* 0x3e520bf415187423 */ /* 0x000fe20000010018 */
[----:B------:R-:W-:Y:S01]  /*16bb0*/  FMUL R78, R73, 0.25 ;  /* 0x3e800000494e7820 */ /* 0x000fe20000400000 */
[----:B------:R-:W-:Y:S01]  /*16bc0*/  FMUL R79, R72, 0.25 ;  /* 0x3e800000484f7820 */ /* 0x000fe20000400000 */
[----:B------:R-:W-:Y:S01]  /*16bd0*/  FFMA.FTZ R26, R95, R26, -0.17900948226451873779 ;  /* 0xbe374e435f1a7423 */ /* 0x000fe2000001001a */
[----:B------:R-:W-:Y:S01]  /*16be0*/  FFMA.FTZ R23, R96, R23, -0.17900948226451873779 ;  /* 0xbe374e4360177423 */ /* 0x000fe20000010017 */
[----:B------:R-:W-:Y:S01]  /*16bf0*/  FFMA.FTZ R28, R97, R28, -0.17900948226451873779 ;  /* 0xbe374e43611c7423 */ /* 0x000fe2000001001c */
[----:B------:R-:W-:Y:S01]  /*16c00*/  FFMA.FTZ R24, R21, R24, -0.24046532809734344482 ;  /* 0xbe763c8b15187423 */ /* 0x000fe20000010018 */
[----:B------:R-:W-:Y:S01]  /*16c10*/  @!P2 FMUL R104, R104, 16777216 ;  /* 0x4b8000006868a820 */ /* 0x000fe20000400000 */
[----:B------:R-:W-:Y:S01]  /*16c20*/  @!P2 FMUL R105, R105, 16777216 ;  /* 0x4b8000006969a820 */ /* 0x000fe20000400000 */
[----:B------:R-:W-:Y:S01]  /*16c30*/  FSEL R69, R69, R80, P1 ;  /* 0x0000005045457208 */ /* 0x000fe20000800000 */
[----:B------:R-:W-:Y:S01]  /*16c40*/  FFMA.FTZ R26, R95, R26, 0.20512372255325317383 ;  /* 0x3e520bf45f1a7423 */ /* 0x000fe2000001001a */
[----:B------:R-:W-:Y:S01]  /*16c50*/  FSEL R77, R77, R81, P1 ;  /* 0x000000514d4d7208 */ /* 0x000fe20000800000 */
[----:B------:R-:W-:Y:S01]  /*16c60*/  FFMA.FTZ R23, R96, R23, 0.20512372255325317383 ;  /* 0x3e520bf460177423 */ /* 0x000fe20000010017 */
[----:B------:R-:W-:Y:S01]  /*16c70*/  FFMA.FTZ R28, R97, R28, 0.20512372255325317383 ;  /* 0x3e520bf4611c7423 */ /* 0x000fe2000001001c */
[----:B------:R-:W-:Y:S01]  /*16c80*/  FMUL R75, R76, 0.25 ;  /* 0x3e8000004c4b7820 */ /* 0x000fe20000400000 */
[----:B------:R-:W-:Y:S01]  /*16c90*/  FMUL R80, R67, 0.25 ;  /* 0x3e80000043507820 */ /* 0x000fe20000400000 */
[----:B------:R-:W-:Y:S01]  /*16ca0*/  FSEL R78, R78, R73, P1 ;  /* 0x000000494e4e7208 */ /* 0x000fe20000800000 */
[----:B------:R-:W-:Y:S01]  /*16cb0*/  FMUL R81, R66, 0.25 ;  /* 0x3e80000042517820 */ /* 0x000fe20000400000 */
[----:B------:R-:W-:Y:S01]  /*16cc0*/  FSEL R79, R79, R72, P1 ;  /* 0x000000484f4f7208 */ /* 0x000fe20000800000 */
[C---:B------:R-:W-:Y:S01]  /*16cd0*/  FMUL R72, R98.reuse, R17 ;  /* 0x0000001162487220 */ /* 0x040fe20000400000 */
[C---:B------:R-:W-:Y:S01]  /*16ce0*/  FMUL R73, R98.reuse, R16 ;  /* 0x0000001062497220 */ /* 0x040fe20000400000 */
[----:B------:R-:W-:Y:S01]  /*16cf0*/  FFMA.FTZ R24, R21, R24, 0.28857114911079406738 ;  /* 0x3e93bf9915187423 */ /* 0x000fe20000010018 */
[----:B------:R-:W-:Y:S01]  /*16d00*/  FMUL R17, R98, R45 ;  /* 0x0000002d62117220 */ /* 0x000fe20000400000 */
[C---:B------:R-:W-:Y:S01]  /*16d10*/  FMUL R16, R42.reuse, R104 ;  /* 0x000000682a107220 */ /* 0x040fe20000400000 */
[----:B------:R-:W-:Y:S01]  /*16d20*/  FMUL R105, R42, R105 ;  /* 0x000000692a697220 */ /* 0x000fe20000400000 */
[----:B------:R-:W-:Y:S01]  /*16d30*/  FFMA.FTZ R26, R95, R26, -0.24046532809734344482 ;  /* 0xbe763c8b5f1a7423 */ /* 0x000fe2000001001a */
[----:B------:R-:W-:Y:S01]  /*16d40*/  FFMA.FTZ R23, R96, R23, -0.24046532809734344482 ;  /* 0xbe763c8b60177423 */ /* 0x000fe20000010017 */
[----:B------:R-:W-:Y:S01]  /*16d50*/  FFMA.FTZ R28, R97, R28, -0.24046532809734344482 ;  /* 0xbe763c8b611c7423 */ /* 0x000fe2000001001c */
[----:B------:R-:W-:Y:S01]  /*16d60*/  FSEL R75, R75, R76, P1 ;  /* 0x0000004c4b4b7208 */ /* 0x000fe20000800000 */
[----:B------:R-:W-:Y:S01]  /*16d70*/  FFMA.FTZ R24, R21, R24, -0.36067417263984680176 ;  /* 0xbeb8aa4915187423 */ /* 0x000fe20000010018 */
[----:B------:R-:W-:Y:S01]  /*16d80*/  FSEL R80, R80, R67, P1 ;  /* 0x0000004350507208 */ /* 0x000fe20000800000 */
[----:B------:R-:W-:Y:S01]  /*16d90*/  FMUL R76, R82, 0.25 ;  /* 0x3e800000524c7820 */ /* 0x000fe20000400000 */
[----:B------:R-:W-:Y:S01]  /*16da0*/  FSEL R81, R81, R66, P1 ;  /* 0x0000004251517208 */ /* 0x000fe20000800000 */
[C---:B------:R-:W-:Y:S01]  /*16db0*/  FMUL R66, R98.reuse, R19 ;  /* 0x0000001362427220 */ /* 0x040fe20000400000 */
[----:B------:R-:W-:Y:S01]  /*16dc0*/  FMUL R67, R98, R18 ;  /* 0x0000001262437220 */ /* 0x000fe20000400000 */
[----:B------:R-:W-:Y:S01]  /*16dd0*/  F2FP.F16.F32.PACK_AB R16, R16, R105 ;  /* 0x000000691010723e */ /* 0x000fe200000000ff */
[----:B------:R-:W-:Y:S01]  /*16de0*/  FFMA.FTZ R26, R95, R26, 0.28857114911079406738 ;  /* 0x3e93bf995f1a7423 */ /* 0x000fe2000001001a */
[----:B------:R-:W-:Y:S01]  /*16df0*/  F2FP.F16.F32.PACK_AB R17, R17, R46 ;  /* 0x0000002e1111723e */ /* 0x000fe200000000ff */
[----:B------:R-:W-:Y:S01]  /*16e00*/  FFMA.FTZ R23, R96, R23, 0.28857114911079406738 ;  /* 0x3e93bf9960177423 */ /* 0x000fe20000010017 */
[----:B------:R-:W-:Y:S01]  /*16e10*/  F2FP.F16.F32.PACK_AB R18, R153, R152 ;  /* 0x000000989912723e */ /* 0x000fe200000000ff */
[----:B------:R-:W-:Y:S01]  /*16e20*/  FFMA.FTZ R28, R97, R28, 0.28857114911079406738 ;  /* 0x3e93bf99611c7423 */ /* 0x000fe2000001001c */
[----:B------:R-:W-:Y:S01]  /*16e30*/  F2FP.F16.F32.PACK_AB R19, R155, R154 ;  /* 0x0000009a9b13723e */ /* 0x000fe200000000ff */
[----:B------:R-:W-:Y:S01]  /*16e40*/  FFMA.FTZ R24, R21, R24, 0.48089820146560668945 ;  /* 0x3ef6384a15187423 */ /* 0x000fe20000010018 */
[----:B------:R-:W-:Y:S01]  /*16e50*/  FSEL R76, R76, R82, P1 ;  /* 0x000000524c4c7208 */ /* 0x000fe20000800000 */
[----:B------:R-:W-:Y:S01]  /*16e60*/  FFMA.FTZ R26, R95, R26, -0.36067417263984680176 ;  /* 0xbeb8aa495f1a7423 */ /* 0x000fe2000001001a */
[C---:B------:R-:W-:Y:S01]  /*16e70*/  FFMA.FTZ R23, R96.reuse, R23, -0.36067417263984680176 ;  /* 0xbeb8aa4960177423 */ /* 0x040fe20000010017 */
[----:B------:R-:W-:Y:S01]  /*16e80*/  FFMA.FTZ R28, R97, R28, -0.36067417263984680176 ;  /* 0xbeb8aa49611c7423 */ /* 0x000fe2000001001c */
[----:B------:R-:W-:Y:S01]  /*16e90*/  FMUL R82, R65, 0.25 ;  /* 0x3e80000041527820 */ /* 0x000fe20000400000 */
[----:B------:R0:W-:Y:S01]  /*16ea0*/  STSM.16.M88.4 [R0], R16 ;  /* 0x0000001000007844 */ /* 0x0001e20000000200 */
[----:B------:R-:W-:Y:S01]  /*16eb0*/  ISETP.GE.U32.AND P0, PT, R83, 0x7f800000, PT ;  /* 0x7f8000005300780c */ /* 0x000fe20003f06070 */
[----:B------:R-:W-:Y:S01]  /*16ec0*/  FFMA.FTZ R24, R21, R24, -0.72134751081466674805 ;  /* 0xbf38aa3b15187423 */ /* 0x000fe20000010018 */
[----:B------:R-:W-:Y:S01]  /*16ed0*/  FFMA.FTZ R26, R95, R26, 0.48089820146560668945 ;  /* 0x3ef6384a5f1a7423 */ /* 0x000fe2000001001a */
[----:B------:R-:W-:Y:S01]  /*16ee0*/  FFMA.FTZ R23, R96, R23, 0.48089820146560668945 ;  /* 0x3ef6384a60177423 */ /* 0x000fe20000010017 */
[----:B------:R-:W-:Y:S01]  /*16ef0*/  FFMA.FTZ R28, R97, R28, 0.48089820146560668945 ;  /* 0x3ef6384a611c7423 */ /* 0x000fe2000001001c */
[----:B------:R-:W-:Y:S01]  /*16f00*/  FSEL R82, R82, R65, P1 ;  /* 0x0000004152527208 */ /* 0x000fe20000800000 */
[----:B------:R-:W-:Y:S01]  /*16f10*/  FMUL R24, R21, R24 ;  /* 0x0000001815187220 */ /* 0x000fe20000400000 */
[----:B------:R-:W-:Y:S01]  /*16f20*/  ISETP.GE.U32.AND P1, PT, R86, 0x7f800000, PT ;  /* 0x7f8000005600780c */ /* 0x000fe20003f26070 */
[----:B------:R-:W-:Y:S01]  /*16f30*/  FFMA.FTZ R26, R95, R26, -0.72134751081466674805 ;  /* 0xbf38aa3b5f1a7423 */ /* 0x000fe2000001001a */
[----:B------:R-:W-:Y:S01]  /*16f40*/  ISETP.GE.U32.AND P5, PT, R85, 0x7f800000, PT ;  /* 0x7f8000005500780c */ /* 0x000fe20003fa6070 */
[----:B------:R-:W-:Y:S01]  /*16f50*/  FFMA.FTZ R23, R96, R23, -0.72134751081466674805 ;  /* 0xbf38aa3b60177423 */ /* 0x000fe20000010017 */
[----:B------:R-:W-:Y:S01]  /*16f60*/  ISETP.GE.U32.AND P4, PT, R84, 0x7f800000, PT ;  /* 0x7f8000005400780c */ /* 0x000fe20003f86070 */
[----:B------:R-:W-:Y:S01]  /*16f70*/  FFMA.FTZ R28, R97, R28, -0.72134751081466674805 ;  /* 0xbf38aa3b611c7423 */ /* 0x000fe2000001001c */
[----:B------:R-:W-:Y:S01]  /*16f80*/  @!P2 FMUL R56, R56, 16777216 ;  /* 0x4b8000003838a820 */ /* 0x000fe20000400000 */
[----:B------:R-:W-:Y:S01]  /*16f90*/  FMUL R24, R21, R24 ;  /* 0x0000001815187220 */ /* 0x000fe20000400000 */
[----:B------:R-:W-:Y:S01]  /*16fa0*/  @!P2 FMUL R48, R48, 16777216 ;  /* 0x4b8000003030a820 */ /* 0x000fe20000400000 */
[----:B------:R-:W-:Y:S01]  /*16fb0*/  @!P2 FMUL R74, R74, 16777216 ;  /* 0x4b8000004a4aa820 */ /* 0x000fe20000400000 */
[----:B------:R-:W-:Y:S01]  /*16fc0*/  FMUL R26, R95, R26 ;  /* 0x0000001a5f1a7220 */ /* 0x000fe20000400000 */
[----:B------:R-:W-:Y:S01]  /*16fd0*/  FMUL R23, R96, R23 ;  /* 0x0000001760177220 */ /* 0x000fe20000400000 */
[----:B------:R-:W-:Y:S01]  /*16fe0*/  FMUL R28, R97, R28 ;  /* 0x0000001c611c7220 */ /* 0x000fe20000400000 */
[C---:B------:R-:W-:Y:S01]  /*16ff0*/  FMUL R108, R42.reuse, R56 ;  /* 0x000000382a6c7220 */ /* 0x040fe20000400000 */
[----:B------:R-:W-:Y:S01]  /*17000*/  FFMA.FTZ R21, R21, 1.4426950216293334961, R24 ;  /* 0x3fb8aa3b15157823 */ /* 0x000fe20000010018 */
[----:B0-----:R-:W-:Y:S01]  /*17010*/  @P0 MOV R16, 0x7f800000 ;  /* 0x7f80000000100802 */ /* 0x001fe20000000f00 */
[C---:B------:R-:W-:Y:S01]  /*17020*/  FMUL R56, R42.reuse, R48 ;  /* 0x000000302a387220 */ /* 0x040fe20000400000 */
[----:B------:R-:W-:Y:S01]  /*17030*/  FMUL R48, R42, R74 ;  /* 0x0000004a2a307220 */ /* 0x000fe20000400000 */
[----:B------:R-:W-:Y:S01]  /*17040*/  FMUL R26, R95, R26 ;  /* 0x0000001a5f1a7220 */ /* 0x000fe20000400000 */
[----:B------:R-:W-:Y:S01]  /*17050*/  FMUL R23, R96, R23 ;  /* 0x0000001760177220 */ /* 0x000fe20000400000 */
[----:B------:R-:W-:Y:S01]  /*17060*/  FMUL R28, R97, R28 ;  /* 0x0000001c611c7220 */ /* 0x000fe20000400000 */
[----:B------:R-:W-:Y:S01]  /*17070*/  LOP3.LUT R74, R126, 0x7f, RZ, 0xc0, !PT ;  /* 0x0000007f7e4a7812 */ /* 0x000fe200078ec0ff */
[----:B------:R-:W-:Y:S01]  /*17080*/  FADD R100, R100, R21 ;  /* 0x0000001564647221 */ /* 0x000fe20000000000 */
[----:B------:R-:W-:Y:S01]  /*17090*/  @P0 FFMA.FTZ R100, R83, R16, +INF ;  /* 0x7f80000053640423 */ /* 0x000fe20000010010 */
[----:B------:R-:W-:Y:S01]  /*170a0*/  FFMA.FTZ R95, R95, 1.4426950216293334961, R26 ;  /* 0x3fb8aa3b5f5f7823 */ /* 0x000fe2000001001a */
[----:B------:R-:W-:Y:S01]  /*170b0*/  FFMA.FTZ R23, R96, 1.4426950216293334961, R23 ;  /* 0x3fb8aa3b60177823 */ /* 0x000fe20000010017 */
[----:B------:R-:W-:Y:S01]  /*170c0*/  FFMA.FTZ R97, R97, 1.4426950216293334961, R28 ;  /* 0x3fb8aa3b61617823 */ /* 0x000fe2000001001c */
[----:B------:R-:W-:-:S02]  /*170d0*/  @P1 MOV R17, 0x7f800000 ;  /* 0x7f80000000111802 */ /* 0x000fc40000000f00 */
[----:B------:R-:W-:Y:S02]  /*170e0*/  @P5 MOV R16, 0x7f800000 ;  /* 0x7f80000000105802 */ /* 0x000fe40000000f00 */
[----:B------:R-:W-:Y:S02]  /*170f0*/  @P4 MOV R19, 0x7f800000 ;  /* 0x7f80000000134802 */ /* 0x000fe40000000f00 */
[----:B------:R-:W-:Y:S01]  /*17100*/  LEA R74, R74, UR4, 0x4 ;  /* 0x000000044a4a7c11 */ /* 0x000fe2000f8e20ff */
[----:B------:R-:W-:Y:S01]  /*17110*/  FADD R94, R94, R95 ;  /* 0x0000005f5e5e7221 */ /* 0x000fe20000000000 */
[----:B------:R-:W-:Y:S01]  /*17120*/  FADD R92, R92, R23 ;  /* 0x000000175c5c7221 */ /* 0x000fe20000000000 */
[----:B------:R-:W-:Y:S01]  /*17130*/  FADD R90, R90, R97 ;  /* 0x000000615a5a7221 */ /* 0x000fe20000000000 */
[----:B------:R-:W-:Y:S01]  /*17140*/  @P1 FFMA.FTZ R94, R86, R17, +INF ;  /* 0x7f800000565e1423 */ /* 0x000fe20000010011 */
[----:B------:R-:W-:Y:S01]  /*17150*/  @P5 FFMA.FTZ R92, R85, R16, +INF ;  /* 0x7f800000555c5423 */ /* 0x000fe20000010010 */
[----:B------:R-:W-:Y:S01]  /*17160*/  @P4 FFMA.FTZ R90, R84, R19, +INF ;  /* 0x7f800000545a4423 */ /* 0x000fe20000010013 */
[----:B------:R-:W-:Y:S01]  /*17170*/  BAR.SYNC.DEFER_BLOCKING 0x0 ;  /* 0x0000000000007b1d */ /* 0x000fe20000010000 */
        /* <DEDUP_REMOVED lines=23> */
[----:B------:R-:W0:Y:S01]  /*172f0*/  LDS.128 R16, [R74] ;  /* 0x000000004a107984 */ /* 0x000e220000000c00 */
        /* <DEDUP_REMOVED lines=24> */
[C---:B------:R-:W-:Y:S01]  /*17480*/  FMUL R9, R98.reuse, R22 ;  /* 0x0000001662097220 */ /* 0x040fe20000400000 */
[C---:B------:R-:W-:Y:S01]  /*17490*/  FMUL R65, R98.reuse, R20 ;  /* 0x0000001462417220 */ /* 0x040fe20000400000 */
[C---:B------:R-:W-:Y:S01]  /*174a0*/  FMUL R109, R98.reuse, R25 ;  /* 0x00000019626d7220 */ /* 0x040fe20000400000 */
[C---:B------:R-:W-:Y:S01]  /*174b0*/  FMUL R116, R98.reuse, R29 ;  /* 0x0000001d62747220 */ /* 0x040fe20000400000 */
[C---:B------:R-:W-:Y:S01]  /*174c0*/  FMUL R120, R98.reuse, R33 ;  /* 0x0000002162787220 */ /* 0x040fe20000400000 */
[----:B------:R-:W-:Y:S01]  /*174d0*/  FMUL R123, R98, R34 ;  /* 0x00000022627b7220 */ /* 0x000fe20000400000 */
[----:B------:R-:W-:Y:S01]  /*174e0*/  @!P2 FMUL R102, R102, 16777216 ;  /* 0x4b8000006666a820 */ /* 0x000fe20000400000 */
        /* <DEDUP_REMOVED lines=42> */
[----:B------:R-:W-:Y:S01]  /*17790*/  F2FP.F16.F32.PACK_AB R25, R25, R22 ;  /* 0x000000161919723e */ /* 0x000fe200000000ff */
[----:B------:R-:W1:Y:S01]  /*177a0*/  S2R R122, SR_CTAID.X ;  /* 0x00000000007a7919 */ /* 0x000e620000002500 */
[----:B------:R-:W-:-:S02]  /*177b0*/  F2FP.F16.F32.PACK_AB R26, R157, R156 ;  /* 0x0000009c9d1a723e */ /* 0x000fc400000000ff */
[----:B------:R-:W-:Y:S01]  /*177c0*/  LOP3.LUT R124, R126, 0x7f, RZ, 0xc0, !PT ;  /* 0x0000007f7e7c7812 */ /* 0x000fe200078ec0ff */
[----:B------:R-:W-:Y:S01]  /*177d0*/  UIMAD UR8, UR61, UR8, URZ ;  /* 0x000000083d0872a4 */ /* 0x000fe2000f8e023f */
[----:B------:R-:W-:Y:S01]  /*177e0*/  F2FP.F16.F32.PACK_AB R24, R101, R42 ;  /* 0x0000002a6518723e */ /* 0x000fe200000000ff */
[----:B------:R-:W2:Y:S01]  /*177f0*/  LDC R97, c[0x0][0x278] ;  /* 0x00009e00ff617b82 */ /* 0x000ea20000000800 */
[----:B------:R-:W-:-:S07]  /*17800*/  F2FP.F16.F32.PACK_AB R27, R159, R158 ;  /* 0x0000009e9f1b723e */ /* 0x000fce00000000ff */
[----:B------:R-:W-:Y:S06]  /*17810*/  BAR.SYNC.DEFER_BLOCKING 0x0 ;  /* 0x0000000000007b1d */ /* 0x000fec0000010000 */
[----:B------:R-:W-:Y:S02]  /*17820*/  STSM.16.M88.4 [R0], R24 ;  /* 0x0000001800007844 */ /* 0x000fe40000000200 */
[----:B------:R-:W-:Y:S01]  /*17830*/  BAR.SYNC.DEFER_BLOCKING 0x0 ;  /* 0x0000000000007b1d */ /* 0x000fe20000010000 */
[----:B------:R-:W-:Y:S02]  /*17840*/  F2FP.F16.F32.PACK_AB R29, R29, R20 ;  /* 0x000000141d1d723e */ /* 0x000fe400000000ff */
[----:B------:R-:W-:-:S03]  /*17850*/  F2FP.F16.F32.PACK_AB R28, R93, R30 ;  /* 0x0000001e5d1c723e */ /* 0x000fc600000000ff */
[----:B------:R-:W3:Y:S01]  /*17860*/  LDS.128 R20, [R74] ;  /* 0x000000004a147984 */ /* 0x000ee20000000c00 */
[----:B------:R-:W-:Y:S02]  /*17870*/  F2FP.F16.F32.PACK_AB R30, R161, R160 ;  /* 0x000000a0a11e723e */ /* 0x000fe400000000ff */
[----:B------:R-:W-:Y:S01]  /*17880*/  F2FP.F16.F32.PACK_AB R31, R163, R162 ;  /* 0x000000a2a31f723e */ /* 0x000fe200000000ff */
[----:B------:R-:W-:Y:S06]  /*17890*/  BAR.SYNC.DEFER_BLOCKING 0x0 ;  /* 0x0000000000007b1d */ /* 0x000fec0000010000 */
[----:B------:R-:W-:Y:S02]  /*178a0*/  STSM.16.M88.4 [R0], R28 ;  /* 0x0000001c00007844 */ /* 0x000fe40000000200 */
[----:B------:R-:W-:Y:S01]  /*178b0*/  BAR.SYNC.DEFER_BLOCKING 0x0 ;  /* 0x0000000000007b1d */ /* 0x000fe20000010000 */
[----:B------:R-:W-:-:S02]  /*178c0*/  F2FP.F16.F32.PACK_AB R37, R35, R34 ;  /* 0x000000222325723e */ /* 0x000fc400000000ff */
[----:B------:R-:W-:-:S03]  /*178d0*/  F2FP.F16.F32.PACK_AB R32, R32, R91 ;  /* 0x0000005b2020723e */ /* 0x000fc600000000ff */
[----:B------:R-:W4:Y:S01]  /*178e0*/  LDS.128 R24, [R74] ;  /* 0x000000004a187984 */ /* 0x000f220000000c00 */
[----:B------:R-:W-:Y:S02]  /*178f0*/  F2FP.F16.F32.PACK_AB R33, R33, R38 ;  /* 0x000000262121723e */ /* 0x000fe400000000ff */
        /* <DEDUP_REMOVED lines=29> */
[----:B------:R-:W-:Y:S02]  /*17ad0*/  F2FP.F16.F32.PACK_AB R53, R116, R119 ;  /* 0x000000777435723e */ /* 0x000fe400000000ff */
[----:B------:R-:W-:-:S03]  /*17ae0*/  F2FP.F16.F32.PACK_AB R54, R181, R180 ;  /* 0x000000b4b536723e */ /* 0x000fc600000000ff */
[----:B------:R-:W0:Y:S01]  /*17af0*/  LDC.64 R76, c[0x0][0x228] ;  /* 0x00008a00ff4c7b82 */ /* 0x000e220000000a00 */
[----:B------:R-:W4:Y:S01]  /*17b00*/  LDS.128 R44, [R74] ;  /* 0x000000004a2c7984 */ /* 0x000f220000000c00 */
[----:B------:R-:W-:-:S06]  /*17b10*/  F2FP.F16.F32.PACK_AB R55, R55, R182 ;  /* 0x000000b63737723e */ /* 0x000fcc00000000ff */
[----:B------:R-:W-:Y:S06]  /*17b20*/  BAR.SYNC.DEFER_BLOCKING 0x0 ;  /* 0x0000000000007b1d */ /* 0x000fec0000010000 */
[----:B------:R-:W-:Y:S02]  /*17b30*/  STSM.16.M88.4 [R0], R52 ;  /* 0x0000003400007844 */ /* 0x000fe40000000200 */
[----:B------:R-:W-:Y:S01]  /*17b40*/  BAR.SYNC.DEFER_BLOCKING 0x0 ;  /* 0x0000000000007b1d */ /* 0x000fe20000010000 */
[----:B------:R-:W-:Y:S02]  /*17b50*/  F2FP.F16.F32.PACK_AB R48, R48, R75 ;  /* 0x0000004b3030723e */ /* 0x000fe400000000ff */
        /* <DEDUP_REMOVED lines=34> */
[----:B------:R-:W2:Y:S01]  /*17d80*/  LDC R73, c[0x0][0x278] ;  /* 0x00009e00ff497b82 */ /* 0x000ea20000000800 */
        /* <DEDUP_REMOVED lines=10> */
[----:B------:R-:W-:Y:S01]  /*17e30*/  BAR.SYNC.DEFER_BLOCKING 0x0 ;  /* 0x0000000000007b1d */ /* 0x000fe20000010000 */
[----:B-1----:R-:W-:-:S05]  /*17e40*/  LEA R122, R122, R124, 0x7 ;  /* 0x0000007c7a7a7211 */ /* 0x002fca00078e38ff */
[----:B------:R-:W-:Y:S01]  /*17e50*/  IMAD R15, R122, UR9, RZ ;  /* 0x000000097a0f7c24 */ /* 0x000fe2000f8e02ff */
[----:B------:R1:W-:Y:S01]  /*17e60*/  STSM.16.M88.4 [R0], R108 ;  /* 0x0000006c00007844 */ /* 0x0003e20000000200 */
[----:B------:R-:W-:-:S03]  /*17e70*/  USHF.L.U32 UR9, UR8, 0x1, URZ ;  /* 0x0000000108097899 */ /* 0x000fc6000800063f */
[----:B------:R-:W-:Y:S02]  /*17e80*/  SHF.L.U32 R67, R15, 0x1, RZ ;  /* 0x000000010f437819 */ /* 0x000fe400000006ff */
[----:B------:R-:W-:Y:S02]  /*17e90*/  F2FP.F16.F32.PACK_AB R81, R64, R65 ;  /* 0x000000414051723e */ /* 0x000fe400000000ff */
[----:B0-----:R-:W-:Y:S01]  /*17ea0*/  IADD3 R14, P4, P5, R67, UR9, R76 ;  /* 0x00000009430e7c10 */ /* 0x001fe2000fd9e04c */
[----:B------:R-:W-:Y:S01]  /*17eb0*/  BAR.SYNC.DEFER_BLOCKING 0x0 ;  /* 0x0000000000007b1d */ /* 0x000fe20000010000 */
[----:B------:R-:W-:Y:S02]  /*17ec0*/  FSETP.NEU.AND P3, PT, R83, RZ, PT ;  /* 0x000000ff5300720b */ /* 0x000fe40003f6d000 */
[----:B------:R-:W-:-:S03]  /*17ed0*/  F2FP.F16.F32.PACK_AB R80, R98, R103 ;  /* 0x000000676250723e */ /* 0x000fc600000000ff */
[----:B------:R-:W0:Y:S01]  /*17ee0*/  LDS.128 R64, [R74] ;  /* 0x000000004a407984 */ /* 0x000e220000000c00 */
[----:B------:R-:W-:Y:S02]  /*17ef0*/  F2FP.F16.F32.PACK_AB R82, R209, R208 ;  /* 0x000000d0d152723e */ /* 0x000fe400000000ff */
[----:B------:R-:W-:Y:S01]  /*17f00*/  F2FP.F16.F32.PACK_AB R83, R5, R6 ;  /* 0x000000060553723e */ /* 0x000fe200000000ff */
[----:B------:R-:W-:Y:S01]  /*17f10*/  BAR.SYNC.DEFER_BLOCKING 0x0 ;  /* 0x0000000000007b1d */ /* 0x000fe20000010000 */
[----:B------:R-:W-:Y:S01]  /*17f20*/  UIMAD.WIDE UR8, UR8, 0x2, URZ ;  /* 0x00000002080878a5 */ /* 0x000fe2000f8e023f */
[----:B------:R-:W-:-:S04]  /*17f30*/  IMAD.HI R6, R15, 0x2, RZ ;  /* 0x000000020f067827 */ /* 0x000fc800078e02ff */
[----:B------:R-:W-:Y:S01]  /*17f40*/  STSM.16.M88.4 [R0], R80 ;  /* 0x0000005000007844 */ /* 0x000fe20000000200 */
[----:B------:R-:W-:Y:S02]  /*17f50*/  IADD3.X R15, R6, UR9, R77, P4, P5 ;  /* 0x00000009060f7c10 */ /* 0x000fe4000a7ea44d */
[----:B------:R-:W-:Y:S01]  /*17f60*/  FSETP.NEU.AND P2, PT, R86, RZ, PT ;  /* 0x000000ff5600720b */ /* 0x000fe20003f4d000 */
[----:B------:R-:W-:Y:S01]  /*17f70*/  BAR.SYNC.DEFER_BLOCKING 0x0 ;  /* 0x0000000000007b1d */ /* 0x000fe20000010000 */
[----:B------:R-:W-:Y:S02]  /*17f80*/  FSETP.NEU.AND P1, PT, R85, RZ, PT ;  /* 0x000000ff5500720b */ /* 0x000fe40003f2d000 */
[----:B------:R-:W-:Y:S02]  /*17f90*/  FSETP.NEU.AND P0, PT, R84, RZ, PT ;  /* 0x000000ff5400720b */ /* 0x000fe40003f0d000 */
[----:B------:R-:W-:Y:S01]  /*17fa0*/  F2FP.F16.F32.PACK_AB R87, R3, R4 ;  /* 0x000000040357723e */ /* 0x000fe200000000ff */
[----:B--2---:R-:W-:-:S02]  /*17fb0*/  IMAD R75, R73, 0x6, RZ ;  /* 0x00000006494b7824 */ /* 0x004fc400078e02ff */
[C---:B------:R-:W-:Y:S02]  /*17fc0*/  IMAD R89, R73.reuse, 0x12, RZ ;  /* 0x0000001249597824 */ /* 0x040fe400078e02ff */
[C---:B------:R-:W-:Y:S02]  /*17fd0*/  IMAD R91, R73.reuse, 0x14, RZ ;  /* 0x00000014495b7824 */ /* 0x040fe400078e02ff */
[C---:B------:R-:W-:Y:S02]  /*17fe0*/  IMAD R95, R73.reuse, 0x1c, RZ ;  /* 0x0000001c495f7824 */ /* 0x040fe400078e02ff */
[C---:B------:R-:W-:Y:S02]  /*17ff0*/  IMAD R93, R73.reuse, 0x1a, RZ ;  /* 0x0000001a495d7824 */ /* 0x040fe400078e02ff */
[C---:B------:R-:W-:Y:S02]  /*18000*/  IMAD R99, R73.reuse, 0x2a, RZ ;  /* 0x0000002a49637824 */ /* 0x040fe400078e02ff */
[----:B------:R-:W-:-:S02]  /*18010*/  IMAD R101, R73, 0x2c, RZ ;  /* 0x0000002c49657824 */ /* 0x000fc400078e02ff */
[C---:B------:R-:W-:Y:S02]  /*18020*/  IMAD R105, R73.reuse, 0x32, RZ ;  /* 0x0000003249697824 */ /* 0x040fe400078e02ff */
[C---:B------:R-:W-:Y:S02]  /*18030*/  IMAD R107, R73.reuse, 0x34, RZ ;  /* 0x00000034496b7824 */ /* 0x040fe400078e02ff */
[----:B-1----:R-:W-:Y:S01]  /*18040*/  IMAD R109, R73, 0x36, RZ ;  /* 0x00000036496d7824 */ /* 0x002fe200078e02ff */
[----:B------:R-:W1:Y:S01]  /*18050*/  LDS.128 R76, [R74] ;  /* 0x000000004a4c7984 */ /* 0x000e620000000c00 */
[----:B------:R-:W-:Y:S01]  /*18060*/  F2FP.F16.F32.PACK_AB R84, R13, R88 ;  /* 0x000000580d54723e */ /* 0x000fe200000000ff */
[C---:B------:R-:W-:Y:S01]  /*18070*/  IMAD R103, R73.reuse, 0x30, RZ ;  /* 0x0000003049677824 */ /* 0x040fe200078e02ff */
[----:B------:R-:W-:Y:S01]  /*18080*/  F2FP.F16.F32.PACK_AB R85, R8, R9 ;  /* 0x000000090855723e */ /* 0x000fe200000000ff */
[----:B------:R-:W-:Y:S01]  /*18090*/  IMAD R111, R73, 0x38, RZ ;  /* 0x00000038496f7824 */ /* 0x000fe200078e02ff */
[----:B------:R-:W-:Y:S01]  /*180a0*/  F2FP.F16.F32.PACK_AB R86, R213, R212 ;  /* 0x000000d4d556723e */ /* 0x000fe200000000ff */
[----:B------:R-:W-:Y:S01]  /*180b0*/  BAR.SYNC.DEFER_BLOCKING 0x0 ;  /* 0x0000000000007b1d */ /* 0x000fe20000010000 */
[----:B------:R-:W-:-:S02]  /*180c0*/  SHF.L.U32 R13, R73, 0x1, RZ ;  /* 0x00000001490d7819 */ /* 0x000fc400000006ff */
[-C--:B------:R-:W-:Y:S02]  /*180d0*/  LEA R8, P5, R73, R14.reuse, 0x2 ;  /* 0x0000000e49087211 */ /* 0x080fe400078a10ff */
[----:B------:R-:W-:Y:S01]  /*180e0*/  IADD3 R4, P4, R13, R14, RZ ;  /* 0x0000000e0d047210 */ /* 0x000fe20007f9e0ff */
[C---:B------:R-:W-:Y:S02]  /*180f0*/  IMAD R113, R73.reuse, 0x3a, RZ ;  /* 0x0000003a49717824 */ /* 0x040fe400078e02ff */
[C---:B------:R-:W-:Y:S02]  /*18100*/  IMAD R115, R73.reuse, 0x3c, RZ ;  /* 0x0000003c49737824 */ /* 0x040fe400078e02ff */
[C---:B------:R-:W-:Y:S02]  /*18110*/  IMAD R117, R73.reuse, 0x3e, RZ ;  /* 0x0000003e49757824 */ /* 0x040fe400078e02ff */
[C---:B------:R-:W-:Y:S02]  /*18120*/  IMAD R119, R73.reuse, 0x42, RZ ;  /* 0x0000004249777824 */ /* 0x040fe400078e02ff */
[----:B------:R-:W-:-:S02]  /*18130*/  IMAD R121, R73, 0x44, RZ ;  /* 0x0000004449797824 */ /* 0x000fc400078e02ff */
[C---:B------:R-:W-:Y:S02]  /*18140*/  IMAD R123, R73.reuse, 0x46, RZ ;  /* 0x00000046497b7824 */ /* 0x040fe400078e02ff */
[C---:B------:R-:W-:Y:S02]  /*18150*/  IMAD R127, R73.reuse, 0x4a, RZ ;  /* 0x0000004a497f7824 */ /* 0x040fe400078e02ff */
[C---:B------:R-:W-:Y:S01]  /*18160*/  IMAD R125, R73.reuse, 0x48, RZ ;  /* 0x00000048497d7824 */ /* 0x040fe200078e02ff */
[----:B------:R-:W-:Y:S01]  /*18170*/  FSEL R100, R100, -INF , P3 ;  /* 0xff80000064647808 */ /* 0x000fe20001800000 */
[----:B------:R-:W-:Y:S01]  /*18180*/  ULDC UR8, c[0x0][0x27c] ;  /* 0x00009f0000087ab9 */ /* 0x000fe20000000800 */
[----:B------:R2:W-:Y:S01]  /*18190*/  STSM.16.M88.4 [R0], R84 ;  /* 0x0000005400007844 */ /* 0x0005e20000000200 */
[----:B------:R-:W-:Y:S01]  /*181a0*/  BAR.SYNC.DEFER_BLOCKING 0x0 ;  /* 0x0000000000007b1d */ /* 0x000fe20000010000 */
[----:B------:R-:W-:Y:S02]  /*181b0*/  LEA.HI.X.SX32 R5, R73, R15, 0x1, P4 ;  /* 0x0000000f49057211 */ /* 0x000fe400020f0eff */
[----:B------:R-:W-:-:S02]  /*181c0*/  PRMT R6, R16, 0x7632, R6 ;  /* 0x0000763210067816 */ /* 0x000fc40000000006 */
[----:B------:R-:W-:Y:S02]  /*181d0*/  LEA.HI.X.SX32 R9, R13, R15, 0x1, P5 ;  /* 0x0000000f0d097211 */ /* 0x000fe400028f0eff */
[C---:B------:R-:W-:Y:S01]  /*181e0*/  LEA R3, R73.reuse, R73, 0x1 ;  /* 0x0000004949037211 */ /* 0x040fe200078e08ff */
[----:B--2---:R-:W-:Y:S01]  /*181f0*/  IMAD R87, R73, 0xc, RZ ;  /* 0x0000000c49577824 */ /* 0x004fe200078e02ff */
[-C--:B------:R-:W-:Y:S01]  /*18200*/  IADD3 R80, P5, R75, R14.reuse, RZ ;  /* 0x0000000e4b507210 */ /* 0x080fe20007fbe0ff */
[C---:B------:R-:W-:Y:S01]  /*18210*/  IMAD R85, R73.reuse, 0xa, RZ ;  /* 0x0000000a49557824 */ /* 0x040fe200078e02ff */
[----:B------:R-:W-:Y:S02]  /*18220*/  SHF.L.U32 R13, R73, 0x2, RZ ;  /* 0x00000002490d7819 */ /* 0x000fe400000006ff */
[----:B------:R-:W-:Y:S01]  /*18230*/  LEA.HI.X.SX32 R81, R3, R15, 0x1, P5 ;  /* 0x0000000f03517211 */ /* 0x000fe200028f0eff */
[----:B------:R-:W-:Y:S04]  /*18240*/  STG.E.U16 desc[UR6][R14.64], R16 ;  /* 0x000000100e007986 */ /* 0x000fe8000c101506 */
[----:B------:R2:W-:Y:S04]  /*18250*/  STG.E.U16 desc[UR6][R4.64], R6 ;  /* 0x0000000604007986 */ /* 0x0005e8000c101506 */
[----:B------:R3:W-:Y:S01]  /*18260*/  STG.E.U16 desc[UR6][R8.64], R17 ;  /* 0x0000001108007986 */ /* 0x0007e2000c101506 */
[----:B------:R-:W-:-:S02]  /*18270*/  LEA R82, P4, R73, R14, 0x3 ;  /* 0x0000000e49527211 */ /* 0x000fc400078818ff */
[----:B------:R-:W-:Y:S02]  /*18280*/  LEA R3, R73, R73, 0x2 ;  /* 0x0000004949037211 */ /* 0x000fe400078e10ff */
[----:B--2---:R-:W-:Y:S02]  /*18290*/  PRMT R5, R17, 0x7632, R5 ;  /* 0x0000763211057816 */ /* 0x004fe40000000005 */
[-C--:B---3--:R-:W-:Y:S02]  /*182a0*/  IADD3 R8, P6, R87, R14.reuse, RZ ;  /* 0x0000000e57087210 */ /* 0x088fe40007fde0ff */
[----:B------:R-:W-:Y:S02]  /*182b0*/  IADD3 R4, P5, R85, R14, RZ ;  /* 0x0000000e55047210 */ /* 0x000fe40007fbe0ff */
[-C--:B------:R-:W-:Y:S01]  /*182c0*/  LEA.HI.X.SX32 R9, R75, R15.reuse, 0x1, P6 ;  /* 0x0000000f4b097211 */ /* 0x080fe200030f0eff */
[----:B------:R-:W-:Y:S01]  /*182d0*/  IMAD R75, R73, 0xe, RZ ;  /* 0x0000000e494b7824 */ /* 0x000fe200078e02ff */
[----:B------:R-:W-:Y:S01]  /*182e0*/  LEA.HI.X.SX32 R83, R13, R15, 0x1, P4 ;  /* 0x0000000f0d537211 */ /* 0x000fe200020f0eff */
[----:B------:R2:W-:Y:S01]  /*182f0*/  STG.E.U16 desc[UR6][R80.64], R5 ;  /* 0x0000000550007986 */ /* 0x0005e2000c101506 */
[----:B------:R-:W-:-:S02]  /*18300*/  PRMT R0, R18, 0x7632, R0 ;  /* 0x0000763212007816 */ /* 0x000fc40000000000 */
[-C--:B------:R-:W-:Y:S02]  /*18310*/  IADD3 R16, P4, R75, R14.reuse, RZ ;  /* 0x0000000e4b107210 */ /* 0x080fe40007f9e0ff */
[----:B------:R-:W-:Y:S01]  /*18320*/  SHF.L.U32 R13, R73, 0x3, RZ ;  /* 0x00000003490d7819 */ /* 0x000fe200000006ff */
[----:B------:R-:W-:Y:S01]  /*18330*/  STG.E.U16 desc[UR6][R82.64], R18 ;  /* 0x0000001252007986 */ /* 0x000fe2000c101506 */
[----:B--2---:R-:W-:Y:S02]  /*18340*/  LEA.HI.X.SX32 R5, R3, R15, 0x1, P5 ;  /* 0x0000000f03057211 */ /* 0x004fe400028f0eff */
[C---:B------:R-:W-:Y:S02]  /*18350*/  LEA R3, R73.reuse, -R73, 0x3 ;  /* 0x8000004949037211 */ /* 0x040fe400078e18ff */
[----:B------:R-:W-:Y:S01]  /*18360*/  LEA R80, P5, R73, R14, 0x4 ;  /* 0x0000000e49507211 */ /* 0x000fe200078a20ff */
[----:B------:R2:W-:Y:S01]  /*18370*/  STG.E.U16 desc[UR6][R4.64], R0 ;  /* 0x0000000004007986 */ /* 0x0005e2000c101506 */
[----:B------:R-:W-:-:S02]  /*18380*/  LEA.HI.X.SX32 R17, R3, R15, 0x1, P4 ;  /* 0x0000000f03117211 */ /* 0x000fc400020f0eff */
[----:B------:R-:W-:Y:S01]  /*18390*/  LEA R3, R73, R73, 0x3 ;  /* 0x0000004949037211 */ /* 0x000fe200078e18ff */
[----:B------:R3:W-:Y:S01]  /*183a0*/  STG.E.U16 desc[UR6][R8.64], R19 ;  /* 0x0000001308007986 */ /* 0x0007e2000c101506 */
[-C--:B------:R-:W-:Y:S02]  /*183b0*/  LEA.HI.X.SX32 R81, R13, R15.reuse, 0x1, P5 ;  /* 0x0000000f0d517211 */ /* 0x080fe400028f0eff */
[----:B------:R-:W-:Y:S02]  /*183c0*/  PRMT R6, R19, 0x7632, R6 ;  /* 0x0000763213067816 */ /* 0x000fe40000000006 */
[-C--:B--2---:R-:W-:Y:S02]  /*183d0*/  IADD3 R4, P4, R89, R14.reuse, RZ ;  /* 0x0000000e59047210 */ /* 0x084fe40007f9e0ff */
[----:B---3--:R-:W-:Y:S01]  /*183e0*/  IADD3 R8, P5, R91, R14, RZ ;  /* 0x0000000e5b087210 */ /* 0x008fe20007fbe0ff */
[----:B------:R-:W-:Y:S01]  /*183f0*/  IMAD R83, R73, 0x16, RZ ;  /* 0x0000001649537824 */ /* 0x000fe200078e02ff */
[----:B------:R-:W-:-:S02]  /*18400*/  LEA.HI.X.SX32 R5, R3, R15, 0x1, P4 ;  /* 0x0000000f03057211 */ /* 0x000fc400020f0eff */
[----:B------:R-:W-:Y:S02]  /*18410*/  PRMT R0, R20, 0x7632, R0 ;  /* 0x0000763214007816 */ /* 0x000fe40000000000 */
[----:B------:R-:W-:Y:S01]  /*18420*/  LEA.HI.X.SX32 R9, R85, R15, 0x1, P5 ;  /* 0x0000000f55097211 */ /* 0x000fe200028f0eff */
[----:B------:R2:W-:Y:S01]  /*18430*/  STG.E.U16 desc[UR6][R16.64], R6 ;  /* 0x0000000610007986 */ /* 0x0005e2000c101506 */
[----:B------:R-:W-:-:S03]  /*18440*/  IMAD R3, R73, 0xb, RZ ;  /* 0x0000000b49037824 */ /* 0x000fc600078e02ff */
[----:B------:R-:W-:Y:S01]  /*18450*/  STG.E.U16 desc[UR6][R80.64], R20 ;  /* 0x0000001450007986 */ /* 0x000fe2000c101506 */
[----:B------:R-:W-:-:S03]  /*18460*/  IMAD R85, R73, 0x18, RZ ;  /* 0x0000001849557824 */ /* 0x000fc600078e02ff */
[----:B------:R3:W-:Y:S04]  /*18470*/  STG.E.U16 desc[UR6][R4.64], R0 ;  /* 0x0000000004007986 */ /* 0x0007e8000c101506 */
[----:B------:R4:W-:Y:S01]  /*18480*/  STG.E.U16 desc[UR6][R8.64], R21 ;  /* 0x0000001508007986 */ /* 0x0009e2000c101506 */
[-C--:B--2---:R-:W-:Y:S02]  /*18490*/  IADD3 R16, P5, R83, R14.reuse, RZ ;  /* 0x0000000e53107210 */ /* 0x084fe40007fbe0ff */
[----:B------:R-:W-:Y:S02]  /*184a0*/  IADD3 R18, P4, R85, R14, RZ ;  /* 0x0000000e55127210 */ /* 0x000fe40007f9e0ff */
[----:B------:R-:W-:Y:S01]  /*184b0*/  LEA.HI.X.SX32 R17, R3, R15, 0x1, P5 ;  /* 0x0000000f03117211 */ /* 0x000fe200028f0eff */
[----:B------:R-:W-:Y:S01]  /*184c0*/  IMAD R3, R73, 0xd, RZ ;  /* 0x0000000d49037824 */ /* 0x000fe200078e02ff */
[----:B---3--:R-:W-:-:S02]  /*184d0*/  PRMT R5, R21, 0x7632, R5 ;  /* 0x0000763215057816 */ /* 0x008fc40000000005 */
[-C--:B----4-:R-:W-:Y:S02]  /*184e0*/  IADD3 R8, P6, R95, R14.reuse, RZ ;  /* 0x0000000e5f087210 */ /* 0x090fe40007fde0ff */
[----:B------:R-:W-:Y:S02]  /*184f0*/  IADD3 R4, P5, R93, R14, RZ ;  /* 0x0000000e5d047210 */ /* 0x000fe40007fbe0ff */
[-C--:B------:R-:W-:Y:S01]  /*18500*/  LEA.HI.X.SX32 R9, R75, R15.reuse, 0x1, P6 ;  /* 0x0000000f4b097211 */ /* 0x080fe200030f0eff */
[----:B------:R-:W-:Y:S01]  /*18510*/  IMAD R75, R73, 0x1e, RZ ;  /* 0x0000001e494b7824 */ /* 0x000fe200078e02ff */
[----:B------:R-:W-:Y:S01]  /*18520*/  LEA.HI.X.SX32 R19, R87, R15, 0x1, P4 ;  /* 0x0000000f57137211 */ /* 0x000fe200020f0eff */
[----:B------:R2:W-:Y:S01]  /*18530*/  STG.E.U16 desc[UR6][R16.64], R5 ;  /* 0x0000000510007986 */ /* 0x0005e2000c101506 */
[----:B------:R-:W-:Y:S01]  /*18540*/  PRMT R0, R22, 0x7632, R0 ;  /* 0x0000763216007816 */ /* 0x000fe20000000000 */
[C---:B------:R-:W-:Y:S01]  /*18550*/  IMAD R81, R73.reuse, 0x22, RZ ;  /* 0x0000002249517824 */ /* 0x040fe200078e02ff */
[C---:B------:R-:W-:Y:S01]  /*18560*/  SHF.L.U32 R13, R73.reuse, 0x4, RZ ;  /* 0x00000004490d7819 */ /* 0x040fe200000006ff */
[----:B------:R-:W-:Y:S01]  /*18570*/  IMAD R87, R73, 0x24, RZ ;  /* 0x0000002449577824 */ /* 0x000fe200078e02ff */
[----:B------:R-:W-:Y:S01]  /*18580*/  STG.E.U16 desc[UR6][R18.64], R22 ;  /* 0x0000001612007986 */ /* 0x000fe2000c101506 */
[----:B------:R-:W-:-:S02]  /*18590*/  PRMT R6, R23, 0x7632, R6 ;  /* 0x0000763217067816 */ /* 0x000fc40000000006 */
[----:B--2---:R-:W-:Y:S02]  /*185a0*/  LEA.HI.X.SX32 R5, R3, R15, 0x1, P5 ;  /* 0x0000000f03057211 */ /* 0x004fe400028f0eff */
[----:B------:R-:W-:Y:S02]  /*185b0*/  LEA R3, R73, -R73, 0x4 ;  /* 0x8000004949037211 */ /* 0x000fe400078e20ff */
[-C--:B------:R-:W-:Y:S02]  /*185c0*/  IADD3 R16, P4, R75, R14.reuse, RZ ;  /* 0x0000000e4b107210 */ /* 0x080fe40007f9e0ff */
[----:B------:R-:W-:Y:S01]  /*185d0*/  LEA R20, P5, R97, R14, 0x5 ;  /* 0x0000000e61147211 */ /* 0x000fe200078a28ff */
[----:B------:R2:W-:Y:S01]  /*185e0*/  STG.E.U16 desc[UR6][R4.64], R0 ;  /* 0x0000000004007986 */ /* 0x0005e2000c101506 */
[----:B------:R-:W-:Y:S02]  /*185f0*/  LEA.HI.X.SX32 R17, R3, R15, 0x1, P4 ;  /* 0x0000000f03117211 */ /* 0x000fe400020f0eff */
[----:B------:R-:W-:Y:S01]  /*18600*/  LEA R3, R73, R73, 0x4 ;  /* 0x0000004949037211 */ /* 0x000fe200078e20ff */
[----:B------:R3:W-:Y:S01]  /*18610*/  STG.E.U16 desc[UR6][R8.64], R23 ;  /* 0x0000001708007986 */ /* 0x0007e2000c101506 */
[----:B------:R-:W-:-:S02]  /*18620*/  LEA.HI.X.SX32 R21, R13, R15, 0x1, P5 ;  /* 0x0000000f0d157211 */ /* 0x000fc400028f0eff */
[-C--:B--2---:R-:W-:Y:S02]  /*18630*/  IADD3 R4, P4, R81, R14.reuse, RZ ;  /* 0x0000000e51047210 */ /* 0x084fe40007f9e0ff */
[-C--:B---3--:R-:W-:Y:S01]  /*18640*/  IADD3 R8, P5, R87, R14.reuse, RZ ;  /* 0x0000000e57087210 */ /* 0x088fe20007fbe0ff */
[----:B------:R-:W-:Y:S01]  /*18650*/  IMAD R23, R73, 0x26, RZ ;  /* 0x0000002649177824 */ /* 0x000fe200078e02ff */
[-C--:B------:R-:W-:Y:S01]  /*18660*/  LEA.HI.X.SX32 R5, R3, R15.reuse, 0x1, P4 ;  /* 0x0000000f03057211 */ /* 0x080fe200020f0eff */
[----:B------:R2:W-:Y:S01]  /*18670*/  STG.E.U16 desc[UR6][R16.64], R6 ;  /* 0x0000000610007986 */ /* 0x0005e2000c101506 */
[----:B------:R-:W-:Y:S01]  /*18680*/  PRMT R0, R24, 0x7632, R0 ;  /* 0x0000763218007816 */ /* 0x000fe20000000000 */
[----:B------:R-:W-:Y:S01]  /*18690*/  IMAD R3, R73, 0x13, RZ ;  /* 0x0000001349037824 */ /* 0x000fe200078e02ff */
[----:B------:R-:W-:Y:S01]  /*186a0*/  LEA.HI.X.SX32 R9, R89, R15, 0x1, P5 ;  /* 0x0000000f59097211 */ /* 0x000fe200028f0eff */
[----:B------:R-:W-:Y:S01]  /*186b0*/  IMAD R89, R73, 0x28, RZ ;  /* 0x0000002849597824 */ /* 0x000fe200078e02ff */
[----:B------:R-:W-:Y:S04]  /*186c0*/  STG.E.U16 desc[UR6][R20.64], R24 ;  /* 0x0000001814007986 */ /* 0x000fe8000c101506 */
[----:B------:R3:W-:Y:S01]  /*186d0*/  STG.E.U16 desc[UR6][R4.64], R0 ;  /* 0x0000000004007986 */ /* 0x0007e2000c101506 */
[----:B--2---:R-:W-:-:S03]  /*186e0*/  IADD3 R16, P5, R23, R14, RZ ;  /* 0x0000000e17107210 */ /* 0x004fc60007fbe0ff */
[----:B------:R2:W-:Y:S01]  /*186f0*/  STG.E.U16 desc[UR6][R8.64], R25 ;  /* 0x0000001908007986 */ /* 0x0005e2000c101506 */
[-C--:B------:R-:W-:Y:S02]  /*18700*/  IADD3 R18, P4, R89, R14.reuse, RZ ;  /* 0x0000000e59127210 */ /* 0x080fe40007f9e0ff */
[-C--:B------:R-:W-:Y:S01]  /*18710*/  LEA.HI.X.SX32 R17, R3, R15.reuse, 0x1, P5 ;  /* 0x0000000f03117211 */ /* 0x080fe200028f0eff */
[----:B------:R-:W-:Y:S01]  /*18720*/  IMAD R3, R73, 0x15, RZ ;  /* 0x0000001549037824 */ /* 0x000fe200078e02ff */
[----:B---3--:R-:W-:Y:S02]  /*18730*/  PRMT R5, R25, 0x7632, R5 ;  /* 0x0000763219057816 */ /* 0x008fe40000000005 */
[-C--:B------:R-:W-:Y:S02]  /*18740*/  IADD3 R4, P5, R99, R14.reuse, RZ ;  /* 0x0000000e63047210 */ /* 0x080fe40007fbe0ff */
[----:B--2---:R-:W-:Y:S01]  /*18750*/  IADD3 R8, P6, R101, R14, RZ ;  /* 0x0000000e65087210 */ /* 0x004fe20007fde0ff */
[----:B------:R2:W-:Y:S01]  /*18760*/  STG.E.U16 desc[UR6][R16.64], R5 ;  /* 0x0000000510007986 */ /* 0x0005e2000c101506 */
[----:B------:R-:W-:-:S02]  /*18770*/  LEA.HI.X.SX32 R19, R91, R15, 0x1, P4 ;  /* 0x0000000f5b137211 */ /* 0x000fc400020f0eff */
[----:B------:R-:W-:Y:S01]  /*18780*/  PRMT R0, R26, 0x7632, R0 ;  /* 0x000076321a007816 */ /* 0x000fe20000000000 */
[----:B------:R-:W-:Y:S01]  /*18790*/  IMAD R25, R73, 0x2e, RZ ;  /* 0x0000002e49197824 */ /* 0x000fe200078e02ff */
[-C--:B------:R-:W-:Y:S01]  /*187a0*/  LEA.HI.X.SX32 R9, R83, R15.reuse, 0x1, P6 ;  /* 0x0000000f53097211 */ /* 0x080fe200030f0eff */
[----:B------:R-:W-:Y:S01]  /*187b0*/  STG.E.U16 desc[UR6][R18.64], R26 ;  /* 0x0000001a12007986 */ /* 0x000fe2000c101506 */
[----:B--2---:R-:W-:Y:S01]  /*187c0*/  LEA.HI.X.SX32 R5, R3, R15, 0x1, P5 ;  /* 0x0000000f03057211 */ /* 0x004fe200028f0eff */
[----:B------:R-:W-:Y:S01]  /*187d0*/  IMAD R3, R73, 0x17, RZ ;  /* 0x0000001749037824 */ /* 0x000fe200078e02ff */
[----:B------:R-:W-:-:S03]  /*187e0*/  PRMT R6, R27, 0x7632, R6 ;  /* 0x000076321b067816 */ /* 0x000fc60000000006 */
[----:B------:R-:W-:Y:S01]  /*187f0*/  STG.E.U16 desc[UR6][R4.64], R0 ;  /* 0x0000000004007986 */ /* 0x000fe2000c101506 */
[----:B------:R-:W-:-:S03]  /*18800*/  IADD3 R16, P5, R25, R14, RZ ;  /* 0x0000000e19107210 */ /* 0x000fc60007fbe0ff */
[----:B------:R2:W-:Y:S01]  /*18810*/  STG.E.U16 desc[UR6][R8.64], R27 ;  /* 0x0000001b08007986 */ /* 0x0005e2000c101506 */
[-C--:B------:R-:W-:Y:S01]  /*18820*/  LEA.HI.X.SX32 R17, R3, R15.reuse, 0x1, P5 ;  /* 0x0000000f03117211 */ /* 0x080fe200028f0eff */
[----:B------:R-:W-:Y:S01]  /*18830*/  IMAD R3, R73, 0x19, RZ ;  /* 0x0000001949037824 */ /* 0x000fe200078e02ff */
[-C--:B------:R-:W-:Y:S01]  /*18840*/  IADD3 R20, P4, R103, R14.reuse, RZ ;  /* 0x0000000e67147210 */ /* 0x080fe20007f9e0ff */
[----:B--2---:R-:W2:Y:S01]  /*18850*/  LDC R27, c[0x0][0x278] ;  /* 0x00009e00ff1b7b82 */ /* 0x004ea20000000800 */
[----:B------:R-:W-:Y:S02]  /*18860*/  IADD3 R4, P5, R105, R14, RZ ;  /* 0x0000000e69047210 */ /* 0x000fe40007fbe0ff */
[-C--:B------:R-:W-:Y:S02]  /*18870*/  LEA.HI.X.SX32 R21, R85, R15.reuse, 0x1, P4 ;  /* 0x0000000f55157211 */ /* 0x080fe400020f0eff */
[----:B------:R-:W-:Y:S01]  /*18880*/  LEA.HI.X.SX32 R5, R3, R15, 0x1, P5 ;  /* 0x0000000f03057211 */ /* 0x000fe200028f0eff */
[----:B------:R-:W-:Y:S01]  /*18890*/  IMAD R3, R73, 0x1b, RZ ;  /* 0x0000001b49037824 */ /* 0x000fe200078e02ff */
[----:B------:R-:W-:-:S02]  /*188a0*/  PRMT R0, R28, 0x7632, R0 ;  /* 0x000076321c007816 */ /* 0x000fc40000000000 */
[-C--:B------:R-:W-:Y:S01]  /*188b0*/  IADD3 R18, P6, R107, R14.reuse, RZ ;  /* 0x0000000e6b127210 */ /* 0x080fe20007fde0ff */
[----:B------:R3:W-:Y:S01]  /*188c0*/  STG.E.U16 desc[UR6][R16.64], R6 ;  /* 0x0000000610007986 */ /* 0x0007e2000c101506 */
[-C--:B------:R-:W-:Y:S02]  /*188d0*/  IADD3 R8, P5, R109, R14.reuse, RZ ;  /* 0x0000000e6d087210 */ /* 0x080fe40007fbe0ff */
[-C--:B------:R-:W-:Y:S01]  /*188e0*/  LEA.HI.X.SX32 R19, R93, R15.reuse, 0x1, P6 ;  /* 0x0000000f5d137211 */ /* 0x080fe200030f0eff */
[----:B------:R-:W-:Y:S01]  /*188f0*/  STG.E.U16 desc[UR6][R20.64], R28 ;  /* 0x0000001c14007986 */ /* 0x000fe2000c101506 */
[----:B------:R-:W-:Y:S01]  /*18900*/  LEA.HI.X.SX32 R9, R3, R15, 0x1, P5 ;  /* 0x0000000f03097211 */ /* 0x000fe200028f0eff */
[----:B------:R-:W-:Y:S02]  /*18910*/  IMAD R3, R73, 0x1d, RZ ;  /* 0x0000001d49037824 */ /* 0x000fe400078e02ff */
[----:B------:R4:W-:Y:S01]  /*18920*/  STG.E.U16 desc[UR6][R4.64], R0 ;  /* 0x0000000004007986 */ /* 0x0009e2000c101506 */
[----:B---3--:R-:W-:-:S03]  /*18930*/  IADD3 R16, P4, R111, R14, RZ ;  /* 0x0000000e6f107210 */ /* 0x008fc60007f9e0ff */
[----:B------:R3:W-:Y:S01]  /*18940*/  STG.E.U16 desc[UR6][R18.64], R29 ;  /* 0x0000001d12007986 */ /* 0x0007e2000c101506 */
[----:B----4-:R-:W-:Y:S02]  /*18950*/  PRMT R5, R29, 0x7632, R5 ;  /* 0x000076321d057816 */ /* 0x010fe40000000005 */
[-C--:B------:R-:W-:Y:S02]  /*18960*/  IADD3 R4, P5, R113, R14.reuse, RZ ;  /* 0x0000000e71047210 */ /* 0x080fe40007fbe0ff */
[-C--:B------:R-:W-:Y:S01]  /*18970*/  LEA.HI.X.SX32 R17, R95, R15.reuse, 0x1, P4 ;  /* 0x0000000f5f117211 */ /* 0x080fe200020f0eff */
[----:B------:R4:W-:Y:S01]  /*18980*/  STG.E.U16 desc[UR6][R8.64], R5 ;  /* 0x0000000508007986 */ /* 0x0009e2000c101506 */
[----:B------:R-:W-:Y:S02]  /*18990*/  PRMT R0, R30, 0x7632, R0 ;  /* 0x000076321e007816 */ /* 0x000fe40000000000 */
[----:B---3--:R-:W-:Y:S02]  /*189a0*/  IADD3 R18, P6, R115, R14, RZ ;  /* 0x0000000e73127210 */ /* 0x008fe40007fde0ff */
[----:B------:R-:W-:Y:S01]  /*189b0*/  SHF.L.U32 R13, R73, 0x5, RZ ;  /* 0x00000005490d7819 */ /* 0x000fe200000006ff */
[----:B------:R3:W-:Y:S01]  /*189c0*/  STG.E.U16 desc[UR6][R16.64], R30 ;  /* 0x0000001e10007986 */ /* 0x0007e2000c101506 */
[----:B------:R-:W-:-:S02]  /*189d0*/  LEA.HI.X.SX32 R19, R75, R15, 0x1, P6 ;  /* 0x0000000f4b137211 */ /* 0x000fc400030f0eff */
[----:B----4-:R-:W-:Y:S02]  /*189e0*/  LEA.HI.X.SX32 R5, R3, R15, 0x1, P5 ;  /* 0x0000000f03057211 */ /* 0x010fe400028f0eff */
[----:B------:R-:W-:Y:S02]  /*189f0*/  LEA R3, R73, -R73, 0x5 ;  /* 0x8000004949037211 */ /* 0x000fe400078e28ff */
[-C--:B------:R-:W-:Y:S02]  /*18a00*/  IADD3 R8, P4, R117, R14.reuse, RZ ;  /* 0x0000000e75087210 */ /* 0x080fe40007f9e0ff */
[----:B--2---:R-:W-:Y:S01]  /*18a10*/  LEA R20, P5, R27, R14, 0x6 ;  /* 0x0000000e1b147211 */ /* 0x004fe200078a30ff */
[----:B------:R2:W-:Y:S01]  /*18a20*/  STG.E.U16 desc[UR6][R4.64], R0 ;  /* 0x0000000004007986 */ /* 0x0005e2000c101506 */
[----:B------:R-:W-:Y:S02]  /*18a30*/  LEA.HI.X.SX32 R9, R3, R15, 0x1, P4 ;  /* 0x0000000f03097211 */ /* 0x000fe400020f0eff */
[----:B------:R-:W-:-:S02]  /*18a40*/  PRMT R6, R31, 0x7632, R6 ;  /* 0x000076321f067816 */ /* 0x000fc40000000006 */
[----:B------:R-:W-:Y:S02]  /*18a50*/  LEA R3, R73, R73, 0x5 ;  /* 0x0000004949037211 */ /* 0x000fe400078e28ff */
[-C--:B------:R-:W-:Y:S02]  /*18a60*/  LEA.HI.X.SX32 R21, R13, R15.reuse, 0x1, P5 ;  /* 0x0000000f0d157211 */ /* 0x080fe400028f0eff */
[-C--:B---3--:R-:W-:Y:S02]  /*18a70*/  IADD3 R16, P5, R121, R14.reuse, RZ ;  /* 0x0000000e79107210 */ /* 0x088fe40007fbe0ff */
[----:B--2---:R-:W-:Y:S01]  /*18a80*/  IADD3 R4, P4, R119, R14, RZ ;  /* 0x0000000e77047210 */ /* 0x004fe20007f9e0ff */
[----:B------:R-:W-:Y:S01]  /*18a90*/  STG.E.U16 desc[UR6][R18.64], R31 ;  /* 0x0000001f12007986 */ /* 0x000fe2000c101506 */
[----:B------:R-:W-:Y:S02]  /*18aa0*/  PRMT R0, R32, 0x7632, R0 ;  /* 0x0000763220007816 */ /* 0x000fe40000000000 */
[-C--:B------:R-:W-:Y:S01]  /*18ab0*/  LEA.HI.X.SX32 R5, R3, R15.reuse, 0x1, P4 ;  /* 0x0000000f03057211 */ /* 0x080fe200020f0eff */
[----:B------:R2:W-:Y:S01]  /*18ac0*/  STG.E.U16 desc[UR6][R8.64], R6 ;  /* 0x0000000608007986 */ /* 0x0005e2000c101506 */
[----:B------:R-:W-:Y:S01]  /*18ad0*/  LEA.HI.X.SX32 R17, R81, R15, 0x1, P5 ;  /* 0x0000000f51117211 */ /* 0x000fe200028f0eff */
[----:B------:R-:W-:-:S02]  /*18ae0*/  IMAD R3, R73, 0x23, RZ ;  /* 0x0000002349037824 */ /* 0x000fc400078e02ff */
[----:B------:R-:W-:Y:S04]  /*18af0*/  STG.E.U16 desc[UR6][R20.64], R32 ;  /* 0x0000002014007986 */ /* 0x000fe8000c101506 */
[----:B------:R3:W-:Y:S01]  /*18b00*/  STG.E.U16 desc[UR6][R4.64], R0 ;  /* 0x0000000004007986 */ /* 0x0007e2000c101506 */
[----:B--2---:R-:W-:Y:S01]  /*18b10*/  IADD3 R8, P5, R123, R14, RZ ;  /* 0x0000000e7b087210 */ /* 0x004fe20007fbe0ff */
[----:B------:R-:W-:-:S03]  /*18b20*/  IMAD R97, R73, 0x4e, RZ ;  /* 0x0000004e49617824 */ /* 0x000fc600078e02ff */
[-C--:B------:R-:W-:Y:S01]  /*18b30*/  LEA.HI.X.SX32 R9, R3, R15.reuse, 0x1, P5 ;  /* 0x0000000f03097211 */ /* 0x080fe200028f0eff */
[----:B------:R-:W-:Y:S01]  /*18b40*/  IMAD R3, R73, 0x25, RZ ;  /* 0x0000002549037824 */ /* 0x000fe200078e02ff */
[----:B---3--:R-:W-:Y:S02]  /*18b50*/  PRMT R5, R33, 0x7632, R5 ;  /* 0x0000763221057816 */ /* 0x008fe40000000005 */
[-C--:B------:R-:W-:Y:S01]  /*18b60*/  IADD3 R4, P5, R127, R14.reuse, RZ ;  /* 0x0000000e7f047210 */ /* 0x080fe20007fbe0ff */
[----:B------:R2:W-:Y:S01]  /*18b70*/  STG.E.U16 desc[UR6][R16.64], R33 ;  /* 0x0000002110007986 */ /* 0x0005e2000c101506 */
[----:B------:R-:W-:Y:S01]  /*18b80*/  IADD3 R18, P4, R125, R14, RZ ;  /* 0x0000000e7d127210 */ /* 0x000fe20007f9e0ff */
[C---:B------:R-:W-:Y:S02]  /*18b90*/  IMAD R95, R73.reuse, 0x4c, RZ ;  /* 0x0000004c495f7824 */ /* 0x040fe400078e02ff */
[----:B------:R3:W-:Y:S01]  /*18ba0*/  STG.E.U16 desc[UR6][R8.64], R5 ;  /* 0x0000000508007986 */ /* 0x0007e2000c101506 */
[----:B------:R-:W-:Y:S01]  /*18bb0*/  IMAD R91, R73, 0x50, RZ ;  /* 0x00000050495b7824 */ /* 0x000fe200078e02ff */
[----:B------:R-:W-:Y:S01]  /*18bc0*/  LEA.HI.X.SX32 R19, R87, R15, 0x1, P4 ;  /* 0x0000000f57137211 */ /* 0x000fe200020f0eff */
[----:B------:R-:W-:Y:S01]  /*18bd0*/  IMAD R93, R73, 0x52, RZ ;  /* 0x00000052495d7824 */ /* 0x000fe200078e02ff */
[----:B------:R-:W-:-:S02]  /*18be0*/  PRMT R0, R34, 0x7632, R0 ;  /* 0x0000763222007816 */ /* 0x000fc40000000000 */
[-C--:B------:R-:W-:Y:S02]  /*18bf0*/  IADD3 R20, P4, R91, R14.reuse, RZ ;  /* 0x0000000e5b147210 */ /* 0x080fe40007f9e0ff */
[-C--:B--2---:R-:W-:Y:S02]  /*18c00*/  IADD3 R16, P6, R95, R14.reuse, RZ ;  /* 0x0000000e5f107210 */ /* 0x084fe40007fde0ff */
[-C--:B---3--:R-:W-:Y:S01]  /*18c10*/  LEA.HI.X.SX32 R5, R3, R15.reuse, 0x1, P5 ;  /* 0x0000000f03057211 */ /* 0x088fe200028f0eff */
[----:B------:R-:W-:Y:S01]  /*18c20*/  IMAD R3, R73, 0x27, RZ ;  /* 0x0000002749037824 */ /* 0x000fe200078e02ff */
[-C--:B------:R-:W-:Y:S01]  /*18c30*/  IADD3 R8, P5, R97, R14.reuse, RZ ;  /* 0x0000000e61087210 */ /* 0x080fe20007fbe0ff */
[----:B------:R-:W-:Y:S01]  /*18c40*/  STG.E.U16 desc[UR6][R18.64], R34 ;  /* 0x0000002212007986 */ /* 0x000fe2000c101506 */
[-C--:B------:R-:W-:Y:S02]  /*18c50*/  LEA.HI.X.SX32 R17, R23, R15.reuse, 0x1, P6 ;  /* 0x0000000f17117211 */ /* 0x080fe400030f0eff */
[-C--:B------:R-:W-:Y:S01]  /*18c60*/  LEA.HI.X.SX32 R9, R3, R15.reuse, 0x1, P5 ;  /* 0x0000000f03097211 */ /* 0x080fe200028f0eff */
[----:B------:R2:W-:Y:S01]  /*18c70*/  STG.E.U16 desc[UR6][R4.64], R0 ;  /* 0x0000000004007986 */ /* 0x0005e2000c101506 */
[----:B------:R-:W-:Y:S01]  /*18c80*/  IMAD R3, R73, 0x29, RZ ;  /* 0x0000002949037824 */ /* 0x000fe200078e02ff */
[----:B------:R-:W-:Y:S01]  /*18c90*/  PRMT R6, R35, 0x7632, R6 ;  /* 0x0000763223067816 */ /* 0x000fe20000000006 */
[----:B------:R-:W-:Y:S01]  /*18ca0*/  IMAD R83, R73, 0x54, RZ ;  /* 0x0000005449537824 */ /* 0x000fe200078e02ff */
[----:B------:R-:W-:Y:S01]  /*18cb0*/  LEA.HI.X.SX32 R21, R89, R15, 0x1, P4 ;  /* 0x0000000f59157211 */ /* 0x000fe200020f0eff */
[----:B------:R-:W-:Y:S01]  /*18cc0*/  IMAD R89, R73, 0x56, RZ ;  /* 0x0000005649597824 */ /* 0x000fe200078e02ff */
[----:B------:R-:W-:Y:S01]  /*18cd0*/  STG.E.U16 desc[UR6][R16.64], R35 ;  /* 0x0000002310007986 */ /* 0x000fe2000c101506 */
[----:B--2---:R-:W-:-:S03]  /*18ce0*/  IADD3 R4, P5, R93, R14, RZ ;  /* 0x0000000e5d047210 */ /* 0x004fc60007fbe0ff */
[----:B------:R2:W-:Y:S01]  /*18cf0*/  STG.E.U16 desc[UR6][R8.64], R6 ;  /* 0x0000000608007986 */ /* 0x0005e2000c101506 */
[----:B------:R-:W-:Y:S02]  /*18d00*/  PRMT R0, R36, 0x7632, R0 ;  /* 0x0000763224007816 */ /* 0x000fe40000000000 */
[-C--:B------:R-:W-:Y:S01]  /*18d10*/  LEA.HI.X.SX32 R5, R3, R15.reuse, 0x1, P5 ;  /* 0x0000000f03057211 */ /* 0x080fe200028f0eff */
[----:B------:R-:W-:Y:S01]  /*18d20*/  IMAD R3, R73, 0x2b, RZ ;  /* 0x0000002b49037824 */ /* 0x000fe200078e02ff */
[-C--:B------:R-:W-:Y:S01]  /*18d30*/  IADD3 R18, P6, R83, R14.reuse, RZ ;  /* 0x0000000e53127210 */ /* 0x080fe20007fde0ff */
[C---:B------:R-:W-:Y:S01]  /*18d40*/  IMAD R87, R73.reuse, 0x5a, RZ ;  /* 0x0000005a49577824 */ /* 0x040fe200078e02ff */
[----:B------:R-:W-:Y:S01]  /*18d50*/  STG.E.U16 desc[UR6][R20.64], R36 ;  /* 0x0000002414007986 */ /* 0x000fe2000c101506 */
[----:B------:R-:W-:Y:S01]  /*18d60*/  IMAD R85, R73, 0x58, RZ ;  /* 0x0000005849557824 */ /* 0x000fe200078e02ff */
[----:B------:R-:W-:Y:S02]  /*18d70*/  LEA.HI.X.SX32 R19, R99, R15, 0x1, P6 ;  /* 0x0000000f63137211 */ /* 0x000fe400030f0eff */
[----:B--2---:R-:W-:Y:S01]  /*18d80*/  IADD3 R8, P5, R89, R14, RZ ;  /* 0x0000000e59087210 */ /* 0x004fe20007fbe0ff */
[----:B------:R2:W-:Y:S01]  /*18d90*/  STG.E.U16 desc[UR6][R4.64], R0 ;  /* 0x0000000004007986 */ /* 0x0005e2000c101506 */
[----:B------:R-:W-:-:S02]  /*18da0*/  IMAD R35, R73, 0x5c, RZ ;  /* 0x0000005c49237824 */ /* 0x000fc400078e02ff */
[----:B------:R-:W-:Y:S01]  /*18db0*/  LEA.HI.X.SX32 R9, R3, R15, 0x1, P5 ;  /* 0x0000000f03097211 */ /* 0x000fe200028f0eff */
[----:B------:R-:W-:Y:S01]  /*18dc0*/  IMAD R3, R73, 0x2d, RZ ;  /* 0x0000002d49037824 */ /* 0x000fe200078e02ff */
[-C--:B------:R-:W-:Y:S01]  /*18dd0*/  IADD3 R16, P4, R85, R14.reuse, RZ ;  /* 0x0000000e55107210 */ /* 0x080fe20007f9e0ff */
[----:B------:R-:W-:Y:S01]  /*18de0*/  IMAD R81, R73, 0x5e, RZ ;  /* 0x0000005e49517824 */ /* 0x000fe200078e02ff */
[----:B------:R3:W-:Y:S01]  /*18df0*/  STG.E.U16 desc[UR6][R18.64], R37 ;  /* 0x0000002512007986 */ /* 0x0007e2000c101506 */
[----:B--2---:R-:W-:Y:S02]  /*18e00*/  PRMT R5, R37, 0x7632, R5 ;  /* 0x0000763225057816 */ /* 0x004fe40000000005 */
[----:B------:R-:W-:-:S03]  /*18e10*/  IADD3 R4, P5, R87, R14, RZ ;  /* 0x0000000e57047210 */ /* 0x000fc60007fbe0ff */
[----:B------:R2:W-:Y:S01]  /*18e20*/  STG.E.U16 desc[UR6][R8.64], R5 ;  /* 0x0000000508007986 */ /* 0x0005e2000c101506 */
[-C--:B---3--:R-:W-:Y:S02]  /*18e30*/  IADD3 R18, P6, R35, R14.reuse, RZ ;  /* 0x0000000e23127210 */ /* 0x088fe40007fde0ff */
[-C--:B------:R-:W-:Y:S01]  /*18e40*/  LEA.HI.X.SX32 R17, R101, R15.reuse, 0x1, P4 ;  /* 0x0000000f65117211 */ /* 0x080fe200020f0eff */
[----:B------:R-:W-:Y:S01]  /*18e50*/  IMAD R75, R73, 0x62, RZ ;  /* 0x00000062494b7824 */ /* 0x000fe200078e02ff */
[----:B------:R-:W-:Y:S02]  /*18e60*/  PRMT R0, R38, 0x7632, R0 ;  /* 0x0000763226007816 */ /* 0x000fe40000000000 */
[-C--:B------:R-:W-:Y:S02]  /*18e70*/  LEA.HI.X.SX32 R19, R25, R15.reuse, 0x1, P6 ;  /* 0x0000000f19137211 */ /* 0x080fe400030f0eff */
[-C--:B--2---:R-:W-:Y:S01]  /*18e80*/  LEA.HI.X.SX32 R5, R3, R15.reuse, 0x1, P5 ;  /* 0x0000000f03057211 */ /* 0x084fe200028f0eff */
[----:B------:R-:W-:Y:S01]  /*18e90*/  IMAD R3, R73, 0x2f, RZ ;  /* 0x0000002f49037824 */ /* 0x000fe200078e02ff */
[----:B------:R-:W-:Y:S01]  /*18ea0*/  IADD3 R8, P5, R81, R14, RZ ;  /* 0x0000000e51087210 */ /* 0x000fe20007fbe0ff */
[----:B------:R-:W-:Y:S01]  /*18eb0*/  IMAD R37, R73, 0x60, RZ ;  /* 0x0000006049257824 */ /* 0x000fe200078e02ff */
[----:B------:R-:W-:Y:S02]  /*18ec0*/  STG.E.U16 desc[UR6][R16.64], R38 ;  /* 0x0000002610007986 */ /* 0x000fe4000c101506 */
[----:B------:R-:W-:Y:S01]  /*18ed0*/  LEA.HI.X.SX32 R9, R3, R15, 0x1, P5 ;  /* 0x0000000f03097211 */ /* 0x000fe200028f0eff */
[----:B------:R-:W-:Y:S01]  /*18ee0*/  IMAD R3, R73, 0x31, RZ ;  /* 0x0000003149037824 */ /* 0x000fe200078e02ff */
[----:B------:R2:W-:Y:S01]  /*18ef0*/  STG.E.U16 desc[UR6][R4.64], R0 ;  /* 0x0000000004007986 */ /* 0x0005e2000c101506 */
[----:B------:R-:W-:-:S03]  /*18f00*/  PRMT R6, R39, 0x7632, R6 ;  /* 0x0000763227067816 */ /* 0x000fc60000000006 */
[----:B------:R3:W-:Y:S01]  /*18f10*/  STG.E.U16 desc[UR6][R18.64], R39 ;  /* 0x0000002712007986 */ /* 0x0007e2000c101506 */
[-C--:B------:R-:W-:Y:S01]  /*18f20*/  IADD3 R20, P4, R37, R14.reuse, RZ ;  /* 0x0000000e25147210 */ /* 0x080fe20007f9e0ff */
[----:B------:R-:W-:Y:S01]  /*18f30*/  IMAD R27, R73, 0x64, RZ ;  /* 0x00000064491b7824 */ /* 0x000fe200078e02ff */
[----:B--2---:R-:W-:Y:S01]  /*18f40*/  IADD3 R4, P5, R75, R14, RZ ;  /* 0x0000000e4b047210 */ /* 0x004fe20007fbe0ff */
[----:B---3--:R-:W-:-:S03]  /*18f50*/  IMAD R39, R73, 0x66, RZ ;  /* 0x0000006649277824 */ /* 0x008fc600078e02ff */
[-C--:B------:R-:W-:Y:S01]  /*18f60*/  LEA.HI.X.SX32 R5, R3, R15.reuse, 0x1, P5 ;  /* 0x0000000f03057211 */ /* 0x080fe200028f0eff */
[----:B------:R2:W-:Y:S01]  /*18f70*/  STG.E.U16 desc[UR6][R8.64], R6 ;  /* 0x0000000608007986 */ /* 0x0005e2000c101506 */
[----:B------:R-:W-:Y:S01]  /*18f80*/  IMAD R3, R73, 0x33, RZ ;  /* 0x0000003349037824 */ /* 0x000fe200078e02ff */
[----:B------:R-:W-:Y:S01]  /*18f90*/  LEA.HI.X.SX32 R21, R103, R15, 0x1, P4 ;  /* 0x0000000f67157211 */ /* 0x000fe200020f0eff */
[C---:B------:R-:W-:Y:S01]  /*18fa0*/  IMAD R29, R73.reuse, 0x68, RZ ;  /* 0x00000068491d7824 */ /* 0x040fe200078e02ff */
[----:B------:R-:W-:Y:S01]  /*18fb0*/  PRMT R0, R44, 0x7632, R0 ;  /* 0x000076322c007816 */ /* 0x000fe20000000000 */
[----:B------:R-:W-:Y:S01]  /*18fc0*/  IMAD R31, R73, 0x6a, RZ ;  /* 0x0000006a491f7824 */ /* 0x000fe200078e02ff */
[-C--:B------:R-:W-:Y:S01]  /*18fd0*/  IADD3 R16, P6, R27, R14.reuse, RZ ;  /* 0x0000000e1b107210 */ /* 0x080fe20007fde0ff */
[----:B------:R3:W-:Y:S01]  /*18fe0*/  STG.E.U16 desc[UR6][R20.64], R44 ;  /* 0x0000002c14007986 */ /* 0x0007e2000c101506 */
[C---:B------:R-:W-:Y:S01]  /*18ff0*/  IMAD R19, R73.reuse, 0x6c, RZ ;  /* 0x0000006c49137824 */ /* 0x040fe200078e02ff */
[----:B------:R-:W-:Y:S01]  /*19000*/  PRMT R22, R42, 0x7632, R22 ;  /* 0x000076322a167816 */ /* 0x000fe20000000016 */
[----:B------:R-:W-:Y:S01]  /*19010*/  IMAD R33, R73, 0x6e, RZ ;  /* 0x0000006e49217824 */ /* 0x000fe200078e02ff */
[----:B------:R-:W4:Y:S01]  /*19020*/  LDC R18, c[0x0][0x278] ;  /* 0x00009e00ff127b82 */ /* 0x000f220000000800 */
[----:B--2---:R-:W-:-:S02]  /*19030*/  IADD3 R8, P5, R39, R14, RZ ;  /* 0x0000000e27087210 */ /* 0x004fc40007fbe0ff */
[-C--:B------:R-:W-:Y:S02]  /*19040*/  IADD3 R98, P4, R29, R14.reuse, RZ ;  /* 0x0000000e1d627210 */ /* 0x080fe40007f9e0ff */
[-C--:B------:R-:W-:Y:S01]  /*19050*/  LEA.HI.X.SX32 R9, R3, R15.reuse, 0x1, P5 ;  /* 0x0000000f03097211 */ /* 0x080fe200028f0eff */
[----:B------:R-:W-:Y:S01]  /*19060*/  IMAD R3, R73, 0x35, RZ ;  /* 0x0000003549037824 */ /* 0x000fe200078e02ff */
[-C--:B------:R-:W-:Y:S01]  /*19070*/  LEA.HI.X.SX32 R17, R105, R15.reuse, 0x1, P6 ;  /* 0x0000000f69117211 */ /* 0x080fe200030f0eff */
[----:B------:R2:W-:Y:S01]  /*19080*/  STG.E.U16 desc[UR6][R4.64], R0 ;  /* 0x0000000004007986 */ /* 0x0005e2000c101506 */
[----:B---3--:R-:W-:Y:S01]  /*19090*/  IADD3 R20, P5, R31, R14, RZ ;  /* 0x0000000e1f147210 */ /* 0x008fe20007fbe0ff */
[----:B------:R-:W-:Y:S01]  /*190a0*/  IMAD R23, R73, 0x70, RZ ;  /* 0x0000007049177824 */ /* 0x000fe200078e02ff */
[-C--:B------:R-:W-:Y:S01]  /*190b0*/  LEA.HI.X.SX32 R99, R107, R15.reuse, 0x1, P4 ;  /* 0x0000000f6b637211 */ /* 0x080fe200020f0eff */
[----:B------:R-:W-:Y:S01]  /*190c0*/  IMAD R25, R73, 0x72, RZ ;  /* 0x0000007249197824 */ /* 0x000fe200078e02ff */
[----:B------:R-:W-:Y:S01]  /*190d0*/  LEA.HI.X.SX32 R21, R3, R15, 0x1, P5 ;  /* 0x0000000f03157211 */ /* 0x000fe200028f0eff */
[----:B------:R3:W-:Y:S01]  /*190e0*/  STG.E.U16 desc[UR6][R16.64], R45 ;  /* 0x0000002d10007986 */ /* 0x0007e2000c101506 */
[----:B------:R-:W0:Y:S01]  /*190f0*/  LDC R105, c[0x0][0x278] ;  /* 0x00009e00ff697b82 */ /* 0x000e220000000800 */
[----:B--2---:R-:W-:-:S02]  /*19100*/  PRMT R5, R45, 0x7632, R5 ;  /* 0x000076322d057816 */ /* 0x004fc40000000005 */
[----:B------:R-:W-:Y:S01]  /*19110*/  PRMT R0, R46, 0x7632, R0 ;  /* 0x000076322e007816 */ /* 0x000fe20000000000 */
[----:B------:R-:W-:-:S04]  /*19120*/  IMAD R3, R73, 0x37, RZ ;  /* 0x0000003749037824 */ /* 0x000fc800078e02ff */
[----:B------:R-:W2:Y:S01]  /*19130*/  LDC R6, c[0x0][0x278] ;  /* 0x00009e00ff067b82 */ /* 0x000ea20000000800 */
[----:B------:R1:W-:Y:S01]  /*19140*/  STG.E.U16 desc[UR6][R8.64], R5 ;  /* 0x0000000508007986 */ /* 0x0003e2000c101506 */
[----:B---3--:R-:W-:-:S03]  /*19150*/  IADD3 R16, P6, R19, R14, RZ ;  /* 0x0000000e13107210 */ /* 0x008fc60007fde0ff */
[----:B------:R-:W-:Y:S04]  /*19160*/  STG.E.U16 desc[UR6][R98.64], R46 ;  /* 0x0000002e62007986 */ /* 0x000fe8000c101506 */
[----:B------:R3:W-:Y:S01]  /*19170*/  STG.E.U16 desc[UR6][R20.64], R0 ;  /* 0x0000000014007986 */ /* 0x0007e2000c101506 */
[-C--:B------:R-:W-:Y:S02]  /*19180*/  LEA.HI.X.SX32 R17, R109, R15.reuse, 0x1, P6 ;  /* 0x0000000f6d117211 */ /* 0x080fe400030f0eff */
[-C--:B-1----:R-:W-:Y:S02]  /*19190*/  IADD3 R8, P5, R33, R14.reuse, RZ ;  /* 0x0000000e21087210 */ /* 0x082fe40007fbe0ff */
[----:B------:R-:W-:Y:S02]  /*191a0*/  PRMT R4, R47, 0x7632, R4 ;  /* 0x000076322f047816 */ /* 0x000fe40000000004 */
[----:B------:R-:W-:Y:S01]  /*191b0*/  LEA.HI.X.SX32 R9, R3, R15, 0x1, P5 ;  /* 0x0000000f03097211 */ /* 0x000fe200028f0eff */
[----:B---3--:R-:W1:Y:S01]  /*191c0*/  LDC R0, c[0x0][0x278] ;  /* 0x00009e00ff007b82 */ /* 0x008e620000000800 */
[----:B------:R-:W-:Y:S01]  /*191d0*/  STG.E.U16 desc[UR6][R16.64], R47 ;  /* 0x0000002f10007986 */ /* 0x000fe2000c101506 */
[----:B------:R-:W-:Y:S01]  /*191e0*/  IMAD R5, R73, 0x74, RZ ;  /* 0x0000007449057824 */ /* 0x000fe200078e02ff */
[-C--:B------:R-:W-:Y:S01]  /*191f0*/  IADD3 R44, P4, R23, R14.reuse, RZ ;  /* 0x0000000e172c7210 */ /* 0x080fe20007f9e0ff */
[----:B------:R-:W-:Y:S01]  /*19200*/  IMAD R3, R73, 0x39, RZ ;  /* 0x0000003949037824 */ /* 0x000fe200078e02ff */
[----:B------:R3:W-:Y:S01]  /*19210*/  STG.E.U16 desc[UR6][R8.64], R4 ;  /* 0x0000000408007986 */ /* 0x0007e2000c101506 */
[-C--:B------:R-:W-:Y:S01]  /*19220*/  IADD3 R98, P5, R25, R14.reuse, RZ ;  /* 0x0000000e19627210 */ /* 0x080fe20007fbe0ff */
[----:B------:R-:W-:Y:S01]  /*19230*/  IMAD R21, R73, 0x76, RZ ;  /* 0x0000007649157824 */ /* 0x000fe200078e02ff */
[----:B------:R-:W-:-:S02]  /*19240*/  IADD3 R102, P6, R5, R14, RZ ;  /* 0x0000000e05667210 */ /* 0x000fc40007fde0ff */
[-C--:B------:R-:W-:Y:S02]  /*19250*/  LEA.HI.X.SX32 R45, R111, R15.reuse, 0x1, P4 ;  /* 0x0000000f6f2d7211 */ /* 0x080fe400020f0eff */
[-C--:B------:R-:W-:Y:S01]  /*19260*/  LEA.HI.X.SX32 R99, R3, R15.reuse, 0x1, P5 ;  /* 0x0000000f03637211 */ /* 0x080fe200028f0eff */
[----:B---3--:R-:W3:Y:S01]  /*19270*/  LDC R4, c[0x0][0x278] ;  /* 0x00009e00ff047b82 */ /* 0x008ee20000000800 */
[C---:B------:R-:W-:Y:S01]  /*19280*/  IMAD R17, R73.reuse, 0x3b, RZ ;  /* 0x0000003b49117824 */ /* 0x040fe200078e02ff */
[----:B------:R-:W-:Y:S01]  /*19290*/  PRMT R3, R40, 0x7632, R3 ;  /* 0x0000763228037816 */ /* 0x000fe20000000003 */
[----:B------:R-:W-:Y:S01]  /*192a0*/  IMAD R13, R73, 0x78, RZ ;  /* 0x00000078490d7824 */ /* 0x000fe200078e02ff */
[----:B------:R-:W-:Y:S01]  /*192b0*/  IADD3 R46, P5, R21, R14, RZ ;  /* 0x0000000e152e7210 */ /* 0x000fe20007fbe0ff */
[----:B------:R-:W-:Y:S01]  /*192c0*/  IMAD R9, R73, 0x7a, RZ ;  /* 0x0000007a49097824 */ /* 0x000fe200078e02ff */
[-C--:B------:R-:W-:Y:S01]  /*192d0*/  LEA.HI.X.SX32 R103, R113, R15.reuse, 0x1, P6 ;  /* 0x0000000f71677211 */ /* 0x080fe200030f0eff */
[----:B------:R4:W-:Y:S01]  /*192e0*/  STG.E.U16 desc[UR6][R44.64], R40 ;  /* 0x000000282c007986 */ /* 0x0009e2000c101506 */
[----:B------:R-:W-:Y:S01]  /*192f0*/  PRMT R16, R41, 0x7632, R16 ;  /* 0x0000763229107816 */ /* 0x000fe20000000010 */
[----:B------:R-:W2:Y:S01]  /*19300*/  LDC R8, c[0x0][0x278] ;  /* 0x00009e00ff087b82 */ /* 0x000ea20000000800 */
[----:B------:R-:W-:Y:S01]  /*19310*/  LEA.HI.X.SX32 R47, R17, R15, 0x1, P5 ;  /* 0x0000000f112f7211 */ /* 0x000fe200028f0eff */
[----:B------:R0:W-:Y:S01]  /*19320*/  STG.E.U16 desc[UR6][R98.64], R3 ;  /* 0x0000000362007986 */ /* 0x0001e2000c101506 */
[----:B------:R-:W-:-:S03]  /*19330*/  IMAD R17, R73, 0x3d, RZ ;  /* 0x0000003d49117824 */ /* 0x000fc600078e02ff */
[----:B------:R1:W-:Y:S01]  /*19340*/  STG.E.U16 desc[UR6][R102.64], R41 ;  /* 0x0000002966007986 */ /* 0x0003e2000c101506 */
[-C--:B----4-:R-:W-:Y:S02]  /*19350*/  IADD3 R40, P4, R13, R14.reuse, RZ ;  /* 0x0000000e0d287210 */ /* 0x090fe40007f9e0ff */
[-C--:B------:R-:W-:Y:S01]  /*19360*/  IADD3 R44, P5, R9, R14.reuse, RZ ;  /* 0x0000000e092c7210 */ /* 0x080fe20007fbe0ff */
[----:B0-----:R-:W-:Y:S01]  /*19370*/  IMAD R3, R73, 0x7c, RZ ;  /* 0x0000007c49037824 */ /* 0x001fe200078e02ff */
[----:B------:R0:W-:Y:S02]  /*19380*/  STG.E.U16 desc[UR6][R46.64], R16 ;  /* 0x000000102e007986 */ /* 0x0001e4000c101506 */
[-C--:B------:R-:W-:Y:S01]  /*19390*/  LEA.HI.X.SX32 R45, R17, R15.reuse, 0x1, P5 ;  /* 0x0000000f112d7211 */ /* 0x080fe200028f0eff */
[----:B-1----:R-:W-:Y:S01]  /*193a0*/  IMAD R103, R0, 0x82, RZ ;  /* 0x0000008200677824 */ /* 0x002fe200078e02ff */
[----:B------:R-:W-:Y:S01]  /*193b0*/  LEA.HI.X.SX32 R41, R115, R15, 0x1, P4 ;  /* 0x0000000f73297211 */ /* 0x000fe200020f0eff */
[----:B------:R-:W1:Y:S01]  /*193c0*/  LDC R0, c[0x0][0x278] ;  /* 0x00009e00ff007b82 */ /* 0x000e620000000800 */
[----:B------:R-:W-:Y:S01]  /*193d0*/  IADD3 R98, P6, R3, R14, RZ ;  /* 0x0000000e03627210 */ /* 0x000fe20007fde0ff */
[----:B------:R-:W-:-:S06]  /*193e0*/  IMAD R17, R73, 0x7e, RZ ;  /* 0x0000007e49117824 */ /* 0x000fcc00078e02ff */
[----:B0-----:R-:W0:Y:S01]  /*193f0*/  LDC R16, c[0x0][0x278] ;  /* 0x00009e00ff107b82 */ /* 0x001e220000000800 */
[----:B------:R-:W-:Y:S01]  /*19400*/  LEA.HI.X.SX32 R99, R117, R15, 0x1, P6 ;  /* 0x0000000f75637211 */ /* 0x000fe200030f0eff */
[----:B------:R4:W-:Y:S01]  /*19410*/  STG.E.U16 desc[UR6][R40.64], R42 ;  /* 0x0000002a28007986 */ /* 0x0009e2000c101506 */
[C---:B------:R-:W-:Y:S01]  /*19420*/  LEA R47, R73.reuse, -R73, 0x6 ;  /* 0x80000049492f7211 */ /* 0x040fe200078e30ff */
[----:B---3--:R-:W-:Y:S01]  /*19430*/  IMAD R107, R4, 0x84, RZ ;  /* 0x00000084046b7824 */ /* 0x008fe200078e02ff */
[----:B------:R-:W-:Y:S01]  /*19440*/  SHF.L.U32 R101, R73, 0x6, RZ ;  /* 0x0000000649657819 */ /* 0x000fe200000006ff */
[----:B------:R3:W-:Y:S01]  /*19450*/  STG.E.U16 desc[UR6][R44.64], R22 ;  /* 0x000000162c007986 */ /* 0x0007e2000c101506 */
[----:B------:R-:W-:Y:S01]  /*19460*/  PRMT R20, R43, 0x7632, R20 ;  /* 0x000076322b147816 */ /* 0x000fe20000000014 */
[----:B------:R-:W1:Y:S02]  /*19470*/  LDC R4, c[0x0][0x278] ;  /* 0x00009e00ff047b82 */ /* 0x000e640000000800 */
[----:B------:R2:W-:Y:S01]  /*19480*/  STG.E.U16 desc[UR6][R98.64], R43 ;  /* 0x0000002b62007986 */ /* 0x0005e2000c101506 */
[----:B----4-:R-:W-:-:S02]  /*19490*/  IADD3 R40, P4, R17, R14, RZ ;  /* 0x0000000e11287210 */ /* 0x010fc40007f9e0ff */
[-C--:B------:R-:W-:Y:S02]  /*194a0*/  LEA R42, P5, R105, R14.reuse, 0x7 ;  /* 0x0000000e692a7211 */ /* 0x080fe400078a38ff */
[----:B------:R-:W-:Y:S02]  /*194b0*/  LEA.HI.X.SX32 R41, R47, R15, 0x1, P4 ;  /* 0x0000000f2f297211 */ /* 0x000fe400020f0eff */
[----:B---3--:R-:W-:Y:S01]  /*194c0*/  LEA R45, R73, R73, 0x6 ;  /* 0x00000049492d7211 */ /* 0x008fe200078e30ff */
[----:B--2---:R-:W-:Y:S01]  /*194d0*/  IMAD R99, R6, 0x86, RZ ;  /* 0x0000008606637824 */ /* 0x004fe200078e02ff */
[-C--:B------:R-:W-:Y:S01]  /*194e0*/  IADD3 R44, P4, R103, R14.reuse, RZ ;  /* 0x0000000e672c7210 */ /* 0x080fe20007f9e0ff */
[----:B------:R-:W2:Y:S01]  /*194f0*/  LDC R6, c[0x0][0x278] ;  /* 0x00009e00ff067b82 */ /* 0x000ea20000000800 */
[-C--:B------:R-:W-:Y:S02]  /*19500*/  LEA.HI.X.SX32 R43, R101, R15.reuse, 0x1, P5 ;  /* 0x0000000f652b7211 */ /* 0x080fe400028f0eff */
[----:B------:R-:W-:Y:S01]  /*19510*/  IADD3 R46, P5, R107, R14, RZ ;  /* 0x0000000e6b2e7210 */ /* 0x000fe20007fbe0ff */
[----:B------:R3:W-:Y:S01]  /*19520*/  STG.E.U16 desc[UR6][R40.64], R20 ;  /* 0x0000001428007986 */ /* 0x0007e2000c101506 */
[----:B------:R-:W-:-:S02]  /*19530*/  LEA.HI.X.SX32 R45, R45, R15, 0x1, P4 ;  /* 0x0000000f2d2d7211 */ /* 0x000fc400020f0eff */
[----:B------:R-:W-:Y:S02]  /*19540*/  PRMT R22, R52, 0x7632, R22 ;  /* 0x0000763234167816 */ /* 0x000fe40000000016 */
[----:B------:R-:W-:Y:S01]  /*19550*/  LEA.HI.X.SX32 R47, R119, R15, 0x1, P5 ;  /* 0x0000000f772f7211 */ /* 0x000fe200028f0eff */
[----:B------:R0:W-:Y:S01]  /*19560*/  STG.E.U16 desc[UR6][R42.64], R52 ;  /* 0x000000342a007986 */ /* 0x0001e2000c101506 */
[----:B------:R-:W-:Y:S01]  /*19570*/  IMAD R101, R8, 0x88, RZ ;  /* 0x0000008808657824 */ /* 0x000fe200078e02ff */
[----:B------:R-:W-:Y:S01]  /*19580*/  PRMT R24, R53, 0x7632, R24 ;  /* 0x0000763235187816 */ /* 0x000fe20000000018 */
[----:B------:R-:W4:Y:S01]  /*19590*/  LDC R8, c[0x0][0x278] ;  /* 0x00009e00ff087b82 */ /* 0x000f220000000800 */
[----:B------:R0:W-:Y:S07]  /*195a0*/  STG.E.U16 desc[UR6][R44.64], R22 ;  /* 0x000000162c007986 */ /* 0x0001ee000c101506 */
[----:B---3--:R-:W3:Y:S01]  /*195b0*/  LDC R20, c[0x0][0x278] ;  /* 0x00009e00ff147b82 */ /* 0x008ee20000000800 */
[----:B------:R1:W-:Y:S01]  /*195c0*/  STG.E.U16 desc[UR6][R46.64], R53 ;  /* 0x000000352e007986 */ /* 0x0003e2000c101506 */
[----:B------:R-:W-:Y:S01]  /*195d0*/  IMAD R41, R73, 0x43, RZ ;  /* 0x0000004349297824 */ /* 0x000fe200078e02ff */
[-C--:B------:R-:W-:Y:S01]  /*195e0*/  IADD3 R40, P5, R99, R14.reuse, RZ ;  /* 0x0000000e63287210 */ /* 0x080fe20007fbe0ff */
[----:B0-----:R-:W-:Y:S01]  /*195f0*/  IMAD R43, R16, 0x8a, RZ ;  /* 0x0000008a102b7824 */ /* 0x001fe200078e02ff */
[----:B------:R-:W-:-:S02]  /*19600*/  IADD3 R42, P4, R101, R14, RZ ;  /* 0x0000000e652a7210 */ /* 0x000fc40007f9e0ff */
[----:B------:R-:W-:Y:S01]  /*19610*/  LEA.HI.X.SX32 R41, R41, R15, 0x1, P5 ;  /* 0x0000000f29297211 */ /* 0x000fe200028f0eff */
[----:B------:R-:W-:Y:S02]  /*19620*/  IMAD R45, R73, 0x45, RZ ;  /* 0x00000045492d7824 */ /* 0x000fe400078e02ff */
[----:B-1----:R-:W-:Y:S01]  /*19630*/  IMAD R53, R0, 0x8e, RZ ;  /* 0x0000008e00357824 */ /* 0x002fe200078e02ff */
[----:B------:R-:W0:Y:S01]  /*19640*/  LDC R16, c[0x0][0x278] ;  /* 0x00009e00ff107b82 */ /* 0x000e220000000800 */
[----:B------:R-:W-:Y:S01]  /*19650*/  IADD3 R44, P5, R43, R14, RZ ;  /* 0x0000000e2b2c7210 */ /* 0x000fe20007fbe0ff */
[----:B------:R-:W-:-:S06]  /*19660*/  IMAD R47, R18, 0x8c, RZ ;  /* 0x0000008c122f7824 */ /* 0x000fcc00078e02ff */
[----:B------:R-:W1:Y:S01]  /*19670*/  LDC R0, c[0x0][0x278] ;  /* 0x00009e00ff007b82 */ /* 0x000e620000000800 */
[-C--:B------:R-:W-:Y:S01]  /*19680*/  LEA.HI.X.SX32 R43, R121, R15.reuse, 0x1, P4 ;  /* 0x0000000f792b7211 */ /* 0x080fe200020f0eff */
[----:B------:R-:W-:Y:S01]  /*19690*/  IMAD R99, R4, 0x90, RZ ;  /* 0x0000009004637824 */ /* 0x000fe200078e02ff */
[----:B------:R2:W-:Y:S01]  /*196a0*/  STG.E.U16 desc[UR6][R40.64], R24 ;  /* 0x0000001828007986 */ /* 0x0005e2000c101506 */
[----:B------:R-:W-:Y:S02]  /*196b0*/  IADD3 R46, P6, R47, R14, RZ ;  /* 0x0000000e2f2e7210 */ /* 0x000fe40007fde0ff */
[-C--:B------:R-:W-:Y:S02]  /*196c0*/  LEA.HI.X.SX32 R45, R45, R15.reuse, 0x1, P5 ;  /* 0x0000000f2d2d7211 */ /* 0x080fe400028f0eff */
[----:B------:R-:W0:Y:S01]  /*196d0*/  LDC R18, c[0x0][0x278] ;  /* 0x00009e00ff127b82 */ /* 0x000e220000000800 */
[----:B------:R-:W-:Y:S01]  /*196e0*/  PRMT R22, R54, 0x7632, R22 ;  /* 0x0000763236167816 */ /* 0x000fe20000000016 */
[----:B------:R4:W-:Y:S01]  /*196f0*/  STG.E.U16 desc[UR6][R42.64], R54 ;  /* 0x000000362a007986 */ /* 0x0009e2000c101506 */
[----:B------:R-:W-:Y:S01]  /*19700*/  LEA.HI.X.SX32 R47, R123, R15, 0x1, P6 ;  /* 0x0000000f7b2f7211 */ /* 0x000fe200030f0eff */
[----:B--2---:R-:W-:-:S04]  /*19710*/  IMAD R41, R73, 0x47, RZ ;  /* 0x0000004749297824 */ /* 0x004fc800078e02ff */
[----:B------:R-:W2:Y:S01]  /*19720*/  LDC R4, c[0x0][0x278] ;  /* 0x00009e00ff047b82 */ /* 0x000ea20000000800 */
[-C--:B------:R-:W-:Y:S01]  /*19730*/  IADD3 R40, P5, R53, R14.reuse, RZ ;  /* 0x0000000e35287210 */ /* 0x080fe20007fbe0ff */
[----:B------:R3:W-:Y:S01]  /*19740*/  STG.E.U16 desc[UR6][R44.64], R22 ;  /* 0x000000162c007986 */ /* 0x0007e2000c101506 */
[----:B----4-:R-:W-:Y:S01]  /*19750*/  IMAD R43, R6, 0x92, RZ ;  /* 0x00000092062b7824 */ /* 0x010fe200078e02ff */
[-C--:B------:R-:W-:Y:S01]  /*19760*/  IADD3 R42, P4, R99, R14.reuse, RZ ;  /* 0x0000000e632a7210 */ /* 0x080fe20007f9e0ff */
[----:B---3--:R-:W-:Y:S01]  /*19770*/  IMAD R53, R20, 0x94, RZ ;  /* 0x0000009414357824 */ /* 0x008fe200078e02ff */
[----:B------:R-:W-:Y:S02]  /*19780*/  LEA.HI.X.SX32 R41, R41, R15, 0x1, P5 ;  /* 0x0000000f29297211 */ /* 0x000fe400028f0eff */
[----:B------:R-:W3:Y:S01]  /*19790*/  LDC R6, c[0x0][0x278] ;  /* 0x00009e00ff067b82 */ /* 0x000ee20000000800 */
[----:B------:R-:W-:Y:S02]  /*197a0*/  PRMT R26, R55, 0x7632, R26 ;  /* 0x00007632371a7816 */ /* 0x000fe4000000001a */
[----:B------:R-:W-:-:S02]  /*197b0*/  IADD3 R44, P5, R43, R14, RZ ;  /* 0x0000000e2b2c7210 */ /* 0x000fc40007fbe0ff */
[----:B------:R-:W-:Y:S01]  /*197c0*/  LEA.HI.X.SX32 R43, R125, R15, 0x1, P4 ;  /* 0x0000000f7d2b7211 */ /* 0x000fe200020f0eff */
[----:B------:R4:W-:Y:S02]  /*197d0*/  STG.E.U16 desc[UR6][R46.64], R55 ;  /* 0x000000372e007986 */ /* 0x0009e4000c101506 */
[----:B------:R-:W3:Y:S01]  /*197e0*/  LDC R20, c[0x0][0x278] ;  /* 0x00009e00ff147b82 */ /* 0x000ee20000000800 */
[----:B------:R-:W-:Y:S01]  /*197f0*/  IMAD R45, R73, 0x49, RZ ;  /* 0x00000049492d7824 */ /* 0x000fe200078e02ff */
[----:B------:R-:W-:Y:S01]  /*19800*/  STG.E.U16 desc[UR6][R40.64], R26 ;  /* 0x0000001a28007986 */ /* 0x000fe2000c101506 */
[----:B------:R-:W-:-:S03]  /*19810*/  PRMT R22, R48, 0x7632, R22 ;  /* 0x0000763230167816 */ /* 0x000fc60000000016 */
[----:B------:R1:W-:Y:S01]  /*19820*/  STG.E.U16 desc[UR6][R42.64], R48 ;  /* 0x000000302a007986 */ /* 0x0003e2000c101506 */
[----:B----4-:R-:W-:Y:S01]  /*19830*/  IADD3 R46, P6, R53, R14, RZ ;  /* 0x0000000e352e7210 */ /* 0x010fe20007fde0ff */
[----:B------:R-:W-:Y:S02]  /*19840*/  IMAD R53, R8, 0x96, RZ ;  /* 0x0000009608357824 */ /* 0x000fe400078e02ff */
[----:B------:R-:W4:Y:S01]  /*19850*/  LDC R8, c[0x0][0x278] ;  /* 0x00009e00ff087b82 */ /* 0x000f220000000800 */
[-C--:B------:R-:W-:Y:S01]  /*19860*/  LEA.HI.X.SX32 R45, R45, R15.reuse, 0x1, P5 ;  /* 0x0000000f2d2d7211 */ /* 0x080fe200028f0eff */
[----:B-1----:R-:W-:Y:S01]  /*19870*/  IMAD R43, R0, 0x9a, RZ ;  /* 0x0000009a002b7824 */ /* 0x002fe200078e02ff */
[----:B------:R-:W-:-:S05]  /*19880*/  LEA.HI.X.SX32 R47, R127, R15, 0x1, P6 ;  /* 0x0000000f7f2f7211 */ /* 0x000fca00030f0eff */
[----:B------:R-:W1:Y:S01]  /*19890*/  LDC R0, c[0x0][0x278] ;  /* 0x00009e00ff007b82 */ /* 0x000e620000000800 */
[----:B------:R2:W-:Y:S01]  /*198a0*/  STG.E.U16 desc[UR6][R44.64], R22 ;  /* 0x000000162c007986 */ /* 0x0005e2000c101506 */
[----:B0-----:R-:W-:Y:S01]  /*198b0*/  IMAD R55, R16, 0x98, RZ ;  /* 0x0000009810377824 */ /* 0x001fe200078e02ff */
[-C--:B------:R-:W-:Y:S01]  /*198c0*/  IADD3 R40, P5, R53, R14.reuse, RZ ;  /* 0x0000000e35287210 */ /* 0x080fe20007fbe0ff */
[----:B------:R-:W-:Y:S01]  /*198d0*/  IMAD R41, R73, 0x4b, RZ ;  /* 0x0000004b49297824 */ /* 0x000fe200078e02ff */
[----:B------:R0:W-:Y:S01]  /*198e0*/  STG.E.U16 desc[UR6][R46.64], R49 ;  /* 0x000000312e007986 */ /* 0x0001e2000c101506 */
[----:B------:R-:W-:Y:S02]  /*198f0*/  PRMT R24, R49, 0x7632, R24 ;  /* 0x0000763231187816 */ /* 0x000fe40000000018 */
[----:B------:R-:W1:Y:S01]  /*19900*/  LDC R16, c[0x0][0x278] ;  /* 0x00009e00ff107b82 */ /* 0x000e620000000800 */
[----:B------:R-:W-:Y:S02]  /*19910*/  IADD3 R42, P4, R55, R14, RZ ;  /* 0x0000000e372a7210 */ /* 0x000fe40007f9e0ff */
[----:B------:R-:W-:Y:S01]  /*19920*/  LEA.HI.X.SX32 R41, R41, R15, 0x1, P5 ;  /* 0x0000000f29297211 */ /* 0x000fe200028f0eff */
[----:B--2---:R-:W-:-:S02]  /*19930*/  IMAD R45, R73, 0x4d, RZ ;  /* 0x0000004d492d7824 */ /* 0x004fc400078e02ff */
[----:B0-----:R-:W-:Y:S02]  /*19940*/  IMAD R47, R18, 0x9c, RZ ;  /* 0x0000009c122f7824 */ /* 0x001fe400078e02ff */
[----:B------:R-:W-:Y:S01]  /*19950*/  IMAD R49, R4, 0x9e, RZ ;  /* 0x0000009e04317824 */ /* 0x000fe200078e02ff */
[-C--:B------:R-:W-:Y:S01]  /*19960*/  IADD3 R44, P5, R43, R14.reuse, RZ ;  /* 0x0000000e2b2c7210 */ /* 0x080fe20007fbe0ff */
[----:B------:R-:W0:Y:S01]  /*19970*/  LDC R4, c[0x0][0x278] ;  /* 0x00009e00ff047b82 */ /* 0x000e220000000800 */
[-C--:B------:R-:W-:Y:S01]  /*19980*/  IADD3 R46, P6, R47, R14.reuse, RZ ;  /* 0x0000000e2f2e7210 */ /* 0x080fe20007fde0ff */
[----:B------:R2:W-:Y:S01]  /*19990*/  STG.E.U16 desc[UR6][R40.64], R24 ;  /* 0x0000001828007986 */ /* 0x0005e2000c101506 */
[-C--:B------:R-:W-:Y:S01]  /*199a0*/  LEA.HI.X.SX32 R43, R95, R15.reuse, 0x1, P4 ;  /* 0x0000000f5f2b7211 */ /* 0x080fe200020f0eff */
[----:B---3--:R-:W-:Y:S01]  /*199b0*/  IMAD R53, R6, 0xa0, RZ ;  /* 0x000000a006357824 */ /* 0x008fe200078e02ff */
[-C--:B------:R-:W-:Y:S02]  /*199c0*/  LEA.HI.X.SX32 R45, R45, R15.reuse, 0x1, P5 ;  /* 0x0000000f2d2d7211 */ /* 0x080fe400028f0eff */
[----:B------:R-:W-:Y:S01]  /*199d0*/  PRMT R22, R50, 0x7632, R22 ;  /* 0x0000763232167816 */ /* 0x000fe20000000016 */
[----:B------:R-:W3:Y:S01]  /*199e0*/  LDC R6, c[0x0][0x278] ;  /* 0x00009e00ff067b82 */ /* 0x000ee20000000800 */
[----:B------:R-:W-:Y:S01]  /*199f0*/  LEA.HI.X.SX32 R47, R97, R15, 0x1, P6 ;  /* 0x0000000f612f7211 */ /* 0x000fe200030f0eff */
[----:B------:R4:W-:Y:S01]  /*19a00*/  STG.E.U16 desc[UR6][R42.64], R50 ;  /* 0x000000322a007986 */ /* 0x0009e2000c101506 */
[----:B--2---:R-:W-:Y:S01]  /*19a10*/  IADD3 R40, P5, R49, R14, RZ ;  /* 0x0000000e31287210 */ /* 0x004fe20007fbe0ff */
[----:B------:R-:W-:-:S04]  /*19a20*/  IMAD R49, R20, 0xa4, RZ ;  /* 0x000000a414317824 */ /* 0x000fc800078e02ff */
[----:B------:R-:W2:Y:S01]  /*19a30*/  LDC R18, c[0x0][0x278] ;  /* 0x00009e00ff127b82 */ /* 0x000ea20000000800 */
[----:B------:R1:W-:Y:S01]  /*19a40*/  STG.E.U16 desc[UR6][R44.64], R22 ;  /* 0x000000162c007986 */ /* 0x0003e2000c101506 */
[----:B------:R-:W-:-:S03]  /*19a50*/  IMAD R41, R73, 0x4f, RZ ;  /* 0x0000004f49297824 */ /* 0x000fc600078e02ff */
[----:B------:R1:W-:Y:S01]  /*19a60*/  STG.E.U16 desc[UR6][R46.64], R51 ;  /* 0x000000332e007986 */ /* 0x0003e2000c101506 */
[----:B----4-:R-:W-:Y:S01]  /*19a70*/  IMAD R43, R8, 0xa2, RZ ;  /* 0x000000a2082b7824 */ /* 0x010fe200078e02ff */
[-C--:B------:R-:W-:Y:S01]  /*19a80*/  IADD3 R42, P4, R53, R14.reuse, RZ ;  /* 0x0000000e352a7210 */ /* 0x080fe20007f9e0ff */
[----:B------:R-:W4:Y:S01]  /*19a90*/  LDC R8, c[0x0][0x278] ;  /* 0x00009e00ff087b82 */ /* 0x000f220000000800 */
[----:B------:R-:W-:Y:S02]  /*19aa0*/  LEA.HI.X.SX32 R41, R41, R15, 0x1, P5 ;  /* 0x0000000f29297211 */ /* 0x000fe400028f0eff */
[----:B------:R-:W-:Y:S02]  /*19ab0*/  PRMT R26, R51, 0x7632, R26 ;  /* 0x00007632331a7816 */ /* 0x000fe4000000001a */
[----:B-1----:R-:W-:-:S03]  /*19ac0*/  IADD3 R44, P5, R43, R14, RZ ;  /* 0x0000000e2b2c7210 */ /* 0x002fc60007fbe0ff */
[----:B------:R-:W1:Y:S01]  /*19ad0*/  LDC R20, c[0x0][0x278] ;  /* 0x00009e00ff147b82 */ /* 0x000e620000000800 */
[----:B------:R-:W-:Y:S01]  /*19ae0*/  IADD3 R46, P6, R49, R14, RZ ;  /* 0x0000000e312e7210 */ /* 0x000fe20007fde0ff */
[----:B------:R-:W-:Y:S01]  /*19af0*/  IMAD R49, R0, 0xa6, RZ ;  /* 0x000000a600317824 */ /* 0x000fe200078e02ff */
[----:B------:R-:W-:-:S05]  /*19b00*/  LEA.HI.X.SX32 R43, R91, R15, 0x1, P4 ;  /* 0x0000000f5b2b7211 */ /* 0x000fca00020f0eff */
[----:B------:R-:W1:Y:S01]  /*19b10*/  LDC R0, c[0x0][0x278] ;  /* 0x00009e00ff007b82 */ /* 0x000e620000000800 */
[----:B------:R-:W-:Y:S01]  /*19b20*/  IMAD R45, R73, 0x51, RZ ;  /* 0x00000051492d7824 */ /* 0x000fe200078e02ff */
[----:B------:R0:W-:Y:S01]  /*19b30*/  STG.E.U16 desc[UR6][R40.64], R26 ;  /* 0x0000001a28007986 */ /* 0x0001e2000c101506 */
[----:B------:R-:W-:-:S03]  /*19b40*/  IMAD R51, R16, 0xa8, RZ ;  /* 0x000000a810337824 */ /* 0x000fc600078e02ff */
[----:B------:R3:W-:Y:S01]  /*19b50*/  STG.E.U16 desc[UR6][R42.64], R60 ;  /* 0x0000003c2a007986 */ /* 0x0007e2000c101506 */
[-C--:B------:R-:W-:Y:S01]  /*19b60*/  LEA.HI.X.SX32 R45, R45, R15.reuse, 0x1, P5 ;  /* 0x0000000f2d2d7211 */ /* 0x080fe200028f0eff */
[----:B------:R-:W1:Y:S01]  /*19b70*/  LDC R16, c[0x0][0x278] ;  /* 0x00009e00ff107b82 */ /* 0x000e620000000800 */
[----:B------:R-:W-:Y:S02]  /*19b80*/  PRMT R22, R60, 0x7632, R22 ;  /* 0x000076323c167816 */ /* 0x000fe40000000016 */
[-C--:B------:R-:W-:Y:S01]  /*19b90*/  LEA.HI.X.SX32 R47, R93, R15.reuse, 0x1, P6 ;  /* 0x0000000f5d2f7211 */ /* 0x080fe200030f0eff */
[----:B0-----:R-:W-:Y:S01]  /*19ba0*/  IMAD R41, R73, 0x53, RZ ;  /* 0x0000005349297824 */ /* 0x001fe200078e02ff */
[-C--:B------:R-:W-:Y:S01]  /*19bb0*/  IADD3 R40, P5, R49, R14.reuse, RZ ;  /* 0x0000000e31287210 */ /* 0x080fe20007fbe0ff */
[----:B---3--:R-:W-:Y:S02]  /*19bc0*/  IMAD R43, R4, 0xaa, RZ ;  /* 0x000000aa042b7824 */ /* 0x008fe400078e02ff */
[----:B------:R-:W0:Y:S01]  /*19bd0*/  LDC R4, c[0x0][0x278] ;  /* 0x00009e00ff047b82 */ /* 0x000e220000000800 */
[-C--:B------:R-:W-:Y:S01]  /*19be0*/  IADD3 R42, P4, R51, R14.reuse, RZ ;  /* 0x0000000e332a7210 */ /* 0x080fe20007f9e0ff */
[----:B------:R3:W-:Y:S01]  /*19bf0*/  STG.E.U16 desc[UR6][R44.64], R22 ;  /* 0x000000162c007986 */ /* 0x0007e2000c101506 */
[----:B------:R-:W-:Y:S01]  /*19c00*/  LEA.HI.X.SX32 R41, R41, R15, 0x1, P5 ;  /* 0x0000000f29297211 */ /* 0x000fe200028f0eff */
[----:B------:R-:W-:Y:S01]  /*19c10*/  IMAD R49, R6, 0xae, RZ ;  /* 0x000000ae06317824 */ /* 0x000fe200078e02ff */
[----:B------:R-:W-:Y:S01]  /*19c20*/  PRMT R24, R61, 0x7632, R24 ;  /* 0x000076323d187816 */ /* 0x000fe20000000018 */
[----:B------:R2:W-:Y:S02]  /*19c30*/  STG.E.U16 desc[UR6][R46.64], R61 ;  /* 0x0000003d2e007986 */ /* 0x0005e4000c101506 */
[----:B------:R-:W0:Y:S01]  /*19c40*/  LDC R6, c[0x0][0x278] ;  /* 0x00009e00ff067b82 */ /* 0x000e220000000800 */
[----:B---3--:R-:W-:-:S02]  /*19c50*/  IADD3 R44, P5, R43, R14, RZ ;  /* 0x0000000e2b2c7210 */ /* 0x008fc40007fbe0ff */
[----:B------:R-:W-:Y:S01]  /*19c60*/  LEA.HI.X.SX32 R43, R83, R15, 0x1, P4 ;  /* 0x0000000f532b7211 */ /* 0x000fe200020f0eff */
[----:B--2---:R-:W-:-:S04]  /*19c70*/  IMAD R47, R18, 0xac, RZ ;  /* 0x000000ac122f7824 */ /* 0x004fc800078e02ff */
[----:B------:R-:W2:Y:S01]  /*19c80*/  LDC R18, c[0x0][0x278] ;  /* 0x00009e00ff127b82 */ /* 0x000ea20000000800 */
[----:B------:R-:W-:Y:S01]  /*19c90*/  IMAD R45, R73, 0x55, RZ ;  /* 0x00000055492d7824 */ /* 0x000fe200078e02ff */
[----:B------:R3:W-:Y:S01]  /*19ca0*/  STG.E.U16 desc[UR6][R40.64], R24 ;  /* 0x0000001828007986 */ /* 0x0007e2000c101506 */
[----:B------:R-:W-:-:S03]  /*19cb0*/  IADD3 R46, P6, R47, R14, RZ ;  /* 0x0000000e2f2e7210 */ /* 0x000fc60007fde0ff */
[----:B------:R1:W-:Y:S01]  /*19cc0*/  STG.E.U16 desc[UR6][R42.64], R62 ;  /* 0x0000003e2a007986 */ /* 0x0003e2000c101506 */
[-C--:B------:R-:W-:Y:S01]  /*19cd0*/  LEA.HI.X.SX32 R45, R45, R15.reuse, 0x1, P5 ;  /* 0x0000000f2d2d7211 */ /* 0x080fe200028f0eff */
[----:B----4-:R-:W-:Y:S01]  /*19ce0*/  IMAD R51, R8, 0xb0, RZ ;  /* 0x000000b008337824 */ /* 0x010fe200078e02ff */
[----:B------:R-:W-:Y:S01]  /*19cf0*/  PRMT R22, R62, 0x7632, R22 ;  /* 0x000076323e167816 */ /* 0x000fe20000000016 */
[----:B------:R-:W4:Y:S01]  /*19d00*/  LDC R8, c[0x0][0x278] ;  /* 0x00009e00ff087b82 */ /* 0x000f220000000800 */
[----:B------:R-:W-:Y:S01]  /*19d10*/  LEA.HI.X.SX32 R47, R89, R15, 0x1, P6 ;  /* 0x0000000f592f7211 */ /* 0x000fe200030f0eff */
[----:B---3--:R-:W-:Y:S01]  /*19d20*/  IMAD R41, R73, 0x57, RZ ;  /* 0x0000005749297824 */ /* 0x008fe200078e02ff */
[----:B------:R-:W-:Y:S01]  /*19d30*/  IADD3 R40, P5, R49, R14, RZ ;  /* 0x0000000e31287210 */ /* 0x000fe20007fbe0ff */
[----:B-1----:R-:W-:-:S04]  /*19d40*/  IMAD R43, R0, 0xb2, RZ ;  /* 0x000000b2002b7824 */ /* 0x002fc800078e02ff */
[----:B------:R-:W1:Y:S01]  /*19d50*/  LDC R0, c[0x0][0x278] ;  /* 0x00009e00ff007b82 */ /* 0x000e620000000800 */
[----:B------:R-:W-:Y:S01]  /*19d60*/  IMAD R49, R20, 0xb4, RZ ;  /* 0x000000b414317824 */ /* 0x000fe200078e02ff */
[----:B------:R3:W-:Y:S01]  /*19d70*/  STG.E.U16 desc[UR6][R44.64], R22 ;  /* 0x000000162c007986 */ /* 0x0007e2000c101506 */
[-C--:B------:R-:W-:Y:S02]  /*19d80*/  IADD3 R42, P4, R51, R14.reuse, RZ ;  /* 0x0000000e332a7210 */ /* 0x080fe40007f9e0ff */
[----:B------:R-:W-:Y:S01]  /*19d90*/  LEA.HI.X.SX32 R41, R41, R15, 0x1, P5 ;  /* 0x0000000f29297211 */ /* 0x000fe200028f0eff */
[----:B------:R0:W-:Y:S01]  /*19da0*/  STG.E.U16 desc[UR6][R46.64], R63 ;  /* 0x0000003f2e007986 */ /* 0x0001e2000c101506 */
[----:B------:R-:W-:Y:S01]  /*19db0*/  PRMT R26, R63, 0x7632, R26 ;  /* 0x000076323f1a7816 */ /* 0x000fe2000000001a */
[----:B------:R-:W4:Y:S01]  /*19dc0*/  LDC R20, c[0x0][0x278] ;  /* 0x00009e00ff147b82 */ /* 0x000f220000000800 */
[----:B---3--:R-:W-:Y:S01]  /*19dd0*/  IMAD R45, R73, 0x59, RZ ;  /* 0x00000059492d7824 */ /* 0x008fe200078e02ff */
[----:B------:R-:W-:-:S02]  /*19de0*/  IADD3 R44, P5, R43, R14, RZ ;  /* 0x0000000e2b2c7210 */ /* 0x000fc40007fbe0ff */
[-C--:B0-----:R-:W-:Y:S01]  /*19df0*/  IADD3 R46, P6, R49, R14.reuse, RZ ;  /* 0x0000000e312e7210 */ /* 0x081fe20007fde0ff */
[----:B------:R-:W-:Y:S01]  /*19e00*/  IMAD R49, R4, 0xb6, RZ ;  /* 0x000000b604317824 */ /* 0x000fe200078e02ff */
[-C--:B------:R-:W-:Y:S02]  /*19e10*/  LEA.HI.X.SX32 R43, R85, R15.reuse, 0x1, P4 ;  /* 0x0000000f552b7211 */ /* 0x080fe400020f0eff */
[----:B------:R-:W0:Y:S01]  /*19e20*/  LDC R4, c[0x0][0x278] ;  /* 0x00009e00ff047b82 */ /* 0x000e220000000800 */
[-C--:B------:R-:W-:Y:S02]  /*19e30*/  LEA.HI.X.SX32 R45, R45, R15.reuse, 0x1, P5 ;  /* 0x0000000f2d2d7211 */ /* 0x080fe400028f0eff */
[----:B------:R-:W-:Y:S02]  /*19e40*/  PRMT R22, R56, 0x7632, R22 ;  /* 0x0000763238167816 */ /* 0x000fe40000000016 */
[----:B------:R-:W-:Y:S01]  /*19e50*/  LEA.HI.X.SX32 R47, R87, R15, 0x1, P6 ;  /* 0x0000000f572f7211 */ /* 0x000fe200030f0eff */
[----:B------:R3:W-:Y:S01]  /*19e60*/  STG.E.U16 desc[UR6][R40.64], R26 ;  /* 0x0000001a28007986 */ /* 0x0007e2000c101506 */
[----:B------:R-:W-:Y:S01]  /*19e70*/  IMAD R51, R16, 0xb8, RZ ;  /* 0x000000b810337824 */ /* 0x000fe200078e02ff */
[----:B------:R-:W-:Y:S01]  /*19e80*/  PRMT R24, R57, 0x7632, R24 ;  /* 0x0000763239187816 */ /* 0x000fe20000000018 */
[----:B------:R-:W0:Y:S01]  /*19e90*/  LDC R16, c[0x0][0x278] ;  /* 0x00009e00ff107b82 */ /* 0x000e220000000800 */
[----:B------:R-:W-:Y:S04]  /*19ea0*/  STG.E.U16 desc[UR6][R42.64], R56 ;  /* 0x000000382a007986 */ /* 0x000fe8000c101506 */
[----:B------:R2:W-:Y:S04]  /*19eb0*/  STG.E.U16 desc[UR6][R44.64], R22 ;  /* 0x000000162c007986 */ /* 0x0005e8000c101506 */
[----:B------:R1:W-:Y:S01]  /*19ec0*/  STG.E.U16 desc[UR6][R46.64], R57 ;  /* 0x000000392e007986 */ /* 0x0003e2000c101506 */
[----:B---3--:R-:W-:Y:S01]  /*19ed0*/  IMAD R41, R73, 0x5b, RZ ;  /* 0x0000005b49297824 */ /* 0x008fe200078e02ff */
[----:B------:R-:W-:Y:S01]  /*19ee0*/  IADD3 R40, P5, R49, R14, RZ ;  /* 0x0000000e31287210 */ /* 0x000fe20007fbe0ff */
[----:B--2---:R-:W-:-:S02]  /*19ef0*/  IMAD R45, R6, 0xba, RZ ;  /* 0x000000ba062d7824 */ /* 0x004fc400078e02ff */
[----:B------:R-:W2:Y:S01]  /*19f00*/  LDC R6, c[0x0][0x278] ;  /* 0x00009e00ff067b82 */ /* 0x000ea20000000800 */
[----:B-1----:R-:W-:Y:S01]  /*19f10*/  IMAD R47, R18, 0xbc, RZ ;  /* 0x000000bc122f7824 */ /* 0x002fe200078e02ff */
[-C--:B------:R-:W-:Y:S01]  /*19f20*/  IADD3 R34, P4, R51, R14.reuse, RZ ;  /* 0x0000000e33227210 */ /* 0x080fe20007f9e0ff */
[----:B------:R-:W-:Y:S01]  /*19f30*/  IMAD R43, R73, 0x5d, RZ ;  /* 0x0000005d492b7824 */ /* 0x000fe200078e02ff */
[-C--:B------:R-:W-:Y:S02]  /*19f40*/  LEA.HI.X.SX32 R41, R41, R15.reuse, 0x1, P5 ;  /* 0x0000000f29297211 */ /* 0x080fe400028f0eff */
[-C--:B------:R-:W-:Y:S01]  /*19f50*/  IADD3 R44, P6, R47, R14.reuse, RZ ;  /* 0x0000000e2f2c7210 */ /* 0x080fe20007fde0ff */
[----:B------:R-:W-:Y:S01]  /*19f60*/  IMAD R47, R0, 0xbe, RZ ;  /* 0x000000be002f7824 */ /* 0x000fe200078e02ff */
[----:B------:R-:W-:Y:S01]  /*19f70*/  IADD3 R42, P5, R45, R14, RZ ;  /* 0x0000000e2d2a7210 */ /* 0x000fe20007fbe0ff */
[----:B------:R-:W1:Y:S01]  /*19f80*/  LDC R0, c[0x0][0x278] ;  /* 0x00009e00ff007b82 */ /* 0x000e620000000800 */
[----:B------:R-:W-:-:S02]  /*19f90*/  LEA.HI.X.SX32 R35, R35, R15, 0x1, P4 ;  /* 0x0000000f23237211 */ /* 0x000fc400020f0eff */
[-C--:B------:R-:W-:Y:S02]  /*19fa0*/  LEA.HI.X.SX32 R43, R43, R15.reuse, 0x1, P5 ;  /* 0x0000000f2b2b7211 */ /* 0x080fe400028f0eff */
[----:B------:R-:W-:Y:S01]  /*19fb0*/  PRMT R22, R58, 0x7632, R22 ;  /* 0x000076323a167816 */ /* 0x000fe20000000016 */
[----:B------:R3:W-:Y:S01]  /*19fc0*/  STG.E.U16 desc[UR6][R40.64], R24 ;  /* 0x0000001828007986 */ /* 0x0007e2000c101506 */
[----:B----4-:R-:W-:Y:S01]  /*19fd0*/  IMAD R49, R8, 0xc0, RZ ;  /* 0x000000c008317824 */ /* 0x010fe200078e02ff */
[----:B------:R-:W4:Y:S02]  /*19fe0*/  LDC R18, c[0x0][0x278] ;  /* 0x00009e00ff127b82 */ /* 0x000f240000000800 */
[----:B------:R0:W-:Y:S01]  /*19ff0*/  STG.E.U16 desc[UR6][R34.64], R58 ;  /* 0x0000003a22007986 */ /* 0x0001e2000c101506 */
[----:B------:R-:W-:-:S03]  /*1a000*/  LEA.HI.X.SX32 R45, R81, R15, 0x1, P6 ;  /* 0x0000000f512d7211 */ /* 0x000fc600030f0eff */
[----:B------:R0:W-:Y:S01]  /*1a010*/  STG.E.U16 desc[UR6][R42.64], R22 ;  /* 0x000000162a007986 */ /* 0x0001e2000c101506 */
[----:B---3--:R-:W-:Y:S01]  /*1a020*/  IMAD R41, R73, 0x5f, RZ ;  /* 0x0000005f49297824 */ /* 0x008fe200078e02ff */
[----:B------:R-:W-:Y:S01]  /*1a030*/  PRMT R26, R59, 0x7632, R26 ;  /* 0x000076323b1a7816 */ /* 0x000fe2000000001a */
[----:B------:R-:W3:Y:S01]  /*1a040*/  LDC R8, c[0x0][0x278] ;  /* 0x00009e00ff087b82 */ /* 0x000ee20000000800 */
[----:B0-----:R-:W-:Y:S01]  /*1a050*/  IADD3 R34, P5, R47, R14, RZ ;  /* 0x0000000e2f227210 */ /* 0x001fe20007fbe0ff */
[----:B------:R-:W-:-:S06]  /*1a060*/  IMAD R43, R4, 0xc2, RZ ;  /* 0x000000c2042b7824 */ /* 0x000fcc00078e02ff */
[----:B------:R-:W0:Y:S01]  /*1a070*/  LDC R4, c[0x0][0x278] ;  /* 0x00009e00ff047b82 */ /* 0x000e220000000800 */
[-C--:B------:R-:W-:Y:S01]  /*1a080*/  LEA.HI.X.SX32 R35, R41, R15.reuse, 0x1, P5 ;  /* 0x0000000f29237211 */ /* 0x080fe200028f0eff */
[----:B------:R-:W-:Y:S01]  /*1a090*/  IMAD R41, R73, 0x61, RZ ;  /* 0x0000006149297824 */ /* 0x000fe200078e02ff */
[-C--:B------:R-:W-:Y:S02]  /*1a0a0*/  IADD3 R36, P4, R49, R14.reuse, RZ ;  /* 0x0000000e31247210 */ /* 0x080fe40007f9e0ff */
[----:B------:R-:W-:Y:S01]  /*1a0b0*/  IADD3 R40, P5, R43, R14, RZ ;  /* 0x0000000e2b287210 */ /* 0x000fe20007fbe0ff */
[----:B------:R2:W-:Y:S01]  /*1a0c0*/  STG.E.U16 desc[UR6][R44.64], R59 ;  /* 0x0000003b2c007986 */ /* 0x0005e2000c101506 */
[-C--:B------:R-:W-:Y:S01]  /*1a0d0*/  LEA.HI.X.SX32 R37, R37, R15.reuse, 0x1, P4 ;  /* 0x0000000f25257211 */ /* 0x080fe200020f0eff */
[----:B------:R-:W-:Y:S01]  /*1a0e0*/  IMAD R47, R20, 0xc4, RZ ;  /* 0x000000c4142f7824 */ /* 0x000fe200078e02ff */
[----:B------:R-:W-:Y:S01]  /*1a0f0*/  LEA.HI.X.SX32 R41, R41, R15, 0x1, P5 ;  /* 0x0000000f29297211 */ /* 0x000fe200028f0eff */
[----:B------:R-:W3:Y:S01]  /*1a100*/  LDC R20, c[0x0][0x278] ;  /* 0x00009e00ff147b82 */ /* 0x000ee20000000800 */
[----:B------:R-:W-:Y:S01]  /*1a110*/  PRMT R22, R68, 0x7632, R22 ;  /* 0x0000763244167816 */ /* 0x000fe20000000016 */
[----:B------:R1:W-:Y:S01]  /*1a120*/  STG.E.U16 desc[UR6][R34.64], R26 ;  /* 0x0000001a22007986 */ /* 0x0003e2000c101506 */
[----:B--2---:R-:W-:-:S05]  /*1a130*/  IMAD R45, R6, 0xc6, RZ ;  /* 0x000000c6062d7824 */ /* 0x004fca00078e02ff */
[----:B------:R-:W2:Y:S01]  /*1a140*/  LDC R6, c[0x0][0x278] ;  /* 0x00009e00ff067b82 */ /* 0x000ea20000000800 */
[----:B------:R-:W-:Y:S01]  /*1a150*/  STG.E.U16 desc[UR6][R36.64], R68 ;  /* 0x0000004424007986 */ /* 0x000fe2000c101506 */
[----:B------:R-:W-:-:S03]  /*1a160*/  IADD3 R42, P6, R47, R14, RZ ;  /* 0x0000000e2f2a7210 */ /* 0x000fc60007fde0ff */
[----:B------:R4:W-:Y:S01]  /*1a170*/  STG.E.U16 desc[UR6][R40.64], R22 ;  /* 0x0000001628007986 */ /* 0x0009e2000c101506 */
[----:B------:R-:W-:Y:S01]  /*1a180*/  IMAD R47, R16, 0xc8, RZ ;  /* 0x000000c8102f7824 */ /* 0x000fe200078e02ff */
[----:B------:R-:W-:Y:S01]  /*1a190*/  LEA.HI.X.SX32 R43, R75, R15, 0x1, P6 ;  /* 0x0000000f4b2b7211 */ /* 0x000fe200030f0eff */
[----:B-1----:R-:W-:Y:S01]  /*1a1a0*/  IMAD R35, R73, 0x63, RZ ;  /* 0x0000006349237824 */ /* 0x002fe200078e02ff */
[----:B------:R-:W-:Y:S01]  /*1a1b0*/  IADD3 R34, P5, R45, R14, RZ ;  /* 0x0000000e2d227210 */ /* 0x000fe20007fbe0ff */
[----:B------:R-:W1:Y:S01]  /*1a1c0*/  LDC R16, c[0x0][0x278] ;  /* 0x00009e00ff107b82 */ /* 0x000e620000000800 */
[----:B----4-:R-:W-:-:S07]  /*1a1d0*/  IMAD R41, R0, 0xca, RZ ;  /* 0x000000ca00297824 */ /* 0x010fce00078e02ff */
[----:B------:R-:W4:Y:S01]  /*1a1e0*/  LDC R0, c[0x0][0x278] ;  /* 0x00009e00ff007b82 */ /* 0x000f220000000800 */
[-C--:B------:R-:W-:Y:S01]  /*1a1f0*/  IADD3 R26, P4, R47, R14.reuse, RZ ;  /* 0x0000000e2f1a7210 */ /* 0x080fe20007f9e0ff */
[----:B------:R-:W-:Y:S01]  /*1a200*/  IMAD R37, R73, 0x65, RZ ;  /* 0x0000006549257824 */ /* 0x000fe200078e02ff */
[-C--:B------:R-:W-:Y:S01]  /*1a210*/  LEA.HI.X.SX32 R35, R35, R15.reuse, 0x1, P5 ;  /* 0x0000000f23237211 */ /* 0x080fe200028f0eff */
[----:B------:R3:W-:Y:S01]  /*1a220*/  STG.E.U16 desc[UR6][R42.64], R69 ;  /* 0x000000452a007986 */ /* 0x0007e2000c101506 */
[----:B------:R-:W-:Y:S01]  /*1a230*/  IADD3 R36, P5, R41, R14, RZ ;  /* 0x0000000e29247210 */ /* 0x000fe20007fbe0ff */
[----:B0-----:R-:W-:Y:S01]  /*1a240*/  IMAD R41, R4, 0xce, RZ ;  /* 0x000000ce04297824 */ /* 0x001fe200078e02ff */
[----:B------:R-:W-:Y:S01]  /*1a250*/  PRMT R24, R69, 0x7632, R24 ;  /* 0x0000763245187816 */ /* 0x000fe20000000018 */
[----:B------:R-:W0:Y:S01]  /*1a260*/  LDC R4, c[0x0][0x278] ;  /* 0x00009e00ff047b82 */ /* 0x000e220000000800 */
[-C--:B------:R-:W-:Y:S02]  /*1a270*/  LEA.HI.X.SX32 R27, R27, R15.reuse, 0x1, P4 ;  /* 0x0000000f1b1b7211 */ /* 0x080fe400020f0eff */
[----:B------:R-:W-:-:S02]  /*1a280*/  LEA.HI.X.SX32 R37, R37, R15, 0x1, P5 ;  /* 0x0000000f25257211 */ /* 0x000fc400028f0eff */
[----:B------:R-:W-:Y:S01]  /*1a290*/  PRMT R22, R70, 0x7632, R22 ;  /* 0x0000763246167816 */ /* 0x000fe20000000016 */
[----:B---3--:R-:W-:Y:S02]  /*1a2a0*/  IMAD R43, R18, 0xcc, RZ ;  /* 0x000000cc122b7824 */ /* 0x008fe400078e02ff */
[----:B------:R-:W3:Y:S01]  /*1a2b0*/  LDC R18, c[0x0][0x278] ;  /* 0x00009e00ff127b82 */ /* 0x000ee20000000800 */
[----:B------:R2:W-:Y:S02]  /*1a2c0*/  STG.E.U16 desc[UR6][R34.64], R24 ;  /* 0x0000001822007986 */ /* 0x0005e4000c101506 */
[----:B------:R-:W-:Y:S01]  /*1a2d0*/  IADD3 R38, P6, R43, R14, RZ ;  /* 0x0000000e2b267210 */ /* 0x000fe20007fde0ff */
[----:B------:R-:W-:Y:S01]  /*1a2e0*/  IMAD R43, R8, 0xd0, RZ ;  /* 0x000000d0082b7824 */ /* 0x000fe200078e02ff */
[----:B------:R1:W-:Y:S01]  /*1a2f0*/  STG.E.U16 desc[UR6][R26.64], R70 ;  /* 0x000000461a007986 */ /* 0x0003e2000c101506 */
[----:B--2---:R-:W-:-:S03]  /*1a300*/  IMAD R35, R73, 0x67, RZ ;  /* 0x0000006749237824 */ /* 0x004fc600078e02ff */
[----:B------:R2:W-:Y:S01]  /*1a310*/  STG.E.U16 desc[UR6][R36.64], R22 ;  /* 0x0000001624007986 */ /* 0x0005e2000c101506 */
[-C--:B------:R-:W-:Y:S01]  /*1a320*/  LEA.HI.X.SX32 R39, R39, R15.reuse, 0x1, P6 ;  /* 0x0000000f27277211 */ /* 0x080fe200030f0eff */
[----:B------:R-:W3:Y:S01]  /*1a330*/  LDC R8, c[0x0][0x278] ;  /* 0x00009e00ff087b82 */ /* 0x000ee20000000800 */
[-C--:B-1----:R-:W-:Y:S01]  /*1a340*/  IADD3 R26, P5, R41, R14.reuse, RZ ;  /* 0x0000000e291a7210 */ /* 0x082fe20007fbe0ff */
[----:B------:R-:W-:Y:S01]  /*1a350*/  IMAD R41, R20, 0xd4, RZ ;  /* 0x000000d414297824 */ /* 0x000fe200078e02ff */
[-C--:B------:R-:W-:Y:S02]  /*1a360*/  IADD3 R28, P4, R43, R14.reuse, RZ ;  /* 0x0000000e2b1c7210 */ /* 0x080fe40007f9e0ff */
[----:B------:R-:W-:Y:S01]  /*1a370*/  LEA.HI.X.SX32 R27, R35, R15, 0x1, P5 ;  /* 0x0000000f231b7211 */ /* 0x000fe200028f0eff */
[----:B------:R-:W-:Y:S02]  /*1a380*/  IMAD R35, R73, 0x69, RZ ;  /* 0x0000006949237824 */ /* 0x000fe400078e02ff */
[----:B--2---:R-:W-:Y:S01]  /*1a390*/  IMAD R37, R6, 0xd2, RZ ;  /* 0x000000d206257824 */ /* 0x004fe200078e02ff */
[----:B------:R-:W-:Y:S01]  /*1a3a0*/  PRMT R32, R71, 0x7632, R32 ;  /* 0x0000763247207816 */ /* 0x000fe20000000020 */
[----:B------:R-:W1:Y:S01]  /*1a3b0*/  LDC R6, c[0x0][0x278] ;  /* 0x00009e00ff067b82 */ /* 0x000e620000000800 */
[----:B------:R-:W-:-:S02]  /*1a3c0*/  IADD3 R30, P6, R41, R14, RZ ;  /* 0x0000000e291e7210 */ /* 0x000fc40007fde0ff */
[----:B------:R-:W-:Y:S01]  /*1a3d0*/  IADD3 R34, P5, R37, R14, RZ ;  /* 0x0000000e25227210 */ /* 0x000fe20007fbe0ff */
[----:B----4-:R-:W-:Y:S01]  /*1a3e0*/  IMAD R37, R0, 0xd6, RZ ;  /* 0x000000d600257824 */ /* 0x010fe200078e02ff */
[-C--:B------:R-:W-:Y:S02]  /*1a3f0*/  LEA.HI.X.SX32 R29, R29, R15.reuse, 0x1, P4 ;  /* 0x0000000f1d1d7211 */ /* 0x080fe400020f0eff */
[-C--:B------:R-:W-:Y:S01]  /*1a400*/  LEA.HI.X.SX32 R35, R35, R15.reuse, 0x1, P5 ;  /* 0x0000000f23237211 */ /* 0x080fe200028f0eff */
[----:B------:R-:W2:Y:S01]  /*1a410*/  LDC R0, c[0x0][0x278] ;  /* 0x00009e00ff007b82 */ /* 0x000ea20000000800 */
[----:B------:R-:W-:Y:S01]  /*1a420*/  PRMT R22, R64, 0x7632, R22 ;  /* 0x0000763240167816 */ /* 0x000fe20000000016 */
[----:B------:R4:W-:Y:S01]  /*1a430*/  STG.E.U16 desc[UR6][R38.64], R71 ;  /* 0x0000004726007986 */ /* 0x0009e2000c101506 */
[----:B------:R-:W-:-:S05]  /*1a440*/  LEA.HI.X.SX32 R31, R31, R15, 0x1, P6 ;  /* 0x0000000f1f1f7211 */ /* 0x000fca00030f0eff */
[----:B------:R-:W2:Y:S01]  /*1a450*/  LDC R20, c[0x0][0x278] ;  /* 0x00009e00ff147b82 */ /* 0x000ea20000000800 */
[----:B------:R0:W-:Y:S04]  /*1a460*/  STG.E.U16 desc[UR6][R26.64], R32 ;  /* 0x000000201a007986 */ /* 0x0001e8000c101506 */
[----:B------:R0:W-:Y:S01]  /*1a470*/  STG.E.U16 desc[UR6][R28.64], R64 ;  /* 0x000000401c007986 */ /* 0x0001e2000c101506 */
[----:B----4-:R-:W-:Y:S01]  /*1a480*/  IMAD R39, R16, 0xd8, RZ ;  /* 0x000000d810277824 */ /* 0x010fe200078e02ff */
[----:B------:R-:W-:Y:S01]  /*1a490*/  PRMT R24, R65, 0x7632, R24 ;  /* 0x0000763241187816 */ /* 0x000fe20000000018 */
[----:B------:R-:W4:Y:S01]  /*1a4a0*/  LDC R16, c[0x0][0x278] ;  /* 0x00009e00ff107b82 */ /* 0x000f220000000800 */
[----:B------:R3:W-:Y:S04]  /*1a4b0*/  STG.E.U16 desc[UR6][R34.64], R22 ;  /* 0x0000001622007986 */ /* 0x0007e8000c101506 */
[----:B------:R3:W-:Y:S01]  /*1a4c0*/  STG.E.U16 desc[UR6][R30.64], R65 ;  /* 0x000000411e007986 */ /* 0x0007e2000c101506 */
[----:B0-----:R-:W-:Y:S01]  /*1a4d0*/  IMAD R27, R73, 0x6b, RZ ;  /* 0x0000006b491b7824 */ /* 0x001fe200078e02ff */
[----:B------:R-:W-:Y:S01]  /*1a4e0*/  IADD3 R26, P5, R37, R14, RZ ;  /* 0x0000000e251a7210 */ /* 0x000fe20007fbe0ff */
[----:B------:R-:W0:Y:S01]  /*1a4f0*/  LDC R32, c[0x0][0x278] ;  /* 0x00009e00ff207b82 */ /* 0x000e220000000800 */
[----:B------:R-:W-:-:S02]  /*1a500*/  IMAD R29, R73, 0x6d, RZ ;  /* 0x0000006d491d7824 */ /* 0x000fc400078e02ff */
[----:B---3--:R-:W-:Y:S02]  /*1a510*/  IMAD R35, R4, 0xda, RZ ;  /* 0x000000da04237824 */ /* 0x008fe400078e02ff */
[----:B------:R-:W-:Y:S01]  /*1a520*/  IMAD R31, R18, 0xdc, RZ ;  /* 0x000000dc121f7824 */ /* 0x000fe200078e02ff */
[-C--:B------:R-:W-:Y:S02]  /*1a530*/  IADD3 R18, P4, R39, R14.reuse, RZ ;  /* 0x0000000e27127210 */ /* 0x080fe40007f9e0ff */
[----:B------:R-:W3:Y:S01]  /*1a540*/  LDC R4, c[0x0][0x278] ;  /* 0x00009e00ff047b82 */ /* 0x000ee20000000800 */
[----:B------:R-:W-:Y:S02]  /*1a550*/  LEA.HI.X.SX32 R27, R27, R15, 0x1, P5 ;  /* 0x0000000f1b1b7211 */ /* 0x000fe400028f0eff */
[-C--:B------:R-:W-:Y:S02]  /*1a560*/  IADD3 R30, P6, R31, R14.reuse, RZ ;  /* 0x0000000e1f1e7210 */ /* 0x080fe40007fde0ff */
[----:B------:R-:W-:-:S02]  /*1a570*/  IADD3 R28, P5, R35, R14, RZ ;  /* 0x0000000e231c7210 */ /* 0x000fc40007fbe0ff */
[-C--:B------:R-:W-:Y:S02]  /*1a580*/  LEA.HI.X.SX32 R19, R19, R15.reuse, 0x1, P4 ;  /* 0x0000000f13137211 */ /* 0x080fe400020f0eff */
[-C--:B------:R-:W-:Y:S01]  /*1a590*/  LEA.HI.X.SX32 R31, R33, R15.reuse, 0x1, P6 ;  /* 0x0000000f211f7211 */ /* 0x080fe200030f0eff */
[----:B-1----:R-:W-:Y:S01]  /*1a5a0*/  IMAD R33, R6, 0xde, RZ ;  /* 0x000000de06217824 */ /* 0x002fe200078e02ff */
[----:B------:R-:W-:Y:S02]  /*1a5b0*/  LEA.HI.X.SX32 R29, R29, R15, 0x1, P5 ;  /* 0x0000000f1d1d7211 */ /* 0x000fe400028f0eff */
[----:B------:R-:W-:Y:S01]  /*1a5c0*/  PRMT R22, R66, 0x7632, R22 ;  /* 0x0000763242167816 */ /* 0x000fe20000000016 */
[----:B------:R1:W-:Y:S01]  /*1a5d0*/  STG.E.U16 desc[UR6][R26.64], R24 ;  /* 0x000000181a007986 */ /* 0x0003e2000c101506 */
[----:B------:R-:W-:Y:S01]  /*1a5e0*/  IMAD R35, R8, 0xe0, RZ ;  /* 0x000000e008237824 */ /* 0x000fe200078e02ff */
[----:B------:R-:W4:Y:S02]  /*1a5f0*/  LDC R6, c[0x0][0x278] ;  /* 0x00009e00ff067b82 */ /* 0x000f240000000800 */
[----:B------:R2:W-:Y:S04]  /*1a600*/  STG.E.U16 desc[UR6][R18.64], R66 ;  /* 0x0000004212007986 */ /* 0x0005e8000c101506 */
[----:B------:R0:W-:Y:S01]  /*1a610*/  STG.E.U16 desc[UR6][R28.64], R22 ;  /* 0x000000161c007986 */ /* 0x0001e2000c101506 */
[----:B------:R-:W-:Y:S01]  /*1a620*/  PRMT R34, R67, 0x7632, R34 ;  /* 0x0000763243227816 */ /* 0x000fe20000000022 */
[----:B------:R-:W3:Y:S01]  /*1a630*/  LDC R8, c[0x0][0x278] ;  /* 0x00009e00ff087b82 */ /* 0x000ee20000000800 */
[----:B-1----:R-:W-:Y:S01]  /*1a640*/  IMAD R27, R73, 0x6f, RZ ;  /* 0x0000006f491b7824 */ /* 0x002fe200078e02ff */
[----:B--2---:R-:W-:Y:S01]  /*1a650*/  IADD3 R18, P5, R33, R14, RZ ;  /* 0x0000000e21127210 */ /* 0x004fe20007fbe0ff */
[----:B------:R-:W-:-:S02]  /*1a660*/  IMAD R33, R20, 0xe4, RZ ;  /* 0x000000e414217824 */ /* 0x000fc400078e02ff */
[----:B0-----:R-:W-:Y:S01]  /*1a670*/  IMAD R29, R0, 0xe2, RZ ;  /* 0x000000e2001d7824 */ /* 0x001fe200078e02ff */
[-C--:B------:R-:W-:Y:S01]  /*1a680*/  LEA.HI.X.SX32 R19, R27, R15.reuse, 0x1, P5 ;  /* 0x0000000f1b137211 */ /* 0x080fe200028f0eff */
[----:B------:R-:W-:Y:S01]  /*1a690*/  IMAD R27, R73, 0x71, RZ ;  /* 0x00000071491b7824 */ /* 0x000fe200078e02ff */
[-C--:B------:R-:W-:Y:S01]  /*1a6a0*/  IADD3 R22, P4, R35, R14.reuse, RZ ;  /* 0x0000000e23167210 */ /* 0x080fe20007f9e0ff */
[----:B------:R-:W0:Y:S01]  /*1a6b0*/  LDC R0, c[0x0][0x278] ;  /* 0x00009e00ff007b82 */ /* 0x000e220000000800 */
[-C--:B------:R-:W-:Y:S02]  /*1a6c0*/  IADD3 R26, P5, R29, R14.reuse, RZ ;  /* 0x0000000e1d1a7210 */ /* 0x080fe40007fbe0ff */
[----:B------:R-:W-:Y:S02]  /*1a6d0*/  IADD3 R24, P6, R33, R14, RZ ;  /* 0x0000000e21187210 */ /* 0x000fe40007fde0ff */
[-C--:B------:R-:W-:Y:S02]  /*1a6e0*/  LEA.HI.X.SX32 R23, R23, R15.reuse, 0x1, P4 ;  /* 0x0000000f17177211 */ /* 0x080fe400020f0eff */
[-C--:B------:R-:W-:Y:S01]  /*1a6f0*/  LEA.HI.X.SX32 R27, R27, R15.reuse, 0x1, P5 ;  /* 0x0000000f1b1b7211 */ /* 0x080fe200028f0eff */
[----:B------:R3:W-:Y:S01]  /*1a700*/  STG.E.U16 desc[UR6][R30.64], R67 ;  /* 0x000000431e007986 */ /* 0x0007e2000c101506 */
[----:B------:R-:W-:Y:S01]  /*1a710*/  PRMT R20, R76, 0x7632, R20 ;  /* 0x000076324c147816 */ /* 0x000fe20000000014 */
[----:B------:R-:W1:Y:S01]  /*1a720*/  LDC R28, c[0x0][0x278] ;  /* 0x00009e00ff1c7b82 */ /* 0x000e620000000800 */
[----:B------:R-:W-:Y:S01]  /*1a730*/  LEA.HI.X.SX32 R25, R25, R15, 0x1, P6 ;  /* 0x0000000f19197211 */ /* 0x000fe200030f0eff */
[----:B------:R2:W-:Y:S04]  /*1a740*/  STG.E.U16 desc[UR6][R18.64], R34 ;  /* 0x0000002212007986 */ /* 0x0005e8000c101506 */
[----:B------:R2:W-:Y:S01]  /*1a750*/  STG.E.U16 desc[UR6][R22.64], R76 ;  /* 0x0000004c16007986 */ /* 0x0005e2000c101506 */
[----:B----4-:R-:W-:Y:S01]  /*1a760*/  IMAD R35, R6, 0xea, RZ ;  /* 0x000000ea06237824 */ /* 0x010fe200078e02ff */
[----:B------:R-:W4:Y:S02]  /*1a770*/  LDC R29, c[0x0][0x278] ;  /* 0x00009e00ff1d7b82 */ /* 0x000f240000000800 */
[----:B------:R0:W-:Y:S01]  /*1a780*/  STG.E.U16 desc[UR6][R26.64], R20 ;  /* 0x000000141a007986 */ /* 0x0001e2000c101506 */
[----:B---3--:R-:W-:-:S03]  /*1a790*/  IMAD R31, R4, 0xe6, RZ ;  /* 0x000000e6041f7824 */ /* 0x008fc600078e02ff */
[----:B------:R-:W-:Y:S01]  /*1a7a0*/  STG.E.U16 desc[UR6][R24.64], R77 ;  /* 0x0000004d18007986 */ /* 0x000fe2000c101506 */
[----:B--2---:R-:W-:Y:S01]  /*1a7b0*/  IMAD R19, R73, 0x73, RZ ;  /* 0x0000007349137824 */ /* 0x004fe200078e02ff */
[----:B------:R-:W2:Y:S02]  /*1a7c0*/  LDC R6, c[0x0][0x278] ;  /* 0x00009e00ff067b82 */ /* 0x000ea40000000800 */
[----:B------:R-:W3:Y:S01]  /*1a7d0*/  LDS.128 R24, [R74] ;  /* 0x000000004a187984 */ /* 0x000ee20000000c00 */
[-C--:B------:R-:W-:Y:S01]  /*1a7e0*/  IADD3 R18, P5, R31, R14.reuse, RZ ;  /* 0x0000000e1f127210 */ /* 0x080fe20007fbe0ff */
[----:B------:R-:W-:Y:S02]  /*1a7f0*/  IMAD R31, R32, 0xec, RZ ;  /* 0x000000ec201f7824 */ /* 0x000fe400078e02ff */
[----:B------:R-:W-:Y:S01]  /*1a800*/  IMAD R33, R16, 0xe8, RZ ;  /* 0x000000e810217824 */ /* 0x000fe200078e02ff */
[----:B------:R-:W-:Y:S01]  /*1a810*/  LEA.HI.X.SX32 R19, R19, R15, 0x1, P5 ;  /* 0x0000000f13137211 */ /* 0x000fe200028f0eff */
[----:B------:R-:W-:Y:S01]  /*1a820*/  IMAD R23, R73, 0x75, RZ ;  /* 0x0000007549177824 */ /* 0x000fe200078e02ff */
[-C--:B0-----:R-:W-:Y:S01]  /*1a830*/  IADD3 R20, P6, R31, R14.reuse, RZ ;  /* 0x0000000e1f147210 */ /* 0x081fe20007fde0ff */
[----:B------:R-:W-:Y:S01]  /*1a840*/  IMAD R31, R0, 0xee, RZ ;  /* 0x000000ee001f7824 */ /* 0x000fe200078e02ff */
[-C--:B------:R-:W-:Y:S01]  /*1a850*/  IADD3 R4, P4, R33, R14.reuse, RZ ;  /* 0x0000000e21047210 */ /* 0x080fe20007f9e0ff */
[----:B------:R-:W0:Y:S01]  /*1a860*/  LDC R0, c[0x0][0x278] ;  /* 0x00009e00ff007b82 */ /* 0x000e220000000800 */
[----:B------:R-:W-:-:S02]  /*1a870*/  IADD3 R22, P5, R35, R14, RZ ;  /* 0x0000000e23167210 */ /* 0x000fc40007fbe0ff */
[----:B------:R-:W-:Y:S02]  /*1a880*/  PRMT R30, R77, 0x7632, R30 ;  /* 0x000076324d1e7816 */ /* 0x000fe4000000001e */
[-C--:B------:R-:W-:Y:S02]  /*1a890*/  LEA.HI.X.SX32 R5, R5, R15.reuse, 0x1, P4 ;  /* 0x0000000f05057211 */ /* 0x080fe400020f0eff */
[-C--:B------:R-:W-:Y:S01]  /*1a8a0*/  LEA.HI.X.SX32 R23, R23, R15.reuse, 0x1, P5 ;  /* 0x0000000f17177211 */ /* 0x080fe200028f0eff */
[----:B------:R-:W3:Y:S01]  /*1a8b0*/  LDC R16, c[0x0][0x278] ;  /* 0x00009e00ff107b82 */ /* 0x000ee20000000800 */
[----:B------:R-:W-:Y:S01]  /*1a8c0*/  PRMT R32, R78, 0x7632, R32 ;  /* 0x000076324e207816 */ /* 0x000fe20000000020 */
[----:B------:R1:W-:Y:S04]  /*1a8d0*/  STG.E.U16 desc[UR6][R18.64], R30 ;  /* 0x0000001e12007986 */ /* 0x0003e8000c101506 */
[----:B------:R-:W-:Y:S04]  /*1a8e0*/  STG.E.U16 desc[UR6][R4.64], R78 ;  /* 0x0000004e04007986 */ /* 0x000fe8000c101506 */
[----:B------:R4:W-:Y:S01]  /*1a8f0*/  STG.E.U16 desc[UR6][R22.64], R32 ;  /* 0x0000002016007986 */ /* 0x0009e2000c101506 */
[----:B-1----:R-:W1:Y:S01]  /*1a900*/  LDC R30, c[0x0][0x278] ;  /* 0x00009e00ff1e7b82 */ /* 0x002e620000000800 */
[----:B------:R-:W-:Y:S01]  /*1a910*/  IMAD R33, R8, 0xf0, RZ ;  /* 0x000000f008217824 */ /* 0x000fe200078e02ff */
[----:B------:R-:W-:Y:S01]  /*1a920*/  LEA.HI.X.SX32 R21, R21, R15, 0x1, P6 ;  /* 0x0000000f15157211 */ /* 0x000fe200030f0eff */
[----:B------:R-:W-:-:S05]  /*1a930*/  IMAD R19, R73, 0x77, RZ ;  /* 0x0000007749137824 */ /* 0x000fca00078e02ff */
[----:B----4-:R-:W4:Y:S01]  /*1a940*/  LDC R22, c[0x0][0x278] ;  /* 0x00009e00ff167b82 */ /* 0x010f220000000800 */
[-C--:B------:R-:W-:Y:S01]  /*1a950*/  IADD3 R18, P4, R31, R14.reuse, RZ ;  /* 0x0000000e1f127210 */ /* 0x080fe20007f9e0ff */
[----:B------:R-:W-:Y:S01]  /*1a960*/  IMAD R5, R28, 0xf2, RZ ;  /* 0x000000f21c057824 */ /* 0x000fe200078e02ff */
[----:B------:R-:W-:Y:S01]  /*1a970*/  IADD3 R4, P5, R33, R14, RZ ;  /* 0x0000000e21047210 */ /* 0x000fe20007fbe0ff */
[----:B------:R-:W-:Y:S01]  /*1a980*/  IMAD R29, R29, 0xf4, RZ ;  /* 0x000000f41d1d7824 */ /* 0x000fe200078e02ff */
[----:B------:R-:W-:Y:S01]  /*1a990*/  PRMT R34, R79, 0x7632, R34 ;  /* 0x000076324f227816 */ /* 0x000fe20000000022 */
[----:B------:R0:W-:Y:S01]  /*1a9a0*/  STG.E.U16 desc[UR6][R20.64], R79 ;  /* 0x0000004f14007986 */ /* 0x0001e2000c101506 */
[----:B------:R-:W-:Y:S01]  /*1a9b0*/  LEA.HI.X.SX32 R19, R19, R15, 0x1, P4 ;  /* 0x0000000f13137211 */ /* 0x000fe200020f0eff */
[----:B--2---:R-:W-:-:S04]  /*1a9c0*/  IMAD R23, R6, 0xf6, RZ ;  /* 0x000000f606177824 */ /* 0x004fc800078e02ff */
[----:B------:R3:W-:Y:S01]  /*1a9d0*/  STG.E.U16 desc[UR6][R18.64], R34 ;  /* 0x0000002212007986 */ /* 0x0007e2000c101506 */
[----:B0-----:R-:W-:Y:S01]  /*1a9e0*/  IMAD R21, R73, 0x79, RZ ;  /* 0x0000007949157824 */ /* 0x001fe200078e02ff */
[-C--:B------:R-:W-:Y:S02]  /*1a9f0*/  IADD3 R20, P4, R5, R14.reuse, RZ ;  /* 0x0000000e05147210 */ /* 0x080fe40007f9e0ff */
[-C--:B------:R-:W-:Y:S02]  /*1aa00*/  LEA.HI.X.SX32 R5, R13, R15.reuse, 0x1, P5 ;  /* 0x0000000f0d057211 */ /* 0x080fe400028f0eff */
[----:B------:R-:W-:Y:S01]  /*1aa10*/  IADD3 R8, P5, R29, R14, RZ ;  /* 0x0000000e1d087210 */ /* 0x000fe20007fbe0ff */
[----:B------:R-:W-:Y:S01]  /*1aa20*/  IMAD R29, R0, 0xf8, RZ ;  /* 0x000000f8001d7824 */ /* 0x000fe200078e02ff */
[-C--:B------:R-:W-:Y:S01]  /*1aa30*/  LEA.HI.X.SX32 R21, R21, R15.reuse, 0x1, P4 ;  /* 0x0000000f15157211 */ /* 0x080fe200020f0eff */
[----:B------:R-:W-:Y:S01]  /*1aa40*/  IMAD R13, R73, 0x7b, RZ ;  /* 0x0000007b490d7824 */ /* 0x000fe200078e02ff */
[----:B---3--:R-:W-:Y:S01]  /*1aa50*/  PRMT R19, R24, 0x7632, R19 ;  /* 0x0000763218137816 */ /* 0x008fe20000000013 */
[----:B------:R0:W-:Y:S01]  /*1aa60*/  STG.E.U16 desc[UR6][R4.64], R24 ;  /* 0x0000001804007986 */ /* 0x0001e2000c101506 */
[----:B------:R-:W-:-:S02]  /*1aa70*/  LEA.HI.X.SX32 R9, R9, R15, 0x1, P5 ;  /* 0x0000000f09097211 */ /* 0x000fc400028f0eff */
[-C--:B------:R-:W-:Y:S01]  /*1aa80*/  IADD3 R18, P4, R23, R14.reuse, RZ ;  /* 0x0000000e17127210 */ /* 0x080fe20007f9e0ff */
[----:B------:R-:W-:Y:S01]  /*1aa90*/  IMAD R23, R16, 0xfa, RZ ;  /* 0x000000fa10177824 */ /* 0x000fe200078e02ff */
[----:B------:R1:W-:Y:S01]  /*1aaa0*/  STG.E.U16 desc[UR6][R20.64], R19 ;  /* 0x0000001314007986 */ /* 0x0003e2000c101506 */
[----:B0-----:R-:W-:-:S03]  /*1aab0*/  IADD3 R4, P5, R29, R14, RZ ;  /* 0x0000000e1d047210 */ /* 0x001fc60007fbe0ff */
[----:B------:R0:W-:Y:S01]  /*1aac0*/  STG.E.U16 desc[UR6][R8.64], R25 ;  /* 0x0000001908007986 */ /* 0x0001e2000c101506 */
[-C--:B------:R-:W-:Y:S01]  /*1aad0*/  LEA.HI.X.SX32 R5, R3, R15.reuse, 0x1, P5 ;  /* 0x0000000f03057211 */ /* 0x080fe200028f0eff */
[----:B-1----:R-:W-:Y:S01]  /*1aae0*/  IMAD R21, R30, 0xfc, RZ ;  /* 0x000000fc1e157824 */ /* 0x002fe200078e02ff */
[----:B------:R-:W-:Y:S01]  /*1aaf0*/  LEA.HI.X.SX32 R19, R13, R15, 0x1, P4 ;  /* 0x0000000f0d137211 */ /* 0x000fe200020f0eff */
[----:B------:R-:W-:Y:S01]  /*1ab00*/  IMAD R13, R73, 0x7d, RZ ;  /* 0x0000007d490d7824 */ /* 0x000fe200078e02ff */
[-C--:B------:R-:W-:Y:S01]  /*1ab10*/  IADD3 R20, P4, R23, R14.reuse, RZ ;  /* 0x0000000e17147210 */ /* 0x080fe20007f9e0ff */
[----:B----4-:R-:W-:Y:S01]  /*1ab20*/  IMAD R3, R22, 0xfe, RZ ;  /* 0x000000fe16037824 */ /* 0x010fe200078e02ff */
[----:B------:R-:W-:Y:S02]  /*1ab30*/  LEA R73, R73, -R73, 0x7 ;  /* 0x8000004949497211 */ /* 0x000fe400078e38ff */
[----:B0-----:R-:W-:Y:S02]  /*1ab40*/  PRMT R9, R25, 0x7632, R9 ;  /* 0x0000763219097816 */ /* 0x001fe40000000009 */
[----:B------:R-:W-:-:S02]  /*1ab50*/  IADD3 R8, P5, R21, R14, RZ ;  /* 0x0000000e15087210 */ /* 0x000fc40007fbe0ff */
[-C--:B------:R-:W-:Y:S02]  /*1ab60*/  LEA.HI.X.SX32 R21, R13, R15.reuse, 0x1, P4 ;  /* 0x0000000f0d157211 */ /* 0x080fe400020f0eff */
[----:B------:R-:W-:Y:S01]  /*1ab70*/  IADD3 R14, P4, R3, R14, RZ ;  /* 0x0000000e030e7210 */ /* 0x000fe20007f9e0ff */
[----:B------:R0:W-:Y:S01]  /*1ab80*/  STG.E.U16 desc[UR6][R18.64], R9 ;  /* 0x0000000912007986 */ /* 0x0001e2000c101506 */
[----:B------:R-:W-:Y:S02]  /*1ab90*/  PRMT R6, R26, 0x7632, R6 ;  /* 0x000076321a067816 */ /* 0x000fe40000000006 */
[----:B------:R-:W-:Y:S01]  /*1aba0*/  PRMT R16, R27, 0x7632, R16 ;  /* 0x000076321b107816 */ /* 0x000fe20000000010 */
[----:B------:R1:W-:Y:S04]  /*1abb0*/  STG.E.U16 desc[UR6][R4.64], R26 ;  /* 0x0000001a04007986 */ /* 0x0003e8000c101506 */
[----:B------:R-:W-:Y:S01]  /*1abc0*/  STG.E.U16 desc[UR6][R20.64], R6 ;  /* 0x0000000614007986 */ /* 0x000fe2000c101506 */
[----:B0-----:R-:W-:-:S02]  /*1abd0*/  LEA.HI.X.SX32 R9, R17, R15, 0x1, P5 ;  /* 0x0000000f11097211 */ /* 0x001fc400028f0eff */
[----:B------:R-:W-:-:S03]  /*1abe0*/  LEA.HI.X.SX32 R15, R73, R15, 0x1, P4 ;  /* 0x0000000f490f7211 */ /* 0x000fc600020f0eff */
[----:B------:R0:W-:Y:S04]  /*1abf0*/  STG.E.U16 desc[UR6][R8.64], R27 ;  /* 0x0000001b08007986 */ /* 0x0001e8000c101506 */
[----:B------:R-:W-:Y:S01]  /*1ac00*/  STG.E.U16 desc[UR6][R14.64], R16 ;  /* 0x000000100e007986 */ /* 0x000fe2000c101506 */
[----:B------:R-:W-:Y:S02]  /*1ac10*/  FSEL R3, R92, -INF , P1 ;  /* 0xff8000005c037808 */ /* 0x000fe40000800000 */
[----:B------:R-:W-:Y:S02]  /*1ac20*/  FSEL R94, R94, -INF , P2 ;  /* 0xff8000005e5e7808 */ /* 0x000fe40001000000 */
[----:B-1----:R-:W-:Y:S02]  /*1ac30*/  FSEL R5, R90, -INF , P0 ;  /* 0xff8000005a057808 */ /* 0x002fe40000000000 */
[----:B------:R-:W-:Y:S01]  /*1ac40*/  SHF.L.U32 R0, R126, 0x1, RZ ;  /* 0x000000017e007819 */ /* 0x000fe200000006ff */
[----:B------:R-:W-:Y:S01]  /*1ac50*/  FFMA R12, R3, 0.69314718246459960938, R12 ;  /* 0x3f317218030c7823 */ /* 0x000fe2000000000c */
[----:B------:R-:W-:Y:S01]  /*1ac60*/  FFMA R100, R100, 0.69314718246459960938, R7 ;  /* 0x3f31721864647823 */ /* 0x000fe20000000007 */
[----:B------:R-:W-:Y:S01]  /*1ac70*/  BAR.SYNC.DEFER_BLOCKING 0x0 ;  /* 0x0000000000007b1d */ /* 0x000fe20000010000 */
[----:B------:R-:W-:Y:S01]  /*1ac80*/  FFMA R101, R94, 0.69314718246459960938, R11 ;  /* 0x3f3172185e657823 */ /* 0x000fe2000000000b */
[----:B------:R-:W-:Y:S01]  /*1ac90*/  LOP3.LUT R3, R0, 0xf8, RZ, 0xc0, !PT ;  /* 0x000000f800037812 */ /* 0x000fe200078ec0ff */
[----:B------:R-:W-:-:S05]  /*1aca0*/  FFMA R13, R5, 0.69314718246459960938, R10 ;  /* 0x3f317218050d7823 */ /* 0x000fca000000000a */
[----:B0-----:R-:W0:Y:S01]  /*1acb0*/  LDC.64 R8, c[0x0][0x230] ;  /* 0x00008c00ff087b82 */ /* 0x001e220000000a00 */
[----:B------:R-:W-:Y:S04]  /*1acc0*/  STS.64 [R3+UR4], R100 ;  /* 0x0000006403007988 */ /* 0x000fe80008000a04 */
[----:B------:R-:W-:Y:S03]  /*1acd0*/  STS.64 [R3+UR4+0x100], R12 ;  /* 0x0001000c03007988 */ /* 0x000fe60008000a04 */
[----:B------:R-:W-:Y:S01]  /*1ace0*/  BAR.SYNC.DEFER_BLOCKING 0x0 ;  /* 0x0000000000007b1d */ /* 0x000fe20000010000 */
[----:B------:R-:W-:-:S05]  /*1acf0*/  UIMAD UR8, UR61, UR8, URZ ;  /* 0x000000083d0872a4 */ /* 0x000fca000f8e023f */
[----:B------:R-:W1:Y:S01]  /*1ad00*/  LDS R7, [R2] ;  /* 0x0000000002077984 */ /* 0x000e620000000800 */
[----:B------:R-:W-:Y:S01]  /*1ad10*/  USHF.L.U32 UR4, UR8, 0x2, URZ ;  /* 0x0000000208047899 */ /* 0x000fe2000800063f */
[C---:B------:R-:W-:Y:S01]  /*1ad20*/  SHF.L.U32 R5, R122.reuse, 0x2, RZ ;  /* 0x000000027a057819 */ /* 0x040fe200000006ff */
[----:B------:R-:W-:Y:S01]  /*1ad30*/  UIMAD.WIDE UR8, UR8, 0x4, URZ ;  /* 0x00000004080878a5 */ /* 0x000fe2000f8e023f */
[----:B------:R-:W-:-:S03]  /*1ad40*/  IMAD.HI R0, R122, 0x4, RZ ;  /* 0x000000047a007827 */ /* 0x000fc600078e02ff */
[----:B0-----:R-:W-:-:S04]  /*1ad50*/  IADD3 R4, P0, P1, R5, UR4, R8 ;  /* 0x0000000405047c10 */ /* 0x001fc8000f91e008 */
[----:B------:R-:W-:-:S05]  /*1ad60*/  IADD3.X R5, R0, UR9, R9, P0, P1 ;  /* 0x0000000900057c10 */ /* 0x000fca00087e2409 */
[----:B-1----:R-:W-:Y:S01]  /*1ad70*/  STG.E desc[UR6][R4.64], R7 ;  /* 0x0000000704007986 */ /* 0x002fe2000c101906 */
[----:B------:R-:W-:Y:S05]  /*1ad80*/  EXIT ;  /* 0x000000000000794d */ /* 0x000fea0003800000 */
.L_x_2:
[----:B------:R-:W-:-:S00]  /*1ad90*/  BRA `(.L_x_2) ;  /* 0xfffffffc00fc7947 */ /* 0x000fc0000383ffff */
[----:B------:R-:W-:-:S00]  /*1ada0*/  NOP ;  /* 0x0000000000007918 */ /* 0x000fc00000000000 */
        /* <DEDUP_REMOVED lines=13> */
.L_x_3:


//--------------------- .nv.global.init           --------------------------
	.section	.nv.global.init,"aw",@progbits
.nv.global.init:
	.type		_$_str,@object
	.size		_$_str,(.L_0 - _$_str)
_$_str:
        /*0000*/ 	.byte	0x5f, 0x5f, 0x43, 0x55, 0x44, 0x41, 0x5f, 0x46, 0x54, 0x5a, 0x00
.L_0:


//--------------------- .nv.shared.attn_fwd       --------------------------
	.section	.nv.shared.attn_fwd,"aw",@nobits
	.sectionflags	@""
	.align	16
	.zero		1024


//--------------------- .nv.shared.reserved.0     --------------------------
	.section	.nv.shared.reserved.0,"aw",@nobits
	.weak		__nv_reservedSMEM_offset_0_alias
	.size		__nv_reservedSMEM_offset_0_alias, 0, 0
	.other		__nv_reservedSMEM_offset_0_alias,@"STO_CUDA_RESERVED_SHARED STV_DEFAULT"
__nv_reservedSMEM_offset_0_alias:
	.zero		0


//--------------------- .nv.constant0.attn_fwd    --------------------------
	.section	.nv.constant0.attn_fwd,"a",@progbits
	.sectionflags	@""
	.align	4
.nv.constant0.attn_fwd:
	.zero		664


//--------------------- SYMBOLS --------------------------

	.type		.nv.reservedSmem.offset0,@object
	.size		.nv.reservedSmem.offset0,0x4
